	.target	sm_90a

	.elftype	@"ET_EXEC"


//--------------------- .note.nv.tkinfo           --------------------------
	.section	.note.nv.tkinfo,"",@"SHT_NOTE"
	.sectionflags	@"SHF_NOTE_NV_TKINFO"
	.tkinfo
        /*0018*/ 	.word	0x00000002
        /*0030*/ 	.string	""
        /*0030*/ 	.string	"ptxas"
        /*0030*/ 	.string	"Cuda compilation tools, release 13.0, V13.0.88"
        /*0030*/ 	.string	"Build cuda_13.0.r13.0/compiler.36424714_0"
        /*0030*/ 	.string	"-arch sm_90a -m 64 "



//--------------------- .note.nv.cuinfo           --------------------------
	.section	.note.nv.cuinfo,"",@"SHT_NOTE"
	.sectionflags	@"SHF_NOTE_NV_CUINFO"
        /*0018*/ 	.short	0x0002
        /*001a*/ 	.short	0x005a
        /*001c*/ 	.short	0x0082
	.zero		2


//--------------------- .nv.info                  --------------------------
	.section	.nv.info,"",@"SHT_CUDA_INFO"
	.align	4


	//----- nvinfo : EIATTR_REGCOUNT
	.align		4
        /*0000*/ 	.byte	0x04, 0x2f
        /*0002*/ 	.short	(.L_18 - .L_17)
	.align		4
.L_17:
        /*0004*/ 	.word	index@(_ZN7cutlass13device_kernelINS_4gemm6kernel13GemmUniversalIN4cute5tupleIJiiiiEEENS1_10collective13CollectiveMmaINS1_34MainloopSm90TmaGmmaWarpSpecializedILi3ENS5_IJNS4_1CILi1EEESB_SB_EEENS1_35KernelTmaWarpSpecializedCooperativeEEENS5_IJNSA_ILi256EEESF_NSA_ILi64EEEEEENS_10bfloat16_tENS5_IJlSB_lEEESI_SJ_NS4_8TiledMMAINS4_8MMA_AtomIJNS4_4SM904GMMA28MMA_64x256x16_F32BF16BF16_SSILNSN_5MajorE0ELSP_0ELNSN_7ScaleInE1ELSQ_1EEEEEENS4_6LayoutINS5_IJNSA_ILi2EEESB_SB_EEENS5_IJSB_NSA_ILi0EEESW_EEEEENS5_IJNS4_10UnderscoreESZ_SZ_EEEEENS4_13SM90_TMA_LOADENS4_14ComposedLayoutINS4_7SwizzleILi3ELi4ELi3EEENS4_18smem_ptr_flag_bitsILi16EEENST_INS5_IJNSA_ILi8EEESG_EEENS5_IJSG_SB_EEEEEEEvNS4_8identityES12_S1C_vS1D_EENS_8epilogue10collective18CollectiveEpilogueINS1F_22Sm90TmaWarpSpecializedILi4ELi2ELi16ELb1ELb0EEEJSH_NS5_IJNSA_ILi128EEENSA_ILi32EEEEEESI_SJ_SI_SJ_NS1F_6fusion15FusionCallbacksIS1J_NS1N_13LinCombEltActINS1F_6thread4ReLuESI_fSI_fLNS_15FloatRoundStyleE2EEESH_S1M_JEEES12_NS13_INS14_ILi2ELi4ELi3EEES17_NST_INS5_IJS18_S1L_EEENS5_IJS1L_SB_EEEEEEENS4_17SM75_U32x4_LDSM_NENS4_14SM90_TMA_STOREES1Z_NS4_17SM90_U32x4_STSM_NENS4_9Copy_AtomIJS22_NS_6half_tEEEEvEEEvvEEEEvNT_6ParamsE)
        /*0008*/ 	.word	0x000000a8


	//----- nvinfo : EIATTR_FRAME_SIZE
	.align		4
.L_18:
        /*000c*/ 	.byte	0x04, 0x11
        /*000e*/ 	.short	(.L_20 - .L_19)
	.align		4
.L_19:
        /*0010*/ 	.word	index@(_ZN7cutlass13device_kernelINS_4gemm6kernel13GemmUniversalIN4cute5tupleIJiiiiEEENS1_10collective13CollectiveMmaINS1_34MainloopSm90TmaGmmaWarpSpecializedILi3ENS5_IJNS4_1CILi1EEESB_SB_EEENS1_35KernelTmaWarpSpecializedCooperativeEEENS5_IJNSA_ILi256EEESF_NSA_ILi64EEEEEENS_10bfloat16_tENS5_IJlSB_lEEESI_SJ_NS4_8TiledMMAINS4_8MMA_AtomIJNS4_4SM904GMMA28MMA_64x256x16_F32BF16BF16_SSILNSN_5MajorE0ELSP_0ELNSN_7ScaleInE1ELSQ_1EEEEEENS4_6LayoutINS5_IJNSA_ILi2EEESB_SB_EEENS5_IJSB_NSA_ILi0EEESW_EEEEENS5_IJNS4_10UnderscoreESZ_SZ_EEEEENS4_13SM90_TMA_LOADENS4_14ComposedLayoutINS4_7SwizzleILi3ELi4ELi3EEENS4_18smem_ptr_flag_bitsILi16EEENST_INS5_IJNSA_ILi8EEESG_EEENS5_IJSG_SB_EEEEEEEvNS4_8identityES12_S1C_vS1D_EENS_8epilogue10collective18CollectiveEpilogueINS1F_22Sm90TmaWarpSpecializedILi4ELi2ELi16ELb1ELb0EEEJSH_NS5_IJNSA_ILi128EEENSA_ILi32EEEEEESI_SJ_SI_SJ_NS1F_6fusion15FusionCallbacksIS1J_NS1N_13LinCombEltActINS1F_6thread4ReLuESI_fSI_fLNS_15FloatRoundStyleE2EEESH_S1M_JEEES12_NS13_INS14_ILi2ELi4ELi3EEES17_NST_INS5_IJS18_S1L_EEENS5_IJS1L_SB_EEEEEEENS4_17SM75_U32x4_LDSM_NENS4_14SM90_TMA_STOREES1Z_NS4_17SM90_U32x4_STSM_NENS4_9Copy_AtomIJS22_NS_6half_tEEEEvEEEvvEEEEvNT_6ParamsE)
        /*0014*/ 	.word	0x000007a8


	//----- nvinfo : EIATTR_MIN_STACK_SIZE
	.align		4
.L_20:
        /*0018*/ 	.byte	0x04, 0x12
        /*001a*/ 	.short	(.L_22 - .L_21)
	.align		4
.L_21:
        /*001c*/ 	.word	index@(_ZN7cutlass13device_kernelINS_4gemm6kernel13GemmUniversalIN4cute5tupleIJiiiiEEENS1_10collective13CollectiveMmaINS1_34MainloopSm90TmaGmmaWarpSpecializedILi3ENS5_IJNS4_1CILi1EEESB_SB_EEENS1_35KernelTmaWarpSpecializedCooperativeEEENS5_IJNSA_ILi256EEESF_NSA_ILi64EEEEEENS_10bfloat16_tENS5_IJlSB_lEEESI_SJ_NS4_8TiledMMAINS4_8MMA_AtomIJNS4_4SM904GMMA28MMA_64x256x16_F32BF16BF16_SSILNSN_5MajorE0ELSP_0ELNSN_7ScaleInE1ELSQ_1EEEEEENS4_6LayoutINS5_IJNSA_ILi2EEESB_SB_EEENS5_IJSB_NSA_ILi0EEESW_EEEEENS5_IJNS4_10UnderscoreESZ_SZ_EEEEENS4_13SM90_TMA_LOADENS4_14ComposedLayoutINS4_7SwizzleILi3ELi4ELi3EEENS4_18smem_ptr_flag_bitsILi16EEENST_INS5_IJNSA_ILi8EEESG_EEENS5_IJSG_SB_EEEEEEEvNS4_8identityES12_S1C_vS1D_EENS_8epilogue10collective18CollectiveEpilogueINS1F_22Sm90TmaWarpSpecializedILi4ELi2ELi16ELb1ELb0EEEJSH_NS5_IJNSA_ILi128EEENSA_ILi32EEEEEESI_SJ_SI_SJ_NS1F_6fusion15FusionCallbacksIS1J_NS1N_13LinCombEltActINS1F_6thread4ReLuESI_fSI_fLNS_15FloatRoundStyleE2EEESH_S1M_JEEES12_NS13_INS14_ILi2ELi4ELi3EEES17_NST_INS5_IJS18_S1L_EEENS5_IJS1L_SB_EEEEEEENS4_17SM75_U32x4_LDSM_NENS4_14SM90_TMA_STOREES1Z_NS4_17SM90_U32x4_STSM_NENS4_9Copy_AtomIJS22_NS_6half_tEEEEvEEEvvEEEEvNT_6ParamsE)
        /*0020*/ 	.word	0x000007a8
.L_22:


//--------------------- .nv.compat                --------------------------
	.section	.nv.compat,"",@"SHT_CUDA_COMPAT_INFO"
	.align	4
        /*0000*/ 	.byte	0x02, 0x09, 0x01, 0x00, 0x02, 0x02, 0x04, 0x00, 0x02, 0x05, 0x05, 0x00, 0x03, 0x07, 0x01, 0x01
        /*0010*/ 	.byte	0x02, 0x03, 0x01, 0x00, 0x02, 0x06, 0x01, 0x00, 0x04, 0x0b, 0x08, 0x00, 0x00, 0x00, 0x00, 0x00
        /*0020*/ 	.byte	0x00, 0x00, 0x00, 0x00


//--------------------- .nv.info._ZN7cutlass13device_kernelINS_4gemm6kernel13GemmUniversalIN4cute5tupleIJiiiiEEENS1_10collective13CollectiveMmaINS1_34MainloopSm90TmaGmmaWarpSpecializedILi3ENS5_IJNS4_1CILi1EEESB_SB_EEENS1_35KernelTmaWarpSpecializedCooperativeEEENS5_IJNSA_ILi256EEESF_NSA_ILi64EEEEEENS_10bfloat16_tENS5_IJlSB_lEEESI_SJ_NS4_8TiledMMAINS4_8MMA_AtomIJNS4_4SM904GMMA28MMA_64x256x16_F32BF16BF16_SSILNSN_5MajorE0ELSP_0ELNSN_7ScaleInE1ELSQ_1EEEEEENS4_6LayoutINS5_IJNSA_ILi2EEESB_SB_EEENS5_IJSB_NSA_ILi0EEESW_EEEEENS5_IJNS4_10UnderscoreESZ_SZ_EEEEENS4_13SM90_TMA_LOADENS4_14ComposedLayoutINS4_7SwizzleILi3ELi4ELi3EEENS4_18smem_ptr_flag_bitsILi16EEENST_INS5_IJNSA_ILi8EEESG_EEENS5_IJSG_SB_EEEEEEEvNS4_8identityES12_S1C_vS1D_EENS_8epilogue10collective18CollectiveEpilogueINS1F_22Sm90TmaWarpSpecializedILi4ELi2ELi16ELb1ELb0EEEJSH_NS5_IJNSA_ILi128EEENSA_ILi32EEEEEESI_SJ_SI_SJ_NS1F_6fusion15FusionCallbacksIS1J_NS1N_13LinCombEltActINS1F_6thread4ReLuESI_fSI_fLNS_15FloatRoundStyleE2EEESH_S1M_JEEES12_NS13_INS14_ILi2ELi4ELi3EEES17_NST_INS5_IJS18_S1L_EEENS5_IJS1L_SB_EEEEEEENS4_17SM75_U32x4_LDSM_NENS4_14SM90_TMA_STOREES1Z_NS4_17SM90_U32x4_STSM_NENS4_9Copy_AtomIJS22_NS_6half_tEEEEvEEEvvEEEEvNT_6ParamsE --------------------------
	.section	.nv.info._ZN7cutlass13device_kernelINS_4gemm6kernel13GemmUniversalIN4cute5tupleIJiiiiEEENS1_10collective13CollectiveMmaINS1_34MainloopSm90TmaGmmaWarpSpecializedILi3ENS5_IJNS4_1CILi1EEESB_SB_EEENS1_35KernelTmaWarpSpecializedCooperativeEEENS5_IJNSA_ILi256EEESF_NSA_ILi64EEEEEENS_10bfloat16_tENS5_IJlSB_lEEESI_SJ_NS4_8TiledMMAINS4_8MMA_AtomIJNS4_4SM904GMMA28MMA_64x256x16_F32BF16BF16_SSILNSN_5MajorE0ELSP_0ELNSN_7ScaleInE1ELSQ_1EEEEEENS4_6LayoutINS5_IJNSA_ILi2EEESB_SB_EEENS5_IJSB_NSA_ILi0EEESW_EEEEENS5_IJNS4_10UnderscoreESZ_SZ_EEEEENS4_13SM90_TMA_LOADENS4_14ComposedLayoutINS4_7SwizzleILi3ELi4ELi3EEENS4_18smem_ptr_flag_bitsILi16EEENST_INS5_IJNSA_ILi8EEESG_EEENS5_IJSG_SB_EEEEEEEvNS4_8identityES12_S1C_vS1D_EENS_8epilogue10collective18CollectiveEpilogueINS1F_22Sm90TmaWarpSpecializedILi4ELi2ELi16ELb1ELb0EEEJSH_NS5_IJNSA_ILi128EEENSA_ILi32EEEEEESI_SJ_SI_SJ_NS1F_6fusion15FusionCallbacksIS1J_NS1N_13LinCombEltActINS1F_6thread4ReLuESI_fSI_fLNS_15FloatRoundStyleE2EEESH_S1M_JEEES12_NS13_INS14_ILi2ELi4ELi3EEES17_NST_INS5_IJS18_S1L_EEENS5_IJS1L_SB_EEEEEEENS4_17SM75_U32x4_LDSM_NENS4_14SM90_TMA_STOREES1Z_NS4_17SM90_U32x4_STSM_NENS4_9Copy_AtomIJS22_NS_6half_tEEEEvEEEvvEEEEvNT_6ParamsE,"",@"SHT_CUDA_INFO"
	.sectionflags	@""
	.align	4


	//----- nvinfo : EIATTR_CUDA_API_VERSION
	.align		4
        /*0000*/ 	.byte	0x04, 0x37
        /*0002*/ 	.short	(.L_24 - .L_23)
.L_23:
        /*0004*/ 	.word	0x00000082


	//----- nvinfo : EIATTR_KPARAM_INFO
	.align		4
.L_24:
        /*0008*/ 	.byte	0x04, 0x17
        /*000a*/ 	.short	(.L_26 - .L_25)
.L_25:
        /*000c*/ 	.word	0x00000000
        /*0010*/ 	.short	0x0000
        /*0012*/ 	.short	0x0070
        /*0014*/ 	.byte	0x00, 0xf0, 0x01, 0x1c


	//----- nvinfo : EIATTR_SPARSE_MMA_MASK
	.align		4
.L_26:
        /*0018*/ 	.byte	0x03, 0x50
        /*001a*/ 	.short	0x0000


	//----- nvinfo : EIATTR_MAXREG_COUNT
	.align		4
        /*001c*/ 	.byte	0x03, 0x1b
        /*001e*/ 	.short	0x00a8


	//----- nvinfo : EIATTR_NUM_BARRIERS
	.align		4
        /*0020*/ 	.byte	0x02, 0x4c
        /*0022*/ 	.byte	0x02
	.zero		1


	//----- nvinfo : EIATTR_EXTERNS
	.align		4
        /*0024*/ 	.byte	0x04, 0x0f
        /*0026*/ 	.short	(.L_28 - .L_27)


	//   ....[0]....
	.align		4
.L_27:
        /*0028*/ 	.word	index@(__assertfail)


	//----- nvinfo : EIATTR_ANNOTATIONS
	.align		4
.L_28:
        /*002c*/ 	.byte	0x04, 0x55
        /*002e*/ 	.short	(.L_30 - .L_29)


	//   ....[0]....
.L_29:
        /*0030*/ 	.word	0x00000001
        /*0034*/ 	.byte	0x50, 0x0a, 0x00, 0x00, 0x01, 0x00, 0x00, 0x00, 0x60, 0x0a, 0x00, 0x00, 0x01, 0x00, 0x00, 0x00
        /* <DEDUP_REMOVED lines=673> */
        /*2a54*/ 	.byte	0x70, 0x57, 0x01, 0x00


	//----- nvinfo : EIATTR_MERCURY_ISA_VERSION
	.align		4
.L_30:
        /*2a58*/ 	.byte	0x03, 0x5f
        /*2a5a*/ 	.short	0x0101


	//----- nvinfo : EIATTR_INT_WARP_WIDE_INSTR_OFFSETS
	.align		4
        /*2a5c*/ 	.byte	0x04, 0x31
        /*2a5e*/ 	.short	(.L_32 - .L_31)


	//   ....[0]....
.L_31:
        /*2a60*/ 	.word	0x00000890


	//   ....[1]....
        /*2a64*/ 	.word	0x000008a0


	//   ....[2]....
        /*2a68*/ 	.word	0x00000940


	//----- nvinfo : EIATTR_COOP_GROUP_MASK_REGIDS
	.align		4
.L_32:
        /*2a6c*/ 	.byte	0x04, 0x29
        /*2a6e*/ 	.short	(.L_34 - .L_33)


	//   ....[0]....
.L_33:
        /*2a70*/ 	.word	0xffffffff


	//   ....[1]....
        /*2a74*/ 	.word	0xffffffff


	//   ....[2]....
        /*2a78*/ 	.word	0xffffffff


	//   ....[3]....
        /*2a7c*/ 	.word	0xffffffff


	//   ....[4]....
        /*2a80*/ 	.word	0xffffffff


	//   ....[5]....
        /*2a84*/ 	.word	0xffffffff


	//----- nvinfo : EIATTR_COOP_GROUP_INSTR_OFFSETS
	.align		4
.L_34:
        /*2a88*/ 	.byte	0x04, 0x28
        /*2a8a*/ 	.short	(.L_36 - .L_35)


	//   ....[0]....
.L_35:
        /*2a8c*/ 	.word	0x00000080


	//   ....[1]....
        /*2a90*/ 	.word	0x00000090


	//   ....[2]....
        /*2a94*/ 	.word	0x00000450


	//   ....[3]....
        /*2a98*/ 	.word	0x000005c0


	//   ....[4]....
        /*2a9c*/ 	.word	0x00000770


	//   ....[5]....
        /*2aa0*/ 	.word	0x00001550


	//----- nvinfo : EIATTR_REG_RECONFIG
	.align		4
.L_36:
        /*2aa4*/ 	.byte	0x01, 0x54
	.zero		2


	//----- nvinfo : EIATTR_SYSCALL_OFFSETS
	.align		4
        /*2aa8*/ 	.byte	0x04, 0x46
        /*2aaa*/ 	.short	(.L_38 - .L_37)


	//   ....[0]....
.L_37:
        /*2aac*/ 	.word	0x00001700


	//   ....[1]....
        /*2ab0*/ 	.word	0x00009400


	//   ....[2]....
        /*2ab4*/ 	.word	0x000094f0


	//----- nvinfo : EIATTR_MBARRIER_INSTR_OFFSETS
	.align		4
.L_38:
        /*2ab8*/ 	.byte	0x04, 0x39
        /*2aba*/ 	.short	(.L_40 - .L_39)


	//   ....[0]....
.L_39:
        /*2abc*/ 	.word	0x00000550
        /*2ac0*/ 	.word	0x000000ff
        /*2ac4*/ 	.word	0x00000000
        /*2ac8*/ 	.short	0x0100
        /*2aca*/ 	.byte	0x08
	.zero		1


	//   ....[1]....
        /*2acc*/ 	.word	0x00000560
        /*2ad0*/ 	.word	0x000000ff
        /*2ad4*/ 	.word	0x00000018
        /*2ad8*/ 	.short	0x0100
        /*2ada*/ 	.byte	0x08
	.zero		1


	//   ....[2]....
        /*2adc*/ 	.word	0x00000570
        /*2ae0*/ 	.word	0x000000ff
        /*2ae4*/ 	.word	0x00000008
        /*2ae8*/ 	.short	0x0100
        /*2aea*/ 	.byte	0x08
	.zero		1


	//   ....[3]....
        /*2aec*/ 	.word	0x00000580
        /*2af0*/ 	.word	0x000000ff
        /*2af4*/ 	.word	0x00000020
        /*2af8*/ 	.short	0x0100
        /*2afa*/ 	.byte	0x08
	.zero		1


	//   ....[4]....
        /*2afc*/ 	.word	0x00000590
        /*2b00*/ 	.word	0x000000ff
        /*2b04*/ 	.word	0x00000010
        /*2b08*/ 	.short	0x0100
        /*2b0a*/ 	.byte	0x08
	.zero		1


	//   ....[5]....
        /*2b0c*/ 	.word	0x000005a0
        /*2b10*/ 	.word	0x000000ff
        /*2b14*/ 	.word	0x00000028
        /*2b18*/ 	.short	0x0100
        /*2b1a*/ 	.byte	0x08
	.zero		1


	//   ....[6]....
        /*2b1c*/ 	.word	0x000006e0
        /*2b20*/ 	.word	0x000000ff
        /*2b24*/ 	.word	0x00000030
        /*2b28*/ 	.short	0x0100
        /*2b2a*/ 	.byte	0x08
	.zero		1


	//   ....[7]....
        /*2b2c*/ 	.word	0x000006f0
        /*2b30*/ 	.word	0x000000ff
        /*2b34*/ 	.word	0x00000050
        /*2b38*/ 	.short	0x0100
        /*2b3a*/ 	.byte	0x08
	.zero		1


	//   ....[8]....
        /*2b3c*/ 	.word	0x00000700
        /*2b40*/ 	.word	0x000000ff
        /*2b44*/ 	.word	0x00000038
        /*2b48*/ 	.short	0x0100
        /*2b4a*/ 	.byte	0x08
	.zero		1


	//   ....[9]....
        /*2b4c*/ 	.word	0x00000710
        /*2b50*/ 	.word	0x000000ff
        /*2b54*/ 	.word	0x00000058
        /*2b58*/ 	.short	0x0100
        /*2b5a*/ 	.byte	0x08
	.zero		1


	//   ....[10]....
        /*2b5c*/ 	.word	0x00000720
        /*2b60*/ 	.word	0x000000ff
        /*2b64*/ 	.word	0x00000040
        /*2b68*/ 	.short	0x0100
        /*2b6a*/ 	.byte	0x08
	.zero		1


	//   ....[11]....
        /*2b6c*/ 	.word	0x00000730
        /*2b70*/ 	.word	0x000000ff
        /*2b74*/ 	.word	0x00000060
        /*2b78*/ 	.short	0x0100
        /*2b7a*/ 	.byte	0x08
	.zero		1


	//   ....[12]....
        /*2b7c*/ 	.word	0x00000740
        /*2b80*/ 	.word	0x000000ff
        /*2b84*/ 	.word	0x00000048
        /*2b88*/ 	.short	0x0100
        /*2b8a*/ 	.byte	0x08
	.zero		1


	//   ....[13]....
        /*2b8c*/ 	.word	0x00000750
        /*2b90*/ 	.word	0x000000ff
        /*2b94*/ 	.word	0x00000068
        /*2b98*/ 	.short	0x0100
        /*2b9a*/ 	.byte	0x08
	.zero		1


	//   ....[14]....
        /*2b9c*/ 	.word	0x00000a10
        /*2ba0*/ 	.word	0x000000ff
        /*2ba4*/ 	.word	0x00000070
        /*2ba8*/ 	.short	0x0100
        /*2baa*/ 	.byte	0x08
	.zero		1


	//   ....[15]....
        /*2bac*/ 	.word	0x00000a80
        /*2bb0*/ 	.word	0x000000ff
        /*2bb4*/ 	.word	0x00000078
        /*2bb8*/ 	.short	0x0100
        /*2bba*/ 	.byte	0x08
	.zero		1


	//   ....[16]....
        /*2bbc*/ 	.word	0x000017a0
        /*2bc0*/ 	.word	0x00000003
        /*2bc4*/ 	.word	0x00000000
        /*2bc8*/ 	.short	0x010a
        /*2bca*/ 	.byte	0x3f
	.zero		1


	//   ....[17]....
        /*2bcc*/ 	.word	0x000017e0
        /*2bd0*/ 	.word	0x00000003
        /*2bd4*/ 	.word	0x00000000
        /*2bd8*/ 	.short	0x010a
        /*2bda*/ 	.byte	0x3f
	.zero		1


	//   ....[18]....
        /*2bdc*/ 	.word	0x00004e40
        /*2be0*/ 	.word	0x000000ff
        /*2be4*/ 	.word	0x00000000
        /*2be8*/ 	.short	0x010a
        /*2bea*/ 	.byte	0x08
	.zero		1


	//   ....[19]....
        /*2bec*/ 	.word	0x00004e80
        /*2bf0*/ 	.word	0x000000ff
        /*2bf4*/ 	.word	0x00000000
        /*2bf8*/ 	.short	0x010a
        /*2bfa*/ 	.byte	0x08
	.zero		1


	//   ....[20]....
        /*2bfc*/ 	.word	0x00008fe0
        /*2c00*/ 	.word	0x000000ff
        /*2c04*/ 	.word	0x00000000
        /*2c08*/ 	.short	0x0101
        /*2c0a*/ 	.byte	0x08
	.zero		1


	//   ....[21]....
        /*2c0c*/ 	.word	0x000091c0
        /*2c10*/ 	.word	0x000000ff
        /*2c14*/ 	.word	0x00000000
        /*2c18*/ 	.short	0x0101
        /*2c1a*/ 	.byte	0x06
	.zero		1


	//   ....[22]....
        /*2c1c*/ 	.word	0x00009990
        /*2c20*/ 	.word	0x000000ff
        /*2c24*/ 	.word	0x00000030
        /*2c28*/ 	.short	0x010a
        /*2c2a*/ 	.byte	0x31
	.zero		1


	//   ....[23]....
        /*2c2c*/ 	.word	0x0000a2a0
        /*2c30*/ 	.word	0x000000ff
        /*2c34*/ 	.word	0x00000000
        /*2c38*/ 	.short	0x0101
        /*2c3a*/ 	.byte	0x04
	.zero		1


	//   ....[24]....
        /*2c3c*/ 	.word	0x0000a370
        /*2c40*/ 	.word	0x0000000b
        /*2c44*/ 	.word	0x00000030
        /*2c48*/ 	.short	0x010a
        /*2c4a*/ 	.byte	0x3f
	.zero		1


	//   ....[25]....
        /*2c4c*/ 	.word	0x0000a9b0
        /*2c50*/ 	.word	0x000000ff
        /*2c54*/ 	.word	0x00000000
        /*2c58*/ 	.short	0x0101
        /*2c5a*/ 	.byte	0x04
	.zero		1


	//   ....[26]....
        /*2c5c*/ 	.word	0x0000aa90
        /*2c60*/ 	.word	0x0000000b
        /*2c64*/ 	.word	0x00000030
        /*2c68*/ 	.short	0x010a
        /*2c6a*/ 	.byte	0x3f
	.zero		1


	//   ....[27]....
        /*2c6c*/ 	.word	0x0000b200
        /*2c70*/ 	.word	0x000000ff
        /*2c74*/ 	.word	0x00000000
        /*2c78*/ 	.short	0x0101
        /*2c7a*/ 	.byte	0x04
	.zero		1


	//   ....[28]....
        /*2c7c*/ 	.word	0x0000b2d0
        /*2c80*/ 	.word	0x00000018
        /*2c84*/ 	.word	0x00000030
        /*2c88*/ 	.short	0x010a
        /*2c8a*/ 	.byte	0x3f
	.zero		1


	//   ....[29]....
        /*2c8c*/ 	.word	0x0000b950
        /*2c90*/ 	.word	0x000000ff
        /*2c94*/ 	.word	0x00000000
        /*2c98*/ 	.short	0x0101
        /*2c9a*/ 	.byte	0x04
	.zero		1


	//   ....[30]....
        /*2c9c*/ 	.word	0x0000ba30
        /*2ca0*/ 	.word	0x00000019
        /*2ca4*/ 	.word	0x00000030
        /*2ca8*/ 	.short	0x010a
        /*2caa*/ 	.byte	0x3f
	.zero		1


	//   ....[31]....
        /*2cac*/ 	.word	0x0000c180
        /*2cb0*/ 	.word	0x000000ff
        /*2cb4*/ 	.word	0x00000000
        /*2cb8*/ 	.short	0x0101
        /*2cba*/ 	.byte	0x04
	.zero		1


	//   ....[32]....
        /*2cbc*/ 	.word	0x0000c260
        /*2cc0*/ 	.word	0x0000001a
        /*2cc4*/ 	.word	0x00000030
        /*2cc8*/ 	.short	0x010a
        /*2cca*/ 	.byte	0x3f
	.zero		1


	//   ....[33]....
        /*2ccc*/ 	.word	0x0000c8b0
        /*2cd0*/ 	.word	0x000000ff
        /*2cd4*/ 	.word	0x00000000
        /*2cd8*/ 	.short	0x0101
        /*2cda*/ 	.byte	0x04
	.zero		1


	//   ....[34]....
        /*2cdc*/ 	.word	0x0000c990
        /*2ce0*/ 	.word	0x00000018
        /*2ce4*/ 	.word	0x00000030
        /*2ce8*/ 	.short	0x010a
        /*2cea*/ 	.byte	0x3f
	.zero		1


	//   ....[35]....
        /*2cec*/ 	.word	0x0000d0e0
        /*2cf0*/ 	.word	0x000000ff
        /*2cf4*/ 	.word	0x00000000
        /*2cf8*/ 	.short	0x0101
        /*2cfa*/ 	.byte	0x04
	.zero		1


	//   ....[36]....
        /*2cfc*/ 	.word	0x0000d1c0
        /*2d00*/ 	.word	0x00000018
        /*2d04*/ 	.word	0x00000030
        /*2d08*/ 	.short	0x010a
        /*2d0a*/ 	.byte	0x3f
	.zero		1


	//   ....[37]....
        /*2d0c*/ 	.word	0x0000d810
        /*2d10*/ 	.word	0x000000ff
        /*2d14*/ 	.word	0x00000000
        /*2d18*/ 	.short	0x0101
        /*2d1a*/ 	.byte	0x04
	.zero		1


	//   ....[38]....
        /*2d1c*/ 	.word	0x0000d8f0
        /*2d20*/ 	.word	0x00000018
        /*2d24*/ 	.word	0x00000030
        /*2d28*/ 	.short	0x010a
        /*2d2a*/ 	.byte	0x3f
	.zero		1


	//   ....[39]....
        /*2d2c*/ 	.word	0x0000e040
        /*2d30*/ 	.word	0x000000ff
        /*2d34*/ 	.word	0x00000000
        /*2d38*/ 	.short	0x0101
        /*2d3a*/ 	.byte	0x04
	.zero		1


	//   ....[40]....
        /*2d3c*/ 	.word	0x0000e120
        /*2d40*/ 	.word	0x00000018
        /*2d44*/ 	.word	0x00000030
        /*2d48*/ 	.short	0x010a
        /*2d4a*/ 	.byte	0x3f
	.zero		1


	//   ....[41]....
        /*2d4c*/ 	.word	0x0000e770
        /*2d50*/ 	.word	0x000000ff
        /*2d54*/ 	.word	0x00000000
        /*2d58*/ 	.short	0x0101
        /*2d5a*/ 	.byte	0x04
	.zero		1


	//   ....[42]....
        /*2d5c*/ 	.word	0x0000e850
        /*2d60*/ 	.word	0x00000018
        /*2d64*/ 	.word	0x00000030
        /*2d68*/ 	.short	0x010a
        /*2d6a*/ 	.byte	0x3f
	.zero		1


	//   ....[43]....
        /*2d6c*/ 	.word	0x0000efa0
        /*2d70*/ 	.word	0x000000ff
        /*2d74*/ 	.word	0x00000000
        /*2d78*/ 	.short	0x0101
        /*2d7a*/ 	.byte	0x04
	.zero		1


	//   ....[44]....
        /*2d7c*/ 	.word	0x0000f080
        /*2d80*/ 	.word	0x00000018
        /*2d84*/ 	.word	0x00000030
        /*2d88*/ 	.short	0x010a
        /*2d8a*/ 	.byte	0x3f
	.zero		1


	//   ....[45]....
        /*2d8c*/ 	.word	0x0000f6d0
        /*2d90*/ 	.word	0x000000ff
        /*2d94*/ 	.word	0x00000000
        /*2d98*/ 	.short	0x0101
        /*2d9a*/ 	.byte	0x04
	.zero		1


	//   ....[46]....
        /*2d9c*/ 	.word	0x0000f7b0
        /*2da0*/ 	.word	0x00000018
        /*2da4*/ 	.word	0x00000030
        /*2da8*/ 	.short	0x010a
        /*2daa*/ 	.byte	0x3f
	.zero		1


	//   ....[47]....
        /*2dac*/ 	.word	0x0000ff00
        /*2db0*/ 	.word	0x000000ff
        /*2db4*/ 	.word	0x00000000
        /*2db8*/ 	.short	0x0101
        /*2dba*/ 	.byte	0x04
	.zero		1


	//   ....[48]....
        /*2dbc*/ 	.word	0x0000ffe0
        /*2dc0*/ 	.word	0x00000018
        /*2dc4*/ 	.word	0x00000030
        /*2dc8*/ 	.short	0x010a
        /*2dca*/ 	.byte	0x3f
	.zero		1


	//   ....[49]....
        /*2dcc*/ 	.word	0x00010630
        /*2dd0*/ 	.word	0x000000ff
        /*2dd4*/ 	.word	0x00000000
        /*2dd8*/ 	.short	0x0101
        /*2dda*/ 	.byte	0x04
	.zero		1


	//   ....[50]....
        /*2ddc*/ 	.word	0x00010710
        /*2de0*/ 	.word	0x00000018
        /*2de4*/ 	.word	0x00000030
        /*2de8*/ 	.short	0x010a
        /*2dea*/ 	.byte	0x3f
	.zero		1


	//   ....[51]....
        /*2dec*/ 	.word	0x00010e60
        /*2df0*/ 	.word	0x000000ff
        /*2df4*/ 	.word	0x00000000
        /*2df8*/ 	.short	0x0101
        /*2dfa*/ 	.byte	0x04
	.zero		1


	//   ....[52]....
        /*2dfc*/ 	.word	0x00010f30
        /*2e00*/ 	.word	0x00000018
        /*2e04*/ 	.word	0x00000030
        /*2e08*/ 	.short	0x010a
        /*2e0a*/ 	.byte	0x3f
	.zero		1


	//   ....[53]....
        /*2e0c*/ 	.word	0x00011540
        /*2e10*/ 	.word	0x000000ff
        /*2e14*/ 	.word	0x00000000
        /*2e18*/ 	.short	0x0101
        /*2e1a*/ 	.byte	0x04
	.zero		1


	//   ....[54]....
        /*2e1c*/ 	.word	0x00011f00
        /*2e20*/ 	.word	0x000000ff
        /*2e24*/ 	.word	0x00000000
        /*2e28*/ 	.short	0x0101
        /*2e2a*/ 	.byte	0x04
	.zero		1


	//   ....[55]....
        /*2e2c*/ 	.word	0x00012630
        /*2e30*/ 	.word	0x000000ff
        /*2e34*/ 	.word	0x00000078
        /*2e38*/ 	.short	0x010a
        /*2e3a*/ 	.byte	0x04
	.zero		1


	//   ....[56]....
        /*2e3c*/ 	.word	0x00012a40
        /*2e40*/ 	.word	0x000000ff
        /*2e44*/ 	.word	0x00000050
        /*2e48*/ 	.short	0x010a
        /*2e4a*/ 	.byte	0x0d
	.zero		1


	//   ....[57]....
        /*2e4c*/ 	.word	0x00012b30
        /*2e50*/ 	.word	0x000000ff
        /*2e54*/ 	.word	0x00000030
        /*2e58*/ 	.short	0x010b
        /*2e5a*/ 	.byte	0x0d
	.zero		1


	//   ....[58]....
        /*2e5c*/ 	.word	0x00012b90
        /*2e60*/ 	.word	0x000000ff
        /*2e64*/ 	.word	0x00000000
        /*2e68*/ 	.short	0x0101
        /*2e6a*/ 	.byte	0x1d
	.zero		1


	//   ....[59]....
        /*2e6c*/ 	.word	0x00012bc0
        /*2e70*/ 	.word	0x000000ff
        /*2e74*/ 	.word	0x00000058
        /*2e78*/ 	.short	0x010a
        /*2e7a*/ 	.byte	0x0d
	.zero		1


	//   ....[60]....
        /*2e7c*/ 	.word	0x00012cd0
        /*2e80*/ 	.word	0x000000ff
        /*2e84*/ 	.word	0x00000038
        /*2e88*/ 	.short	0x010b
        /*2e8a*/ 	.byte	0x0d
	.zero		1


	//   ....[61]....
        /*2e8c*/ 	.word	0x00012d40
        /*2e90*/ 	.word	0x000000ff
        /*2e94*/ 	.word	0x00000000
        /*2e98*/ 	.short	0x0101
        /*2e9a*/ 	.byte	0x17
	.zero		1


	//   ....[62]....
        /*2e9c*/ 	.word	0x00012d70
        /*2ea0*/ 	.word	0x000000ff
        /*2ea4*/ 	.word	0x00000060
        /*2ea8*/ 	.short	0x010a
        /*2eaa*/ 	.byte	0x0d
	.zero		1


	//   ....[63]....
        /*2eac*/ 	.word	0x00012e70
        /*2eb0*/ 	.word	0x000000ff
        /*2eb4*/ 	.word	0x00000040
        /*2eb8*/ 	.short	0x010b
        /*2eba*/ 	.byte	0x0d
	.zero		1


	//   ....[64]....
        /*2ebc*/ 	.word	0x00012ed0
        /*2ec0*/ 	.word	0x000000ff
        /*2ec4*/ 	.word	0x00000000
        /*2ec8*/ 	.short	0x0101
        /*2eca*/ 	.byte	0x15
	.zero		1


	//   ....[65]....
        /*2ecc*/ 	.word	0x00012f00
        /*2ed0*/ 	.word	0x000000ff
        /*2ed4*/ 	.word	0x00000068
        /*2ed8*/ 	.short	0x010a
        /*2eda*/ 	.byte	0x0d
	.zero		1


	//   ....[66]....
        /*2edc*/ 	.word	0x00013000
        /*2ee0*/ 	.word	0x000000ff
        /*2ee4*/ 	.word	0x00000048
        /*2ee8*/ 	.short	0x010b
        /*2eea*/ 	.byte	0x0d
	.zero		1


	//   ....[67]....
        /*2eec*/ 	.word	0x00013070
        /*2ef0*/ 	.word	0x000000ff
        /*2ef4*/ 	.word	0x00000000
        /*2ef8*/ 	.short	0x0101
        /*2efa*/ 	.byte	0x16
	.zero		1


	//   ....[68]....
        /*2efc*/ 	.word	0x000130b0
        /*2f00*/ 	.word	0x000000ff
        /*2f04*/ 	.word	0x00000050
        /*2f08*/ 	.short	0x010a
        /*2f0a*/ 	.byte	0x0d
	.zero		1


	//   ....[69]....
        /*2f0c*/ 	.word	0x000131a0
        /*2f10*/ 	.word	0x000000ff
        /*2f14*/ 	.word	0x00000030
        /*2f18*/ 	.short	0x010b
        /*2f1a*/ 	.byte	0x0d
	.zero		1


	//   ....[70]....
        /*2f1c*/ 	.word	0x000131e0
        /*2f20*/ 	.word	0x000000ff
        /*2f24*/ 	.word	0x00000000
        /*2f28*/ 	.short	0x0101
        /*2f2a*/ 	.byte	0x1d
	.zero		1


	//   ....[71]....
        /*2f2c*/ 	.word	0x00013210
        /*2f30*/ 	.word	0x000000ff
        /*2f34*/ 	.word	0x00000058
        /*2f38*/ 	.short	0x010a
        /*2f3a*/ 	.byte	0x0d
	.zero		1


	//   ....[72]....
        /*2f3c*/ 	.word	0x00013310
        /*2f40*/ 	.word	0x000000ff
        /*2f44*/ 	.word	0x00000038
        /*2f48*/ 	.short	0x010b
        /*2f4a*/ 	.byte	0x0d
	.zero		1


	//   ....[73]....
        /*2f4c*/ 	.word	0x00013350
        /*2f50*/ 	.word	0x000000ff
        /*2f54*/ 	.word	0x00000000
        /*2f58*/ 	.short	0x0101
        /*2f5a*/ 	.byte	0x17
	.zero		1


	//   ....[74]....
        /*2f5c*/ 	.word	0x00013390
        /*2f60*/ 	.word	0x000000ff
        /*2f64*/ 	.word	0x00000060
        /*2f68*/ 	.short	0x010a
        /*2f6a*/ 	.byte	0x0d
	.zero		1


	//   ....[75]....
        /*2f6c*/ 	.word	0x00013480
        /*2f70*/ 	.word	0x000000ff
        /*2f74*/ 	.word	0x00000040
        /*2f78*/ 	.short	0x010b
        /*2f7a*/ 	.byte	0x0d
	.zero		1


	//   ....[76]....
        /*2f7c*/ 	.word	0x000134c0
        /*2f80*/ 	.word	0x000000ff
        /*2f84*/ 	.word	0x00000000
        /*2f88*/ 	.short	0x0101
        /*2f8a*/ 	.byte	0x15
	.zero		1


	//   ....[77]....
        /*2f8c*/ 	.word	0x000134f0
        /*2f90*/ 	.word	0x000000ff
        /*2f94*/ 	.word	0x00000068
        /*2f98*/ 	.short	0x010a
        /*2f9a*/ 	.byte	0x0d
	.zero		1


	//   ....[78]....
        /*2f9c*/ 	.word	0x000135f0
        /*2fa0*/ 	.word	0x000000ff
        /*2fa4*/ 	.word	0x00000048
        /*2fa8*/ 	.short	0x010b
        /*2faa*/ 	.byte	0x0d
	.zero		1


	//   ....[79]....
        /*2fac*/ 	.word	0x00013630
        /*2fb0*/ 	.word	0x000000ff
        /*2fb4*/ 	.word	0x00000000
        /*2fb8*/ 	.short	0x0101
        /*2fba*/ 	.byte	0x16
	.zero		1


	//   ....[80]....
        /*2fbc*/ 	.word	0x00013670
        /*2fc0*/ 	.word	0x000000ff
        /*2fc4*/ 	.word	0x00000050
        /*2fc8*/ 	.short	0x010a
        /*2fca*/ 	.byte	0x0d
	.zero		1


	//   ....[81]....
        /*2fcc*/ 	.word	0x00013770
        /*2fd0*/ 	.word	0x000000ff
        /*2fd4*/ 	.word	0x00000030
        /*2fd8*/ 	.short	0x010b
        /*2fda*/ 	.byte	0x0d
	.zero		1


	//   ....[82]....
        /*2fdc*/ 	.word	0x000137b0
        /*2fe0*/ 	.word	0x000000ff
        /*2fe4*/ 	.word	0x00000000
        /*2fe8*/ 	.short	0x0101
        /*2fea*/ 	.byte	0x1d
	.zero		1


	//   ....[83]....
        /*2fec*/ 	.word	0x000137e0
        /*2ff0*/ 	.word	0x000000ff
        /*2ff4*/ 	.word	0x00000058
        /*2ff8*/ 	.short	0x010a
        /*2ffa*/ 	.byte	0x0d
	.zero		1


	//   ....[84]....
        /*2ffc*/ 	.word	0x000138e0
        /*3000*/ 	.word	0x000000ff
        /*3004*/ 	.word	0x00000038
        /*3008*/ 	.short	0x010b
        /*300a*/ 	.byte	0x0d
	.zero		1


	//   ....[85]....
        /*300c*/ 	.word	0x00013920
        /*3010*/ 	.word	0x000000ff
        /*3014*/ 	.word	0x00000000
        /*3018*/ 	.short	0x0101
        /*301a*/ 	.byte	0x17
	.zero		1


	//   ....[86]....
        /*301c*/ 	.word	0x00013960
        /*3020*/ 	.word	0x000000ff
        /*3024*/ 	.word	0x00000060
        /*3028*/ 	.short	0x010a
        /*302a*/ 	.byte	0x0d
	.zero		1


	//   ....[87]....
        /*302c*/ 	.word	0x00013a60
        /*3030*/ 	.word	0x000000ff
        /*3034*/ 	.word	0x00000040
        /*3038*/ 	.short	0x010b
        /*303a*/ 	.byte	0x0d
	.zero		1


	//   ....[88]....
        /*303c*/ 	.word	0x00013aa0
        /*3040*/ 	.word	0x000000ff
        /*3044*/ 	.word	0x00000000
        /*3048*/ 	.short	0x0101
        /*304a*/ 	.byte	0x15
	.zero		1


	//   ....[89]....
        /*304c*/ 	.word	0x00013ad0
        /*3050*/ 	.word	0x000000ff
        /*3054*/ 	.word	0x00000068
        /*3058*/ 	.short	0x010a
        /*305a*/ 	.byte	0x0d
	.zero		1


	//   ....[90]....
        /*305c*/ 	.word	0x00013bd0
        /*3060*/ 	.word	0x000000ff
        /*3064*/ 	.word	0x00000048
        /*3068*/ 	.short	0x010b
        /*306a*/ 	.byte	0x0d
	.zero		1


	//   ....[91]....
        /*306c*/ 	.word	0x00013c10
        /*3070*/ 	.word	0x000000ff
        /*3074*/ 	.word	0x00000000
        /*3078*/ 	.short	0x0101
        /*307a*/ 	.byte	0x16
	.zero		1


	//   ....[92]....
        /*307c*/ 	.word	0x00013c50
        /*3080*/ 	.word	0x000000ff
        /*3084*/ 	.word	0x00000050
        /*3088*/ 	.short	0x010a
        /*308a*/ 	.byte	0x0d
	.zero		1


	//   ....[93]....
        /*308c*/ 	.word	0x00013d50
        /*3090*/ 	.word	0x000000ff
        /*3094*/ 	.word	0x00000030
        /*3098*/ 	.short	0x010b
        /*309a*/ 	.byte	0x0d
	.zero		1


	//   ....[94]....
        /*309c*/ 	.word	0x00013d90
        /*30a0*/ 	.word	0x000000ff
        /*30a4*/ 	.word	0x00000000
        /*30a8*/ 	.short	0x0101
        /*30aa*/ 	.byte	0x1d
	.zero		1


	//   ....[95]....
        /*30ac*/ 	.word	0x00013dc0
        /*30b0*/ 	.word	0x000000ff
        /*30b4*/ 	.word	0x00000058
        /*30b8*/ 	.short	0x010a
        /*30ba*/ 	.byte	0x0d
	.zero		1


	//   ....[96]....
        /*30bc*/ 	.word	0x00013ec0
        /*30c0*/ 	.word	0x000000ff
        /*30c4*/ 	.word	0x00000038
        /*30c8*/ 	.short	0x010b
        /*30ca*/ 	.byte	0x0d
	.zero		1


	//   ....[97]....
        /*30cc*/ 	.word	0x00013f00
        /*30d0*/ 	.word	0x000000ff
        /*30d4*/ 	.word	0x00000000
        /*30d8*/ 	.short	0x0101
        /*30da*/ 	.byte	0x17
	.zero		1


	//   ....[98]....
        /*30dc*/ 	.word	0x00013f40
        /*30e0*/ 	.word	0x000000ff
        /*30e4*/ 	.word	0x00000060
        /*30e8*/ 	.short	0x010a
        /*30ea*/ 	.byte	0x0d
	.zero		1


	//   ....[99]....
        /*30ec*/ 	.word	0x00014040
        /*30f0*/ 	.word	0x000000ff
        /*30f4*/ 	.word	0x00000040
        /*30f8*/ 	.short	0x010b
        /*30fa*/ 	.byte	0x0d
	.zero		1


	//   ....[100]....
        /*30fc*/ 	.word	0x00014080
        /*3100*/ 	.word	0x000000ff
        /*3104*/ 	.word	0x00000000
        /*3108*/ 	.short	0x0101
        /*310a*/ 	.byte	0x15
	.zero		1


	//   ....[101]....
        /*310c*/ 	.word	0x000140b0
        /*3110*/ 	.word	0x000000ff
        /*3114*/ 	.word	0x00000068
        /*3118*/ 	.short	0x010a
        /*311a*/ 	.byte	0x0d
	.zero		1


	//   ....[102]....
        /*311c*/ 	.word	0x000141b0
        /*3120*/ 	.word	0x000000ff
        /*3124*/ 	.word	0x00000048
        /*3128*/ 	.short	0x010b
        /*312a*/ 	.byte	0x0d
	.zero		1


	//   ....[103]....
        /*312c*/ 	.word	0x00014200
        /*3130*/ 	.word	0x000000ff
        /*3134*/ 	.word	0x00000000
        /*3138*/ 	.short	0x0101
        /*313a*/ 	.byte	0x16
	.zero		1


	//   ....[104]....
        /*313c*/ 	.word	0x00014900
        /*3140*/ 	.word	0x00000000
        /*3144*/ 	.word	0x00000050
        /*3148*/ 	.short	0x010a
        /*314a*/ 	.byte	0x3f
	.zero		1


	//   ....[105]....
        /*314c*/ 	.word	0x00014940
        /*3150*/ 	.word	0x00000000
        /*3154*/ 	.word	0x00000058
        /*3158*/ 	.short	0x010a
        /*315a*/ 	.byte	0x3f
	.zero		1


	//   ....[106]....
        /*315c*/ 	.word	0x00014980
        /*3160*/ 	.word	0x00000000
        /*3164*/ 	.word	0x00000060
        /*3168*/ 	.short	0x010a
        /*316a*/ 	.byte	0x3f
	.zero		1


	//   ....[107]....
        /*316c*/ 	.word	0x000149e0
        /*3170*/ 	.word	0x00000000
        /*3174*/ 	.word	0x00000068
        /*3178*/ 	.short	0x010a
        /*317a*/ 	.byte	0x3f
	.zero		1


	//   ....[108]....
        /*317c*/ 	.word	0x00014d20
        /*3180*/ 	.word	0x0000000d
        /*3184*/ 	.word	0x00000018
        /*3188*/ 	.short	0x010a
        /*318a*/ 	.byte	0x3f
	.zero		1


	//   ....[109]....
        /*318c*/ 	.word	0x00015070
        /*3190*/ 	.word	0x00000002
        /*3194*/ 	.word	0x00000078
        /*3198*/ 	.short	0x0101
        /*319a*/ 	.byte	0x3f
	.zero		1


	//   ....[110]....
        /*319c*/ 	.word	0x00015820
        /*31a0*/ 	.word	0x00000005
        /*31a4*/ 	.word	0x00000000
        /*31a8*/ 	.short	0x010a
        /*31aa*/ 	.byte	0x3f
	.zero		1


	//   ....[111]....
        /*31ac*/ 	.word	0x000158b0
        /*31b0*/ 	.word	0x00000007
        /*31b4*/ 	.word	0x00000000
        /*31b8*/ 	.short	0x010a
        /*31ba*/ 	.byte	0x3f
	.zero		1


	//   ....[112]....
        /*31bc*/ 	.word	0x00015940
        /*31c0*/ 	.word	0x00000003
        /*31c4*/ 	.word	0x00000000
        /*31c8*/ 	.short	0x010a
        /*31ca*/ 	.byte	0x3f
	.zero		1


	//   ....[113]....
        /*31cc*/ 	.word	0x000159a0
        /*31d0*/ 	.word	0x00000003
        /*31d4*/ 	.word	0x00000000
        /*31d8*/ 	.short	0x010a
        /*31da*/ 	.byte	0x3f
	.zero		1


	//   ....[114]....
        /*31dc*/ 	.word	0x00015a00
        /*31e0*/ 	.word	0x00000004
        /*31e4*/ 	.word	0x00000000
        /*31e8*/ 	.short	0x010a
        /*31ea*/ 	.byte	0x3f
	.zero		1


	//   ....[115]....
        /*31ec*/ 	.word	0x00015a60
        /*31f0*/ 	.word	0x00000003
        /*31f4*/ 	.word	0x00000030
        /*31f8*/ 	.short	0x010a
        /*31fa*/ 	.byte	0x3f
	.zero		1


	//   ....[116]....
        /*31fc*/ 	.word	0x00015ab0
        /*3200*/ 	.word	0x0000000b
        /*3204*/ 	.word	0x00000030
        /*3208*/ 	.short	0x010a
        /*320a*/ 	.byte	0x3f
	.zero		1


	//   ....[117]....
        /*320c*/ 	.word	0x00015b00
        /*3210*/ 	.word	0x0000000b
        /*3214*/ 	.word	0x00000030
        /*3218*/ 	.short	0x010a
        /*321a*/ 	.byte	0x3f
	.zero		1


	//   ....[118]....
        /*321c*/ 	.word	0x00015b50
        /*3220*/ 	.word	0x00000018
        /*3224*/ 	.word	0x00000030
        /*3228*/ 	.short	0x010a
        /*322a*/ 	.byte	0x3f
	.zero		1


	//   ....[119]....
        /*322c*/ 	.word	0x00015ba0
        /*3230*/ 	.word	0x00000019
        /*3234*/ 	.word	0x00000030
        /*3238*/ 	.short	0x010a
        /*323a*/ 	.byte	0x3f
	.zero		1


	//   ....[120]....
        /*323c*/ 	.word	0x00015bf0
        /*3240*/ 	.word	0x0000001a
        /*3244*/ 	.word	0x00000030
        /*3248*/ 	.short	0x010a
        /*324a*/ 	.byte	0x3f
	.zero		1


	//   ....[121]....
        /*324c*/ 	.word	0x00015c40
        /*3250*/ 	.word	0x00000018
        /*3254*/ 	.word	0x00000030
        /*3258*/ 	.short	0x010a
        /*325a*/ 	.byte	0x3f
	.zero		1


	//   ....[122]....
        /*325c*/ 	.word	0x00015c90
        /*3260*/ 	.word	0x00000018
        /*3264*/ 	.word	0x00000030
        /*3268*/ 	.short	0x010a
        /*326a*/ 	.byte	0x3f
	.zero		1


	//   ....[123]....
        /*326c*/ 	.word	0x00015ce0
        /*3270*/ 	.word	0x00000018
        /*3274*/ 	.word	0x00000030
        /*3278*/ 	.short	0x010a
        /*327a*/ 	.byte	0x3f
	.zero		1


	//   ....[124]....
        /*327c*/ 	.word	0x00015d30
        /*3280*/ 	.word	0x00000018
        /*3284*/ 	.word	0x00000030
        /*3288*/ 	.short	0x010a
        /*328a*/ 	.byte	0x3f
	.zero		1


	//   ....[125]....
        /*328c*/ 	.word	0x00015d80
        /*3290*/ 	.word	0x00000018
        /*3294*/ 	.word	0x00000030
        /*3298*/ 	.short	0x010a
        /*329a*/ 	.byte	0x3f
	.zero		1


	//   ....[126]....
        /*329c*/ 	.word	0x00015dd0
        /*32a0*/ 	.word	0x00000018
        /*32a4*/ 	.word	0x00000030
        /*32a8*/ 	.short	0x010a
        /*32aa*/ 	.byte	0x3f
	.zero		1


	//   ....[127]....
        /*32ac*/ 	.word	0x00015e20
        /*32b0*/ 	.word	0x00000018
        /*32b4*/ 	.word	0x00000030
        /*32b8*/ 	.short	0x010a
        /*32ba*/ 	.byte	0x3f
	.zero		1


	//   ....[128]....
        /*32bc*/ 	.word	0x00015e70
        /*32c0*/ 	.word	0x00000018
        /*32c4*/ 	.word	0x00000030
        /*32c8*/ 	.short	0x010a
        /*32ca*/ 	.byte	0x3f
	.zero		1


	//   ....[129]....
        /*32cc*/ 	.word	0x00015ec0
        /*32d0*/ 	.word	0x00000018
        /*32d4*/ 	.word	0x00000030
        /*32d8*/ 	.short	0x010a
        /*32da*/ 	.byte	0x3f
	.zero		1


	//   ....[130]....
        /*32dc*/ 	.word	0x00015f10
        /*32e0*/ 	.word	0x00000018
        /*32e4*/ 	.word	0x00000030
        /*32e8*/ 	.short	0x010a
        /*32ea*/ 	.byte	0x3f
	.zero		1


	//   ....[131]....
        /*32ec*/ 	.word	0x00015f70
        /*32f0*/ 	.word	0x00000005
        /*32f4*/ 	.word	0x00000078
        /*32f8*/ 	.short	0x010a
        /*32fa*/ 	.byte	0x3f
	.zero		1


	//   ....[132]....
        /*32fc*/ 	.word	0x00015fd0
        /*3300*/ 	.word	0x00000003
        /*3304*/ 	.word	0x00000050
        /*3308*/ 	.short	0x010a
        /*330a*/ 	.byte	0x3f
	.zero		1


	//   ....[133]....
        /*330c*/ 	.word	0x00016030
        /*3310*/ 	.word	0x00000003
        /*3314*/ 	.word	0x00000058
        /*3318*/ 	.short	0x010a
        /*331a*/ 	.byte	0x3f
	.zero		1


	//   ....[134]....
        /*331c*/ 	.word	0x00016090
        /*3320*/ 	.word	0x00000003
        /*3324*/ 	.word	0x00000060
        /*3328*/ 	.short	0x010a
        /*332a*/ 	.byte	0x3f
	.zero		1


	//   ....[135]....
        /*332c*/ 	.word	0x000160f0
        /*3330*/ 	.word	0x00000003
        /*3334*/ 	.word	0x00000068
        /*3338*/ 	.short	0x010a
        /*333a*/ 	.byte	0x3f
	.zero		1


	//   ....[136]....
        /*333c*/ 	.word	0x00016150
        /*3340*/ 	.word	0x00000004
        /*3344*/ 	.word	0x00000050
        /*3348*/ 	.short	0x010a
        /*334a*/ 	.byte	0x3f
	.zero		1


	//   ....[137]....
        /*334c*/ 	.word	0x000161b0
        /*3350*/ 	.word	0x00000004
        /*3354*/ 	.word	0x00000058
        /*3358*/ 	.short	0x010a
        /*335a*/ 	.byte	0x3f
	.zero		1


	//   ....[138]....
        /*335c*/ 	.word	0x00016210
        /*3360*/ 	.word	0x00000004
        /*3364*/ 	.word	0x00000060
        /*3368*/ 	.short	0x010a
        /*336a*/ 	.byte	0x3f
	.zero		1


	//   ....[139]....
        /*336c*/ 	.word	0x00016270
        /*3370*/ 	.word	0x00000004
        /*3374*/ 	.word	0x00000068
        /*3378*/ 	.short	0x010a
        /*337a*/ 	.byte	0x3f
	.zero		1


	//   ....[140]....
        /*337c*/ 	.word	0x000162d0
        /*3380*/ 	.word	0x00000005
        /*3384*/ 	.word	0x00000050
        /*3388*/ 	.short	0x010a
        /*338a*/ 	.byte	0x3f
	.zero		1


	//   ....[141]....
        /*338c*/ 	.word	0x00016330
        /*3390*/ 	.word	0x00000005
        /*3394*/ 	.word	0x00000058
        /*3398*/ 	.short	0x010a
        /*339a*/ 	.byte	0x3f
	.zero		1


	//   ....[142]....
        /*339c*/ 	.word	0x00016390
        /*33a0*/ 	.word	0x00000005
        /*33a4*/ 	.word	0x00000060
        /*33a8*/ 	.short	0x010a
        /*33aa*/ 	.byte	0x3f
	.zero		1


	//   ....[143]....
        /*33ac*/ 	.word	0x000163f0
        /*33b0*/ 	.word	0x00000005
        /*33b4*/ 	.word	0x00000068
        /*33b8*/ 	.short	0x010a
        /*33ba*/ 	.byte	0x3f
	.zero		1


	//   ....[144]....
        /*33bc*/ 	.word	0x00016450
        /*33c0*/ 	.word	0x00000002
        /*33c4*/ 	.word	0x00000050
        /*33c8*/ 	.short	0x010a
        /*33ca*/ 	.byte	0x3f
	.zero		1


	//   ....[145]....
        /*33cc*/ 	.word	0x000164b0
        /*33d0*/ 	.word	0x00000002
        /*33d4*/ 	.word	0x00000058
        /*33d8*/ 	.short	0x010a
        /*33da*/ 	.byte	0x3f
	.zero		1


	//   ....[146]....
        /*33dc*/ 	.word	0x00016510
        /*33e0*/ 	.word	0x00000002
        /*33e4*/ 	.word	0x00000060
        /*33e8*/ 	.short	0x010a
        /*33ea*/ 	.byte	0x3f
	.zero		1


	//   ....[147]....
        /*33ec*/ 	.word	0x00016570
        /*33f0*/ 	.word	0x00000002
        /*33f4*/ 	.word	0x00000068
        /*33f8*/ 	.short	0x010a
        /*33fa*/ 	.byte	0x3f
	.zero		1


	//   ....[148]....
        /*33fc*/ 	.word	0x000165c0
        /*3400*/ 	.word	0x00000000
        /*3404*/ 	.word	0x00000050
        /*3408*/ 	.short	0x010a
        /*340a*/ 	.byte	0x3f
	.zero		1


	//   ....[149]....
        /*340c*/ 	.word	0x00016610
        /*3410*/ 	.word	0x00000000
        /*3414*/ 	.word	0x00000058
        /*3418*/ 	.short	0x010a
        /*341a*/ 	.byte	0x3f
	.zero		1


	//   ....[150]....
        /*341c*/ 	.word	0x00016660
        /*3420*/ 	.word	0x00000000
        /*3424*/ 	.word	0x00000060
        /*3428*/ 	.short	0x010a
        /*342a*/ 	.byte	0x3f
	.zero		1


	//   ....[151]....
        /*342c*/ 	.word	0x00016730
        /*3430*/ 	.word	0x0000000d
        /*3434*/ 	.word	0x00000018
        /*3438*/ 	.short	0x010a
        /*343a*/ 	.byte	0x3f
	.zero		1


	//   ....[152]....
        /*343c*/ 	.word	0x00016800
        /*3440*/ 	.word	0x00000005
        /*3444*/ 	.word	0x00000000
        /*3448*/ 	.short	0x010a
        /*344a*/ 	.byte	0x3f
	.zero		1


	//   ....[153]....
        /*344c*/ 	.word	0x00016850
        /*3450*/ 	.word	0x00000007
        /*3454*/ 	.word	0x00000000
        /*3458*/ 	.short	0x010a
        /*345a*/ 	.byte	0x3f
	.zero		1


	//----- nvinfo : EIATTR_NUM_MBARRIERS
	.align		4
.L_40:
        /*345c*/ 	.byte	0x03, 0x38
        /*345e*/ 	.short	0x0010


	//----- nvinfo : EIATTR_EXIT_INSTR_OFFSETS
	.align		4
        /*3460*/ 	.byte	0x04, 0x1c
        /*3462*/ 	.short	(.L_42 - .L_41)


	//   ....[0]....
.L_41:
        /*3464*/ 	.word	0x00015990


	//----- nvinfo : EIATTR_MAX_THREADS
	.align		4
.L_42:
        /*3468*/ 	.byte	0x04, 0x05
        /*346a*/ 	.short	(.L_44 - .L_43)
.L_43:
        /*346c*/ 	.word	0x00000180
        /*3470*/ 	.word	0x00000001
        /*3474*/ 	.word	0x00000001


	//----- nvinfo : EIATTR_CRS_STACK_SIZE
	.align		4
.L_44:
        /*3478*/ 	.byte	0x04, 0x1e
        /*347a*/ 	.short	(.L_46 - .L_45)
.L_45:
        /*347c*/ 	.word	0x00000000


	//----- nvinfo : EIATTR_CBANK_PARAM_SIZE
	.align		4
.L_46:
        /*3480*/ 	.byte	0x03, 0x19
        /*3482*/ 	.short	0x0770


	//----- nvinfo : EIATTR_PARAM_CBANK
	.align		4
        /*3484*/ 	.byte	0x04, 0x0a
        /*3486*/ 	.short	(.L_48 - .L_47)
	.align		4
.L_47:
        /*3488*/ 	.word	index@(.nv.constant0._ZN7cutlass13device_kernelINS_4gemm6kernel13GemmUniversalIN4cute5tupleIJiiiiEEENS1_10collective13CollectiveMmaINS1_34MainloopSm90TmaGmmaWarpSpecializedILi3ENS5_IJNS4_1CILi1EEESB_SB_EEENS1_35KernelTmaWarpSpecializedCooperativeEEENS5_IJNSA_ILi256EEESF_NSA_ILi64EEEEEENS_10bfloat16_tENS5_IJlSB_lEEESI_SJ_NS4_8TiledMMAINS4_8MMA_AtomIJNS4_4SM904GMMA28MMA_64x256x16_F32BF16BF16_SSILNSN_5MajorE0ELSP_0ELNSN_7ScaleInE1ELSQ_1EEEEEENS4_6LayoutINS5_IJNSA_ILi2EEESB_SB_EEENS5_IJSB_NSA_ILi0EEESW_EEEEENS5_IJNS4_10UnderscoreESZ_SZ_EEEEENS4_13SM90_TMA_LOADENS4_14ComposedLayoutINS4_7SwizzleILi3ELi4ELi3EEENS4_18smem_ptr_flag_bitsILi16EEENST_INS5_IJNSA_ILi8EEESG_EEENS5_IJSG_SB_EEEEEEEvNS4_8identityES12_S1C_vS1D_EENS_8epilogue10collective18CollectiveEpilogueINS1F_22Sm90TmaWarpSpecializedILi4ELi2ELi16ELb1ELb0EEEJSH_NS5_IJNSA_ILi128EEENSA_ILi32EEEEEESI_SJ_SI_SJ_NS1F_6fusion15FusionCallbacksIS1J_NS1N_13LinCombEltActINS1F_6thread4ReLuESI_fSI_fLNS_15FloatRoundStyleE2EEESH_S1M_JEEES12_NS13_INS14_ILi2ELi4ELi3EEES17_NST_INS5_IJS18_S1L_EEENS5_IJS1L_SB_EEEEEEENS4_17SM75_U32x4_LDSM_NENS4_14SM90_TMA_STOREES1Z_NS4_17SM90_U32x4_STSM_NENS4_9Copy_AtomIJS22_NS_6half_tEEEEvEEEvvEEEEvNT_6ParamsE)
        /*348c*/ 	.short	0x0210
        /*348e*/ 	.short	0x0770


	//----- nvinfo : EIATTR_SW_WAR
	.align		4
.L_48:
        /*3490*/ 	.byte	0x04, 0x36
        /*3492*/ 	.short	(.L_50 - .L_49)
.L_49:
        /*3494*/ 	.word	0x00000008
.L_50:


//--------------------- .nv.callgraph             --------------------------
	.section	.nv.callgraph,"",@"SHT_CUDA_CALLGRAPH"
	.align	4
	.sectionentsize	8
	.align		4
        /*0000*/ 	.word	0x00000000
	.align		4
        /*0004*/ 	.word	0xffffffff
	.align		4
        /*0008*/ 	.word	index@(_ZN7cutlass13device_kernelINS_4gemm6kernel13GemmUniversalIN4cute5tupleIJiiiiEEENS1_10collective13CollectiveMmaINS1_34MainloopSm90TmaGmmaWarpSpecializedILi3ENS5_IJNS4_1CILi1EEESB_SB_EEENS1_35KernelTmaWarpSpecializedCooperativeEEENS5_IJNSA_ILi256EEESF_NSA_ILi64EEEEEENS_10bfloat16_tENS5_IJlSB_lEEESI_SJ_NS4_8TiledMMAINS4_8MMA_AtomIJNS4_4SM904GMMA28MMA_64x256x16_F32BF16BF16_SSILNSN_5MajorE0ELSP_0ELNSN_7ScaleInE1ELSQ_1EEEEEENS4_6LayoutINS5_IJNSA_ILi2EEESB_SB_EEENS5_IJSB_NSA_ILi0EEESW_EEEEENS5_IJNS4_10UnderscoreESZ_SZ_EEEEENS4_13SM90_TMA_LOADENS4_14ComposedLayoutINS4_7SwizzleILi3ELi4ELi3EEENS4_18smem_ptr_flag_bitsILi16EEENST_INS5_IJNSA_ILi8EEESG_EEENS5_IJSG_SB_EEEEEEEvNS4_8identityES12_S1C_vS1D_EENS_8epilogue10collective18CollectiveEpilogueINS1F_22Sm90TmaWarpSpecializedILi4ELi2ELi16ELb1ELb0EEEJSH_NS5_IJNSA_ILi128EEENSA_ILi32EEEEEESI_SJ_SI_SJ_NS1F_6fusion15FusionCallbacksIS1J_NS1N_13LinCombEltActINS1F_6thread4ReLuESI_fSI_fLNS_15FloatRoundStyleE2EEESH_S1M_JEEES12_NS13_INS14_ILi2ELi4ELi3EEES17_NST_INS5_IJS18_S1L_EEENS5_IJS1L_SB_EEEEEEENS4_17SM75_U32x4_LDSM_NENS4_14SM90_TMA_STOREES1Z_NS4_17SM90_U32x4_STSM_NENS4_9Copy_AtomIJS22_NS_6half_tEEEEvEEEvvEEEEvNT_6ParamsE)
	.align		4
        /*000c*/ 	.word	index@(__assertfail)
	.align		4
        /*0010*/ 	.word	0x00000000
	.align		4
        /*0014*/ 	.word	0xfffffffe
	.align		4
        /*0018*/ 	.word	0x00000000
	.align		4
        /*001c*/ 	.word	0xfffffffd
	.align		4
        /*0020*/ 	.word	0x00000000
	.align		4
        /*0024*/ 	.word	0xfffffffc


//--------------------- .nv.constant4             --------------------------
	.section	.nv.constant4,"a",@progbits
	.align	8
	.align		8
.nv.constant4:
        /*0000*/ 	.dword	__assertfail
	.align		8
        /*0008*/ 	.dword	__unnamed_1
	.align		8
        /*0010*/ 	.dword	__unnamed_2
	.align		8
        /*0018*/ 	.dword	_ZN39_INTERNAL_15f1b052_4_k_cu_3aeb1677_27934cuda3std3__45__cpo5beginE
	.align		8
        /*0020*/ 	.dword	_ZN39_INTERNAL_15f1b052_4_k_cu_3aeb1677_27934cuda3std3__45__cpo3endE
	.align		8
        /*0028*/ 	.dword	_ZN39_INTERNAL_15f1b052_4_k_cu_3aeb1677_27934cuda3std3__45__cpo6cbeginE
	.align		8
        /*0030*/ 	.dword	_ZN39_INTERNAL_15f1b052_4_k_cu_3aeb1677_27934cuda3std3__45__cpo4cendE
	.align		8
        /*0038*/ 	.dword	_ZN39_INTERNAL_15f1b052_4_k_cu_3aeb1677_27934cuda3std3__441_GLOBAL__N__15f1b052_4_k_cu_3aeb1677_27936ignoreE
	.align		8
        /*0040*/ 	.dword	_ZN39_INTERNAL_15f1b052_4_k_cu_3aeb1677_27934cuda3std3__419piecewise_constructE
	.align		8
        /*0048*/ 	.dword	_ZN39_INTERNAL_15f1b052_4_k_cu_3aeb1677_27934cuda3std3__48in_placeE
	.align		8
        /*0050*/ 	.dword	_ZN39_INTERNAL_15f1b052_4_k_cu_3aeb1677_27934cuda3std6ranges3__45__cpo4swapE
	.align		8
        /*0058*/ 	.dword	_ZN39_INTERNAL_15f1b052_4_k_cu_3aeb1677_27934cuda3std6ranges3__45__cpo9iter_moveE
	.align		8
        /*0060*/ 	.dword	_ZN39_INTERNAL_15f1b052_4_k_cu_3aeb1677_27934cute7productE
	.align		8
        /*0068*/ 	.dword	_ZN39_INTERNAL_15f1b052_4_k_cu_3aeb1677_27934cute1_E
	.align		8
        /*0070*/ 	.dword	$str$22
	.align		8
        /*0078*/ 	.dword	$str$23
	.align		8
        /*0080*/ 	.dword	$str$26
	.align		8
        /*0088*/ 	.dword	$str$27


//--------------------- .text._ZN7cutlass13device_kernelINS_4gemm6kernel13GemmUniversalIN4cute5tupleIJiiiiEEENS1_10collective13CollectiveMmaINS1_34MainloopSm90TmaGmmaWarpSpecializedILi3ENS5_IJNS4_1CILi1EEESB_SB_EEENS1_35KernelTmaWarpSpecializedCooperativeEEENS5_IJNSA_ILi256EEESF_NSA_ILi64EEEEEENS_10bfloat16_tENS5_IJlSB_lEEESI_SJ_NS4_8TiledMMAINS4_8MMA_AtomIJNS4_4SM904GMMA28MMA_64x256x16_F32BF16BF16_SSILNSN_5MajorE0ELSP_0ELNSN_7ScaleInE1ELSQ_1EEEEEENS4_6LayoutINS5_IJNSA_ILi2EEESB_SB_EEENS5_IJSB_NSA_ILi0EEESW_EEEEENS5_IJNS4_10UnderscoreESZ_SZ_EEEEENS4_13SM90_TMA_LOADENS4_14ComposedLayoutINS4_7SwizzleILi3ELi4ELi3EEENS4_18smem_ptr_flag_bitsILi16EEENST_INS5_IJNSA_ILi8EEESG_EEENS5_IJSG_SB_EEEEEEEvNS4_8identityES12_S1C_vS1D_EENS_8epilogue10collective18CollectiveEpilogueINS1F_22Sm90TmaWarpSpecializedILi4ELi2ELi16ELb1ELb0EEEJSH_NS5_IJNSA_ILi128EEENSA_ILi32EEEEEESI_SJ_SI_SJ_NS1F_6fusion15FusionCallbacksIS1J_NS1N_13LinCombEltActINS1F_6thread4ReLuESI_fSI_fLNS_15FloatRoundStyleE2EEESH_S1M_JEEES12_NS13_INS14_ILi2ELi4ELi3EEES17_NST_INS5_IJS18_S1L_EEENS5_IJS1L_SB_EEEEEEENS4_17SM75_U32x4_LDSM_NENS4_14SM90_TMA_STOREES1Z_NS4_17SM90_U32x4_STSM_NENS4_9Copy_AtomIJS22_NS_6half_tEEEEvEEEvvEEEEvNT_6ParamsE --------------------------
	.section	.text._ZN7cutlass13device_kernelINS_4gemm6kernel13GemmUniversalIN4cute5tupleIJiiiiEEENS1_10collective13CollectiveMmaINS1_34MainloopSm90TmaGmmaWarpSpecializedILi3ENS5_IJNS4_1CILi1EEESB_SB_EEENS1_35KernelTmaWarpSpecializedCooperativeEEENS5_IJNSA_ILi256EEESF_NSA_ILi64EEEEEENS_10bfloat16_tENS5_IJlSB_lEEESI_SJ_NS4_8TiledMMAINS4_8MMA_AtomIJNS4_4SM904GMMA28MMA_64x256x16_F32BF16BF16_SSILNSN_5MajorE0ELSP_0ELNSN_7ScaleInE1ELSQ_1EEEEEENS4_6LayoutINS5_IJNSA_ILi2EEESB_SB_EEENS5_IJSB_NSA_ILi0EEESW_EEEEENS5_IJNS4_10UnderscoreESZ_SZ_EEEEENS4_13SM90_TMA_LOADENS4_14ComposedLayoutINS4_7SwizzleILi3ELi4ELi3EEENS4_18smem_ptr_flag_bitsILi16EEENST_INS5_IJNSA_ILi8EEESG_EEENS5_IJSG_SB_EEEEEEEvNS4_8identityES12_S1C_vS1D_EENS_8epilogue10collective18CollectiveEpilogueINS1F_22Sm90TmaWarpSpecializedILi4ELi2ELi16ELb1ELb0EEEJSH_NS5_IJNSA_ILi128EEENSA_ILi32EEEEEESI_SJ_SI_SJ_NS1F_6fusion15FusionCallbacksIS1J_NS1N_13LinCombEltActINS1F_6thread4ReLuESI_fSI_fLNS_15FloatRoundStyleE2EEESH_S1M_JEEES12_NS13_INS14_ILi2ELi4ELi3EEES17_NST_INS5_IJS18_S1L_EEENS5_IJS1L_SB_EEEEEEENS4_17SM75_U32x4_LDSM_NENS4_14SM90_TMA_STOREES1Z_NS4_17SM90_U32x4_STSM_NENS4_9Copy_AtomIJS22_NS_6half_tEEEEvEEEvvEEEEvNT_6ParamsE,"ax",@progbits
	.align	128
.text._ZN7cutlass13device_kernelINS_4gemm6kernel13GemmUniversalIN4cute5tupleIJiiiiEEENS1_10collective13CollectiveMmaINS1_34MainloopSm90TmaGmmaWarpSpecializedILi3ENS5_IJNS4_1CILi1EEESB_SB_EEENS1_35KernelTmaWarpSpecializedCooperativeEEENS5_IJNSA_ILi256EEESF_NSA_ILi64EEEEEENS_10bfloat16_tENS5_IJlSB_lEEESI_SJ_NS4_8TiledMMAINS4_8MMA_AtomIJNS4_4SM904GMMA28MMA_64x256x16_F32BF16BF16_SSILNSN_5MajorE0ELSP_0ELNSN_7ScaleInE1ELSQ_1EEEEEENS4_6LayoutINS5_IJNSA_ILi2EEESB_SB_EEENS5_IJSB_NSA_ILi0EEESW_EEEEENS5_IJNS4_10UnderscoreESZ_SZ_EEEEENS4_13SM90_TMA_LOADENS4_14ComposedLayoutINS4_7SwizzleILi3ELi4ELi3EEENS4_18smem_ptr_flag_bitsILi16EEENST_INS5_IJNSA_ILi8EEESG_EEENS5_IJSG_SB_EEEEEEEvNS4_8identityES12_S1C_vS1D_EENS_8epilogue10collective18CollectiveEpilogueINS1F_22Sm90TmaWarpSpecializedILi4ELi2ELi16ELb1ELb0EEEJSH_NS5_IJNSA_ILi128EEENSA_ILi32EEEEEESI_SJ_SI_SJ_NS1F_6fusion15FusionCallbacksIS1J_NS1N_13LinCombEltActINS1F_6thread4ReLuESI_fSI_fLNS_15FloatRoundStyleE2EEESH_S1M_JEEES12_NS13_INS14_ILi2ELi4ELi3EEES17_NST_INS5_IJS18_S1L_EEENS5_IJS1L_SB_EEEEEEENS4_17SM75_U32x4_LDSM_NENS4_14SM90_TMA_STOREES1Z_NS4_17SM90_U32x4_STSM_NENS4_9Copy_AtomIJS22_NS_6half_tEEEEvEEEvvEEEEvNT_6ParamsE:
        .type           _ZN7cutlass13device_kernelINS_4gemm6kernel13GemmUniversalIN4cute5tupleIJiiiiEEENS1_10collective13CollectiveMmaINS1_34MainloopSm90TmaGmmaWarpSpecializedILi3ENS5_IJNS4_1CILi1EEESB_SB_EEENS1_35KernelTmaWarpSpecializedCooperativeEEENS5_IJNSA_ILi256EEESF_NSA_ILi64EEEEEENS_10bfloat16_tENS5_IJlSB_lEEESI_SJ_NS4_8TiledMMAINS4_8MMA_AtomIJNS4_4SM904GMMA28MMA_64x256x16_F32BF16BF16_SSILNSN_5MajorE0ELSP_0ELNSN_7ScaleInE1ELSQ_1EEEEEENS4_6LayoutINS5_IJNSA_ILi2EEESB_SB_EEENS5_IJSB_NSA_ILi0EEESW_EEEEENS5_IJNS4_10UnderscoreESZ_SZ_EEEEENS4_13SM90_TMA_LOADENS4_14ComposedLayoutINS4_7SwizzleILi3ELi4ELi3EEENS4_18smem_ptr_flag_bitsILi16EEENST_INS5_IJNSA_ILi8EEESG_EEENS5_IJSG_SB_EEEEEEEvNS4_8identityES12_S1C_vS1D_EENS_8epilogue10collective18CollectiveEpilogueINS1F_22Sm90TmaWarpSpecializedILi4ELi2ELi16ELb1ELb0EEEJSH_NS5_IJNSA_ILi128EEENSA_ILi32EEEEEESI_SJ_SI_SJ_NS1F_6fusion15FusionCallbacksIS1J_NS1N_13LinCombEltActINS1F_6thread4ReLuESI_fSI_fLNS_15FloatRoundStyleE2EEESH_S1M_JEEES12_NS13_INS14_ILi2ELi4ELi3EEES17_NST_INS5_IJS18_S1L_EEENS5_IJS1L_SB_EEEEEEENS4_17SM75_U32x4_LDSM_NENS4_14SM90_TMA_STOREES1Z_NS4_17SM90_U32x4_STSM_NENS4_9Copy_AtomIJS22_NS_6half_tEEEEvEEEvvEEEEvNT_6ParamsE,@function
        .size           _ZN7cutlass13device_kernelINS_4gemm6kernel13GemmUniversalIN4cute5tupleIJiiiiEEENS1_10collective13CollectiveMmaINS1_34MainloopSm90TmaGmmaWarpSpecializedILi3ENS5_IJNS4_1CILi1EEESB_SB_EEENS1_35KernelTmaWarpSpecializedCooperativeEEENS5_IJNSA_ILi256EEESF_NSA_ILi64EEEEEENS_10bfloat16_tENS5_IJlSB_lEEESI_SJ_NS4_8TiledMMAINS4_8MMA_AtomIJNS4_4SM904GMMA28MMA_64x256x16_F32BF16BF16_SSILNSN_5MajorE0ELSP_0ELNSN_7ScaleInE1ELSQ_1EEEEEENS4_6LayoutINS5_IJNSA_ILi2EEESB_SB_EEENS5_IJSB_NSA_ILi0EEESW_EEEEENS5_IJNS4_10UnderscoreESZ_SZ_EEEEENS4_13SM90_TMA_LOADENS4_14ComposedLayoutINS4_7SwizzleILi3ELi4ELi3EEENS4_18smem_ptr_flag_bitsILi16EEENST_INS5_IJNSA_ILi8EEESG_EEENS5_IJSG_SB_EEEEEEEvNS4_8identityES12_S1C_vS1D_EENS_8epilogue10collective18CollectiveEpilogueINS1F_22Sm90TmaWarpSpecializedILi4ELi2ELi16ELb1ELb0EEEJSH_NS5_IJNSA_ILi128EEENSA_ILi32EEEEEESI_SJ_SI_SJ_NS1F_6fusion15FusionCallbacksIS1J_NS1N_13LinCombEltActINS1F_6thread4ReLuESI_fSI_fLNS_15FloatRoundStyleE2EEESH_S1M_JEEES12_NS13_INS14_ILi2ELi4ELi3EEES17_NST_INS5_IJS18_S1L_EEENS5_IJS1L_SB_EEEEEEENS4_17SM75_U32x4_LDSM_NENS4_14SM90_TMA_STOREES1Z_NS4_17SM90_U32x4_STSM_NENS4_9Copy_AtomIJS22_NS_6half_tEEEEvEEEvvEEEEvNT_6ParamsE,(.L_x_413 - _ZN7cutlass13device_kernelINS_4gemm6kernel13GemmUniversalIN4cute5tupleIJiiiiEEENS1_10collective13CollectiveMmaINS1_34MainloopSm90TmaGmmaWarpSpecializedILi3ENS5_IJNS4_1CILi1EEESB_SB_EEENS1_35KernelTmaWarpSpecializedCooperativeEEENS5_IJNSA_ILi256EEESF_NSA_ILi64EEEEEENS_10bfloat16_tENS5_IJlSB_lEEESI_SJ_NS4_8TiledMMAINS4_8MMA_AtomIJNS4_4SM904GMMA28MMA_64x256x16_F32BF16BF16_SSILNSN_5MajorE0ELSP_0ELNSN_7ScaleInE1ELSQ_1EEEEEENS4_6LayoutINS5_IJNSA_ILi2EEESB_SB_EEENS5_IJSB_NSA_ILi0EEESW_EEEEENS5_IJNS4_10UnderscoreESZ_SZ_EEEEENS4_13SM90_TMA_LOADENS4_14ComposedLayoutINS4_7SwizzleILi3ELi4ELi3EEENS4_18smem_ptr_flag_bitsILi16EEENST_INS5_IJNSA_ILi8EEESG_EEENS5_IJSG_SB_EEEEEEEvNS4_8identityES12_S1C_vS1D_EENS_8epilogue10collective18CollectiveEpilogueINS1F_22Sm90TmaWarpSpecializedILi4ELi2ELi16ELb1ELb0EEEJSH_NS5_IJNSA_ILi128EEENSA_ILi32EEEEEESI_SJ_SI_SJ_NS1F_6fusion15FusionCallbacksIS1J_NS1N_13LinCombEltActINS1F_6thread4ReLuESI_fSI_fLNS_15FloatRoundStyleE2EEESH_S1M_JEEES12_NS13_INS14_ILi2ELi4ELi3EEES17_NST_INS5_IJS18_S1L_EEENS5_IJS1L_SB_EEEEEEENS4_17SM75_U32x4_LDSM_NENS4_14SM90_TMA_STOREES1Z_NS4_17SM90_U32x4_STSM_NENS4_9Copy_AtomIJS22_NS_6half_tEEEEvEEEvvEEEEvNT_6ParamsE)
        .other          _ZN7cutlass13device_kernelINS_4gemm6kernel13GemmUniversalIN4cute5tupleIJiiiiEEENS1_10collective13CollectiveMmaINS1_34MainloopSm90TmaGmmaWarpSpecializedILi3ENS5_IJNS4_1CILi1EEESB_SB_EEENS1_35KernelTmaWarpSpecializedCooperativeEEENS5_IJNSA_ILi256EEESF_NSA_ILi64EEEEEENS_10bfloat16_tENS5_IJlSB_lEEESI_SJ_NS4_8TiledMMAINS4_8MMA_AtomIJNS4_4SM904GMMA28MMA_64x256x16_F32BF16BF16_SSILNSN_5MajorE0ELSP_0ELNSN_7ScaleInE1ELSQ_1EEEEEENS4_6LayoutINS5_IJNSA_ILi2EEESB_SB_EEENS5_IJSB_NSA_ILi0EEESW_EEEEENS5_IJNS4_10UnderscoreESZ_SZ_EEEEENS4_13SM90_TMA_LOADENS4_14ComposedLayoutINS4_7SwizzleILi3ELi4ELi3EEENS4_18smem_ptr_flag_bitsILi16EEENST_INS5_IJNSA_ILi8EEESG_EEENS5_IJSG_SB_EEEEEEEvNS4_8identityES12_S1C_vS1D_EENS_8epilogue10collective18CollectiveEpilogueINS1F_22Sm90TmaWarpSpecializedILi4ELi2ELi16ELb1ELb0EEEJSH_NS5_IJNSA_ILi128EEENSA_ILi32EEEEEESI_SJ_SI_SJ_NS1F_6fusion15FusionCallbacksIS1J_NS1N_13LinCombEltActINS1F_6thread4ReLuESI_fSI_fLNS_15FloatRoundStyleE2EEESH_S1M_JEEES12_NS13_INS14_ILi2ELi4ELi3EEES17_NST_INS5_IJS18_S1L_EEENS5_IJS1L_SB_EEEEEEENS4_17SM75_U32x4_LDSM_NENS4_14SM90_TMA_STOREES1Z_NS4_17SM90_U32x4_STSM_NENS4_9Copy_AtomIJS22_NS_6half_tEEEEvEEEvvEEEEvNT_6ParamsE,@"STO_CUDA_ENTRY STV_DEFAULT"
_ZN7cutlass13device_kernelINS_4gemm6kernel13GemmUniversalIN4cute5tupleIJiiiiEEENS1_10collective13CollectiveMmaINS1_34MainloopSm90TmaGmmaWarpSpecializedILi3ENS5_IJNS4_1CILi1EEESB_SB_EEENS1_35KernelTmaWarpSpecializedCooperativeEEENS5_IJNSA_ILi256EEESF_NSA_ILi64EEEEEENS_10bfloat16_tENS5_IJlSB_lEEESI_SJ_NS4_8TiledMMAINS4_8MMA_AtomIJNS4_4SM904GMMA28MMA_64x256x16_F32BF16BF16_SSILNSN_5MajorE0ELSP_0ELNSN_7ScaleInE1ELSQ_1EEEEEENS4_6LayoutINS5_IJNSA_ILi2EEESB_SB_EEENS5_IJSB_NSA_ILi0EEESW_EEEEENS5_IJNS4_10UnderscoreESZ_SZ_EEEEENS4_13SM90_TMA_LOADENS4_14ComposedLayoutINS4_7SwizzleILi3ELi4ELi3EEENS4_18smem_ptr_flag_bitsILi16EEENST_INS5_IJNSA_ILi8EEESG_EEENS5_IJSG_SB_EEEEEEEvNS4_8identityES12_S1C_vS1D_EENS_8epilogue10collective18CollectiveEpilogueINS1F_22Sm90TmaWarpSpecializedILi4ELi2ELi16ELb1ELb0EEEJSH_NS5_IJNSA_ILi128EEENSA_ILi32EEEEEESI_SJ_SI_SJ_NS1F_6fusion15FusionCallbacksIS1J_NS1N_13LinCombEltActINS1F_6thread4ReLuESI_fSI_fLNS_15FloatRoundStyleE2EEESH_S1M_JEEES12_NS13_INS14_ILi2ELi4ELi3EEES17_NST_INS5_IJS18_S1L_EEENS5_IJS1L_SB_EEEEEEENS4_17SM75_U32x4_LDSM_NENS4_14SM90_TMA_STOREES1Z_NS4_17SM90_U32x4_STSM_NENS4_9Copy_AtomIJS22_NS_6half_tEEEEvEEEvvEEEEvNT_6ParamsE:
[----:B------:R-:W1:Y:S02]  /*0000*/  LDC R1, c[0x0][0x28] ;  /* 0x00000a00ff017b82 */ /* 0x000e640000000800 */
[----:B-1----:R-:W-:Y:S01]  /*0010*/  VIADD R1, R1, 0xfffff858 ;  /* 0xfffff85801017836 */ /* 0x002fe20000000000 */
[----:B------:R-:W1:Y:S05]  /*0020*/  S2R R2, SR_TID.X ;  /* 0x0000000000027919 */ /* 0x000e6a0000002100 */
[----:B------:R-:W2:Y:S01]  /*0030*/  LDC.64 R6, c[0x0][0x588] ;  /* 0x00016200ff067b82 */ /* 0x000ea20000000a00 */
[----:B------:R-:W-:Y:S01]  /*0040*/  ELECT P0, URZ, PT ;  /* 0x00000000003f782f */ /* 0x000fe20003800000 */
[----:B------:R-:W-:Y:S01]  /*0050*/  BSSY B0, `(.L_x_0) ;  /* 0x0000016000007945 */ /* 0x000fe20003800000 */
[----:B-1----:R-:W-:-:S02]  /*0060*/  SHF.R.U32.HI R9, RZ, 0x5, R2 ;  /* 0x00000005ff097819 */ /* 0x002fc40000011602 */
[----:B------:R-:W-:-:S03]  /*0070*/  SHF.R.U32.HI R2, RZ, 0x7, R2 ;  /* 0x00000007ff027819 */ /* 0x000fc60000011602 */
[----:B------:R-:W1:Y:S04]  /*0080*/  SHFL.IDX PT, R0, R9, RZ, 0x1f ;  /* 0x00001fff09007589 */ /* 0x000e6800000e0000 */
[----:B------:R3:W4:Y:S01]  /*0090*/  SHFL.IDX PT, R10, R2, RZ, 0x1f ;  /* 0x00001fff020a7589 */ /* 0x00072200000e0000 */
[----:B-1----:R-:W-:Y:S02]  /*00a0*/  ISETP.NE.OR P0, PT, R0, RZ, !P0 ;  /* 0x000000ff0000720c */ /* 0x002fe40004705670 */
[----:B------:R-:W-:-:S11]  /*00b0*/  SHF.R.S32.HI R3, RZ, 0x1f, R0 ;  /* 0x0000001fff037819 */ /* 0x000fd60000011400 */
[----:B--234-:R-:W-:Y:S05]  /*00c0*/  @P0 BRA `(.L_x_1) ;  /* 0x0000000000380947 */ /* 0x01cfea0003800000 */
[----:B------:R-:W-:Y:S02]  /*00d0*/  ULDC.64 UR4, c[0x0][0x198] ;  /* 0x0000660000047ab9 */ /* 0x000fe40000000a00 */
[----:B------:R-:W-:Y:S02]  /*00e0*/  UIADD3 UR6, UP0, UR4, 0xf0, URZ ;  /* 0x000000f004067890 */ /* 0x000fe4000ff1e03f */
[----:B------:R-:W-:Y:S02]  /*00f0*/  UIADD3 UR8, UP1, UR4, 0x1f0, URZ ;  /* 0x000001f004087890 */ /* 0x000fe4000ff3e03f */
[----:B------:R-:W-:Y:S02]  /*0100*/  UIADD3 UR10, UP2, UR4, 0x3f0, URZ ;  /* 0x000003f0040a7890 */ /* 0x000fe4000ff5e03f */
[----:B------:R-:W-:Y:S02]  /*0110*/  UIADD3 UR4, UP3, UR4, 0x4f0, URZ ;  /* 0x000004f004047890 */ /* 0x000fe4000ff7e03f */
[----:B------:R-:W-:-:S02]  /*0120*/  UIADD3.X UR7, URZ, UR5, URZ, UP0, !UPT ;  /* 0x000000053f077290 */ /* 0x000fc400087fe43f */
[----:B------:R-:W-:Y:S02]  /*0130*/  UIADD3.X UR9, URZ, UR5, URZ, UP1, !UPT ;  /* 0x000000053f097290 */ /* 0x000fe40008ffe43f */
[----:B------:R-:W-:Y:S02]  /*0140*/  UIADD3.X UR11, URZ, UR5, URZ, UP2, !UPT ;  /* 0x000000053f0b7290 */ /* 0x000fe400097fe43f */
[----:B------:R-:W-:-:S03]  /*0150*/  UIADD3.X UR5, URZ, UR5, URZ, UP3, !UPT ;  /* 0x000000053f057290 */ /* 0x000fc60009ffe43f */
[----:B------:R1:W-:Y:S02]  /*0160*/  UTMACCTL.PF [UR6] ;  /* 0x00000000060079b9 */ /* 0x0003e40008040000 */
[----:B------:R1:W-:Y:S02]  /*0170*/  UTMACCTL.PF [UR8] ;  /* 0x00000000080079b9 */ /* 0x0003e40008040000 */
[----:B------:R1:W-:Y:S02]  /*0180*/  UTMACCTL.PF [UR10] ;  /* 0x000000000a0079b9 */ /* 0x0003e40008040000 */
[----:B------:R1:W-:Y:S02]  /*0190*/  UTMACCTL.PF [UR4] ;  /* 0x00000000040079b9 */ /* 0x0003e40008040000 */
[----:B-1----:R-:W-:Y:S01]  /*01a0*/  NOP ;  /* 0x0000000000007918 */ /* 0x002fe20000000000 */
.L_x_1:
[----:B------:R-:W-:Y:S05]  /*01b0*/  BSYNC B0 ;  /* 0x0000000000007941 */ /* 0x000fea0003800000 */
.L_x_0:
[----:B------:R-:W-:Y:S01]  /*01c0*/  ULDC.64 UR4, c[0x0][0x590] ;  /* 0x0001640000047ab9 */ /* 0x000fe20000000a00 */
[----:B------:R-:W-:Y:S01]  /*01d0*/  LEA.HI R3, R3, R0, RZ, 0x2 ;  /* 0x0000000003037211 */ /* 0x000fe200078f10ff */
[----:B------:R-:W-:Y:S01]  /*01e0*/  ULDC.64 UR54, c[0x0][0x208] ;  /* 0x0000820000367ab9 */ /* 0x000fe20000000a00 */
[----:B------:R-:W-:Y:S02]  /*01f0*/  ISETP.NE.U32.AND P2, PT, RZ, UR4, PT ;  /* 0x00000004ff007c0c */ /* 0x000fe4000bf45070 */
[----:B------:R-:W-:Y:S02]  /*0200*/  LOP3.LUT R3, R3, 0xfffffffc, RZ, 0xc0, !PT ;  /* 0xfffffffc03037812 */ /* 0x000fe400078ec0ff */
[----:B------:R-:W-:Y:S02]  /*0210*/  ISETP.NE.AND.EX P3, PT, RZ, UR5, PT, P2 ;  /* 0x00000005ff007c0c */ /* 0x000fe4000bf65320 */
[----:B------:R-:W-:Y:S01]  /*0220*/  PRMT R4, RZ, 0x7610, R4 ;  /* 0x00007610ff047816 */ /* 0x000fe20000000004 */
[----:B------:R-:W-:Y:S01]  /*0230*/  IMAD.IADD R0, R0, 0x1, -R3 ;  /* 0x0000000100007824 */ /* 0x000fe200078e0a03 */
[----:B------:R-:W-:Y:S01]  /*0240*/  MOV R2, R6 ;  /* 0x0000000600027202 */ /* 0x000fe20000000f00 */
[----:B------:R-:W-:-:S08]  /*0250*/  IMAD.MOV.U32 R3, RZ, RZ, R7 ;  /* 0x000000ffff037224 */ /* 0x000fd000078e0007 */
[----:B------:R-:W-:Y:S05]  /*0260*/  @P3 BRA `(.L_x_2) ;  /* 0x0000000000303947 */ /* 0x000fea0003800000 */
[----:B------:R-:W-:Y:S02]  /*0270*/  ULDC.64 UR6, c[0x0][0x588] ;  /* 0x0001620000067ab9 */ /* 0x000fe40000000a00 */
[----:B------:R-:W-:-:S04]  /*0280*/  ISETP.NE.U32.AND P0, PT, RZ, UR6, PT ;  /* 0x00000006ff007c0c */ /* 0x000fc8000bf05070 */
[----:B------:R-:W-:-:S13]  /*0290*/  ISETP.NE.AND.EX P0, PT, RZ, UR7, PT, P0 ;  /* 0x00000007ff007c0c */ /* 0x000fda000bf05300 */
[----:B------:R-:W-:Y:S05]  /*02a0*/  @!P0 BRA `(.L_x_3) ;  /* 0x0000000000108947 */ /* 0x000fea0003800000 */
[----:B------:R-:W2:Y:S02]  /*02b0*/  LDG.E R4, desc[UR54][R2.64] ;  /* 0x0000003602047981 */ /* 0x000ea4000c1e1900 */
[----:B--2---:R-:W-:Y:S01]  /*02c0*/  FSETP.NEU.AND P1, PT, R4, RZ, PT ;  /* 0x000000ff0400720b */ /* 0x004fe20003f2d000 */
[----:B------:R-:W-:Y:S01]  /*02d0*/  IMAD.MOV.U32 R4, RZ, RZ, 0x1 ;  /* 0x00000001ff047424 */ /* 0x000fe200078e00ff */
[----:B------:R-:W-:Y:S11]  /*02e0*/  BRA `(.L_x_2) ;  /* 0x0000000000107947 */ /* 0x000ff60003800000 */
.L_x_3:
[----:B------:R-:W-:Y:S01]  /*02f0*/  ULDC UR6, c[0x0][0x580] ;  /* 0x0001600000067ab9 */ /* 0x000fe20000000800 */
[----:B------:R-:W-:Y:S02]  /*0300*/  MOV R4, 0x1 ;  /* 0x0000000100047802 */ /* 0x000fe40000000f00 */
[----:B------:R-:W-:Y:S02]  /*0310*/  CS2R R2, SRZ ;  /* 0x0000000000027805 */ /* 0x000fe4000001ff00 */
[----:B------:R-:W-:-:S13]  /*0320*/  FSETP.NEU.AND P1, PT, RZ, UR6, PT ;  /* 0x00000006ff007c0b */ /* 0x000fda000bf2d000 */
.L_x_2:
[----:B------:R-:W-:Y:S02]  /*0330*/  ISETP.NE.U32.AND P4, PT, R2, RZ, PT ;  /* 0x000000ff0200720c */ /* 0x000fe40003f85070 */
[----:B------:R-:W-:Y:S02]  /*0340*/  ISETP.NE.AND.EX P5, PT, RZ, UR5, PT, P2 ;  /* 0x00000005ff007c0c */ /* 0x000fe4000bfa5320 */
[----:B------:R-:W-:Y:S02]  /*0350*/  ISETP.NE.AND.EX P2, PT, R3, RZ, PT, P4 ;  /* 0x000000ff0300720c */ /* 0x000fe40003f45340 */
[----:B------:R-:W-:-:S11]  /*0360*/  PLOP3.LUT P0, PT, PT, PT, PT, 0x8, 0x0 ;  /* 0x000000000000781c */ /* 0x000fd60003f0e170 */
[----:B------:R-:W-:Y:S05]  /*0370*/  @P2 BRA P5, `(.L_x_4) ;  /* 0x0000000000342947 */ /* 0x000fea0002800000 */
[----:B------:R-:W-:-:S04]  /*0380*/  ISETP.NE.U32.AND P0, PT, RZ, UR4, PT ;  /* 0x00000004ff007c0c */ /* 0x000fc8000bf05070 */
[----:B------:R-:W-:-:S13]  /*0390*/  ISETP.NE.AND.EX P0, PT, RZ, UR5, PT, P0 ;  /* 0x00000005ff007c0c */ /* 0x000fda000bf05300 */
[----:B------:R-:W-:Y:S05]  /*03a0*/  @!P0 BRA `(.L_x_5) ;  /* 0x0000000000248947 */ /* 0x000fea0003800000 */
[----:B------:R-:W-:Y:S02]  /*03b0*/  PRMT R4, R4, 0x9910, RZ ;  /* 0x0000991004047816 */ /* 0x000fe400000000ff */
[----:B------:R-:W-:Y:S02]  /*03c0*/  ISETP.NE.U32.AND P0, PT, R2, RZ, PT ;  /* 0x000000ff0200720c */ /* 0x000fe40003f05070 */
[----:B------:R-:W-:Y:S02]  /*03d0*/  ISETP.NE.AND P2, PT, R4, RZ, PT ;  /* 0x000000ff0400720c */ /* 0x000fe40003f45270 */
[----:B------:R-:W-:Y:S02]  /*03e0*/  ISETP.NE.AND.EX P0, PT, R3, RZ, PT, P0 ;  /* 0x000000ff0300720c */ /* 0x000fe40003f05300 */
[----:B------:R-:W-:-:S09]  /*03f0*/  SEL R2, RZ, 0xffffffff, P1 ;  /* 0xffffffffff027807 */ /* 0x000fd20000800000 */
[----:B------:R-:W-:-:S04]  /*0400*/  @!P2 SEL R2, RZ, 0xffffffff, P0 ;  /* 0xffffffffff02a807 */ /* 0x000fc80000000000 */
[----:B------:R-:W-:-:S04]  /*0410*/  LOP3.LUT R2, R2, 0x1, RZ, 0xc0, !PT ;  /* 0x0000000102027812 */ /* 0x000fc800078ec0ff */
[----:B------:R-:W-:Y:S01]  /*0420*/  ISETP.EQ.U32.AND P0, PT, R2, 0x1, PT ;  /* 0x000000010200780c */ /* 0x000fe20003f02070 */
[----:B------:R-:W-:-:S12]  /*0430*/  BRA `(.L_x_4) ;  /* 0x0000000000047947 */ /* 0x000fd80003800000 */
.L_x_5:
[----:B------:R-:W-:-:S13]  /*0440*/  PLOP3.LUT P0, PT, P1, PT, PT, 0x8, 0x0 ;  /* 0x000000000000781c */ /* 0x000fda0000f0e170 */
.L_x_4:
[----:B------:R-:W1:Y:S02]  /*0450*/  SHFL.IDX PT, R2, R9, RZ, 0x1f ;  /* 0x00001fff09027589 */ /* 0x000e6400000e0000 */
[----:B-1----:R-:W-:-:S13]  /*0460*/  ISETP.NE.AND P1, PT, R2, RZ, PT ;  /* 0x000000ff0200720c */ /* 0x002fda0003f25270 */
[----:B------:R-:W-:Y:S05]  /*0470*/  @P1 BRA `(.L_x_6) ;  /* 0x0000000000501947 */ /* 0x000fea0003800000 */
[----:B------:R-:W1:Y:S01]  /*0480*/  S2UR UR8, SR_CgaCtaId ;  /* 0x00000000000879c3 */ /* 0x000e620000008800 */
[----:B------:R-:W-:Y:S01]  /*0490*/  UMOV UR4, 0x400 ;  /* 0x0000040000047882 */ /* 0x000fe20000000000 */
[----:B------:R-:W-:Y:S01]  /*04a0*/  UMOV UR5, 0x1 ;  /* 0x0000000100057882 */ /* 0x000fe20000000000 */
[----:B------:R-:W-:Y:S01]  /*04b0*/  UMOV UR6, 0x100 ;  /* 0x0000010000067882 */ /* 0x000fe20000000000 */
[----:B------:R-:W-:Y:S01]  /*04c0*/  ELECT P1, URZ, PT ;  /* 0x00000000003f782f */ /* 0x000fe20003820000 */
[----:B------:R-:W-:-:S04]  /*04d0*/  UIADD3 UR6, -UR6, 0x100000, URZ ;  /* 0x0010000006067890 */ /* 0x000fc8000fffe13f */
[----:B------:R-:W-:Y:S02]  /*04e0*/  USHF.L.U32 UR7, UR6, 0xb, URZ ;  /* 0x0000000b06077899 */ /* 0x000fe4000800063f */
[----:B------:R-:W-:Y:S02]  /*04f0*/  USHF.L.U32 UR6, UR6, 0x1, URZ ;  /* 0x0000000106067899 */ /* 0x000fe4000800063f */
[----:B-1----:R-:W-:Y:S02]  /*0500*/  ULEA UR8, UR8, UR4, 0x18 ;  /* 0x0000000408087291 */ /* 0x002fe4000f8ec03f */
[----:B------:R-:W-:-:S04]  /*0510*/  UIADD3 UR4, -UR5, 0x100000, URZ ;  /* 0x0010000005047890 */ /* 0x000fc8000fffe13f */
[----:B------:R-:W-:Y:S02]  /*0520*/  USHF.L.U32 UR5, UR4, 0xb, URZ ;  /* 0x0000000b04057899 */ /* 0x000fe4000800063f */
[----:B------:R-:W-:Y:S01]  /*0530*/  USHF.L.U32 UR4, UR4, 0x1, URZ ;  /* 0x0000000104047899 */ /* 0x000fe2000800063f */
[----:B------:R-:W1:Y:S11]  /*0540*/  FENCE.VIEW.ASYNC.S ;  /* 0x00000000000073c6 */ /* 0x000e760000000000 */
[----:B-1----:R1:W2:Y:S01]  /*0550*/  SYNCS.EXCH.64 URZ, [UR8], UR4 ;  /* 0x00000004083f75b2 */ /* 0x0022a20008000100 */
[----:B------:R1:W3:Y:S01]  /*0560*/  SYNCS.EXCH.64 URZ, [UR8+0x18], UR6 ;  /* 0x00001806083f75b2 */ /* 0x0002e20008000100 */
[----:B------:R1:W4:Y:S01]  /*0570*/  SYNCS.EXCH.64 URZ, [UR8+0x8], UR4 ;  /* 0x00000804083f75b2 */ /* 0x0003220008000100 */
[----:B------:R1:W1:Y:S01]  /*0580*/  SYNCS.EXCH.64 URZ, [UR8+0x20], UR6 ;  /* 0x00002006083f75b2 */ /* 0x0002620008000100 */
[----:B------:R1:W1:Y:S01]  /*0590*/  SYNCS.EXCH.64 URZ, [UR8+0x10], UR4 ;  /* 0x00001004083f75b2 */ /* 0x0002620008000100 */
[----:B------:R1:W1:Y:S01]  /*05a0*/  SYNCS.EXCH.64 URZ, [UR8+0x28], UR6 ;  /* 0x00002806083f75b2 */ /* 0x0002620008000100 */
[----:B------:R-:W-:Y:S01]  /*05b0*/  NOP ;  /* 0x0000000000007918 */ /* 0x000fe20000000000 */
.L_x_6:
[----:B------:R-:W5:Y:S01]  /*05c0*/  SHFL.IDX PT, R2, R9, RZ, 0x1f ;  /* 0x00001fff09027589 */ /* 0x000f6200000e0000 */
[----:B------:R-:W1:Y:S01]  /*05d0*/  LDC R3, c[0x0][0x904] ;  /* 0x00024100ff037b82 */ /* 0x000e620000000800 */
[----:B------:R-:W-:Y:S01]  /*05e0*/  NOP ;  /* 0x0000000000007918 */ /* 0x000fe20000000000 */
[----:B-----5:R-:W-:-:S13]  /*05f0*/  ISETP.NE.AND P1, PT, R2, RZ, PT ;  /* 0x000000ff0200720c */ /* 0x020fda0003f25270 */
[----:B------:R-:W-:Y:S05]  /*0600*/  @P1 BRA `(.L_x_7) ;  /* 0x0000000000581947 */ /* 0x000fea0003800000 */
[----:B-1----:R-:W1:Y:S01]  /*0610*/  S2UR UR5, SR_CgaCtaId ;  /* 0x00000000000579c3 */ /* 0x002e620000008800 */
[----:B------:R-:W-:Y:S01]  /*0620*/  UMOV UR4, 0x400 ;  /* 0x0000040000047882 */ /* 0x000fe20000000000 */
[----:B------:R-:W-:Y:S01]  /*0630*/  UMOV UR6, 0x20 ;  /* 0x0000002000067882 */ /* 0x000fe20000000000 */
[----:B------:R-:W-:Y:S01]  /*0640*/  UMOV UR7, 0x100 ;  /* 0x0000010000077882 */ /* 0x000fe20000000000 */
[----:B------:R-:W-:Y:S01]  /*0650*/  ELECT P1, URZ, PT ;  /* 0x00000000003f782f */ /* 0x000fe20003820000 */
[----:B-1----:R-:W-:Y:S02]  /*0660*/  ULEA UR8, UR5, UR4, 0x18 ;  /* 0x0000000405087291 */ /* 0x002fe4000f8ec03f */
[----:B------:R-:W-:-:S04]  /*0670*/  UIADD3 UR4, -UR6, 0x100000, URZ ;  /* 0x0010000006047890 */ /* 0x000fc8000fffe13f */
[----:B------:R-:W-:Y:S02]  /*0680*/  USHF.L.U32 UR5, UR4, 0xb, URZ ;  /* 0x0000000b04057899 */ /* 0x000fe4000800063f */
[----:B------:R-:W-:Y:S02]  /*0690*/  USHF.L.U32 UR4, UR4, 0x1, URZ ;  /* 0x0000000104047899 */ /* 0x000fe4000800063f */
[----:B------:R-:W-:-:S04]  /*06a0*/  UIADD3 UR6, -UR7, 0x100000, URZ ;  /* 0x0010000007067890 */ /* 0x000fc8000fffe13f */
[----:B------:R-:W-:Y:S02]  /*06b0*/  USHF.L.U32 UR7, UR6, 0xb, URZ ;  /* 0x0000000b06077899 */ /* 0x000fe4000800063f */
[----:B------:R-:W-:Y:S01]  /*06c0*/  USHF.L.U32 UR6, UR6, 0x1, URZ ;  /* 0x0000000106067899 */ /* 0x000fe2000800063f */
[----:B------:R-:W1:Y:S03]  /*06d0*/  FENCE.VIEW.ASYNC.S ;  /* 0x00000000000073c6 */ /* 0x000e660000000000 */
[----:B-1----:R1:W1:Y:S08]  /*06e0*/  SYNCS.EXCH.64 URZ, [UR8+0x30], UR4 ;  /* 0x00003004083f75b2 */ /* 0x0022700008000100 */
[----:B------:R1:W1:Y:S01]  /*06f0*/  SYNCS.EXCH.64 URZ, [UR8+0x50], UR6 ;  /* 0x00005006083f75b2 */ /* 0x0002620008000100 */
[----:B------:R1:W1:Y:S01]  /*0700*/  SYNCS.EXCH.64 URZ, [UR8+0x38], UR4 ;  /* 0x00003804083f75b2 */ /* 0x0002620008000100 */
[----:B------:R1:W1:Y:S01]  /*0710*/  SYNCS.EXCH.64 URZ, [UR8+0x58], UR6 ;  /* 0x00005806083f75b2 */ /* 0x0002620008000100 */
[----:B------:R1:W1:Y:S01]  /*0720*/  SYNCS.EXCH.64 URZ, [UR8+0x40], UR4 ;  /* 0x00004004083f75b2 */ /* 0x0002620008000100 */
[----:B------:R1:W1:Y:S01]  /*0730*/  SYNCS.EXCH.64 URZ, [UR8+0x60], UR6 ;  /* 0x00006006083f75b2 */ /* 0x0002620008000100 */
[----:B------:R1:W1:Y:S01]  /*0740*/  SYNCS.EXCH.64 URZ, [UR8+0x48], UR4 ;  /* 0x00004804083f75b2 */ /* 0x0002620008000100 */
[----:B------:R1:W1:Y:S01]  /*0750*/  SYNCS.EXCH.64 URZ, [UR8+0x68], UR6 ;  /* 0x00006806083f75b2 */ /* 0x0002620008000100 */
[----:B------:R-:W-:Y:S01]  /*0760*/  NOP ;  /* 0x0000000000007918 */ /* 0x000fe20000000000 */
.L_x_7:
[----:B------:R-:W5:Y:S01]  /*0770*/  SHFL.IDX PT, R9, R9, RZ, 0x1f ;  /* 0x00001fff09097589 */ /* 0x000f6200000e0000 */
[----:B-1----:R-:W-:Y:S02]  /*0780*/  ISETP.NE.AND P6, PT, R3, 0x1, PT ;  /* 0x000000010300780c */ /* 0x002fe40003fc5270 */
[----:B------:R-:W-:Y:S01]  /*0790*/  ELECT P1, URZ, PT ;  /* 0x00000000003f782f */ /* 0x000fe20003820000 */
[----:B------:R-:W1:Y:S01]  /*07a0*/  S2UR UR37, SR_CgaCtaId ;  /* 0x00000000002579c3 */ /* 0x000e620000008800 */
[----:B------:R-:W2:Y:S01]  /*07b0*/  S2R R12, SR_CTAID.Y ;  /* 0x00000000000c7919 */ /* 0x000ea20000002600 */
[----:B------:R-:W-:Y:S01]  /*07c0*/  ISETP.NE.AND P4, PT, R0, RZ, PT ;  /* 0x000000ff0000720c */ /* 0x000fe20003f85270 */
[----:B------:R-:W-:Y:S01]  /*07d0*/  UMOV UR4, 0x20 ;  /* 0x0000002000047882 */ /* 0x000fe20000000000 */
[----:B------:R-:W-:Y:S01]  /*07e0*/  NOP ;  /* 0x0000000000007918 */ /* 0x000fe20000000000 */
[----:B------:R-:W3:Y:S01]  /*07f0*/  S2R R4, SR_CTAID.X ;  /* 0x0000000000047919 */ /* 0x000ee20000002500 */
[----:B------:R-:W-:Y:S04]  /*0800*/  BSSY B6, `(.L_x_8) ;  /* 0x0001518000067945 */ /* 0x000fe80003800000 */
[----:B------:R-:W3:Y:S01]  /*0810*/  @P6 LDC R3, c[0x0][0x10] ;  /* 0x00000400ff036b82 */ /* 0x000ee20000000800 */
[----:B------:R-:W-:-:S07]  /*0820*/  @P6 MOV R5, RZ ;  /* 0x000000ff00056202 */ /* 0x000fce0000000f00 */
[----:B------:R-:W4:Y:S01]  /*0830*/  @!P6 LDC R11, c[0x0][0xc] ;  /* 0x00000300ff0beb82 */ /* 0x000f220000000800 */
[----:B-----5:R-:W-:Y:S01]  /*0840*/  ISETP.NE.OR P2, PT, R9, RZ, !P1 ;  /* 0x000000ff0900720c */ /* 0x020fe20004f45670 */
[----:B------:R-:W-:Y:S01]  /*0850*/  @P6 IMAD.MOV.U32 R9, RZ, RZ, RZ ;  /* 0x000000ffff096224 */ /* 0x000fe200078e00ff */
[----:B------:R-:W-:-:S04]  /*0860*/  ISETP.EQ.OR P1, PT, R0, 0x3, !P4 ;  /* 0x000000030000780c */ /* 0x000fc80006722670 */
[----:B------:R-:W-:Y:S01]  /*0870*/  ISETP.EQ.AND P1, PT, R10, RZ, P1 ;  /* 0x000000ff0a00720c */ /* 0x000fe20000f22270 */
[----:B--2---:R-:W-:-:S06]  /*0880*/  @P6 IMAD.MOV.U32 R8, RZ, RZ, R12 ;  /* 0x000000ffff086224 */ /* 0x004fcc00078e000c */
[----:B------:R-:W-:Y:S01]  /*0890*/  VOTEU.ALL UP0, P2 ;  /* 0x00000000003f7886 */ /* 0x000fe20001000000 */
[----:B------:R-:W-:Y:S01]  /*08a0*/  VOTEU.ALL UP1, P2 ;  /* 0x00000000003f7886 */ /* 0x000fe20001020000 */
[----:B---3--:R-:W-:Y:S01]  /*08b0*/  @P6 IMAD.WIDE.U32 R2, R4, R3, R8 ;  /* 0x0000000304026225 */ /* 0x008fe200078e0008 */
[----:B------:R-:W-:Y:S02]  /*08c0*/  SEL R9, RZ, 0x1, !P1 ;  /* 0x00000001ff097807 */ /* 0x000fe40004800000 */
[----:B------:R-:W-:Y:S01]  /*08d0*/  @!UP0 UMOV UR6, 0x400 ;  /* 0x0000040000068882 */ /* 0x000fe20000000000 */
[----:B------:R-:W-:-:S04]  /*08e0*/  @!UP0 UIADD3 UR4, -UR4, 0x100000, URZ ;  /* 0x0010000004048890 */ /* 0x000fc8000fffe13f */
[----:B------:R-:W-:Y:S02]  /*08f0*/  @!UP0 USHF.L.U32 UR5, UR4, 0xb, URZ ;  /* 0x0000000b04058899 */ /* 0x000fe4000800063f */
[----:B------:R-:W-:Y:S01]  /*0900*/  @!UP0 USHF.L.U32 UR4, UR4, 0x1, URZ ;  /* 0x0000000104048899 */ /* 0x000fe2000800063f */
[----:B------:R-:W-:Y:S01]  /*0910*/  @P6 IMAD.IADD R21, R3, 0x1, R5 ;  /* 0x0000000103156824 */ /* 0x000fe200078e0205 */
[----:B-1----:R-:W-:Y:S01]  /*0920*/  @!UP0 ULEA UR8, UR37, UR6, 0x18 ;  /* 0x0000000625088291 */ /* 0x002fe2000f8ec03f */
[----:B------:R-:W-:Y:S01]  /*0930*/  @!P6 IMAD.MOV.U32 R8, RZ, RZ, R12 ;  /* 0x000000ffff08e224 */ /* 0x000fe200078e000c */
[----:B------:R-:W-:Y:S01]  /*0940*/  VOTEU.ALL UP0, P2 ;  /* 0x00000000003f7886 */ /* 0x000fe20001000000 */
[C---:B------:R-:W-:Y:S01]  /*0950*/  ISETP.NE.AND P2, PT, R10.reuse, RZ, PT ;  /* 0x000000ff0a00720c */ /* 0x040fe20003f45270 */
[----:B------:R-:W-:Y:S01]  /*0960*/  IMAD.MOV.U32 R5, RZ, RZ, RZ ;  /* 0x000000ffff057224 */ /* 0x000fe200078e00ff */
[----:B------:R-:W-:Y:S01]  /*0970*/  @P6 MOV R20, R2 ;  /* 0x0000000200146202 */ /* 0x000fe20000000f00 */
[----:B------:R-:W-:Y:S01]  /*0980*/  VIADD R10, R10, 0xffffffff ;  /* 0xffffffff0a0a7836 */ /* 0x000fe20000000000 */
[----:B------:R-:W-:Y:S01]  /*0990*/  ISETP.EQ.AND P5, PT, R0, 0x2, !P2 ;  /* 0x000000020000780c */ /* 0x000fe200057a2270 */
[----:B----4-:R-:W-:Y:S01]  /*09a0*/  @!P6 IMAD.WIDE.U32 R2, R11, R8, R4 ;  /* 0x000000080b02e225 */ /* 0x010fe200078e0004 */
[----:B------:R-:W-:Y:S01]  /*09b0*/  ULDC UR6, c[0x0][0xc] ;  /* 0x0000030000067ab9 */ /* 0x000fe20000000800 */
[----:B------:R-:W-:Y:S01]  /*09c0*/  ULDC UR7, c[0x0][0x10] ;  /* 0x0000040000077ab9 */ /* 0x000fe20000000800 */
[----:B------:R-:W-:Y:S01]  /*09d0*/  ISETP.GE.U32.AND P1, PT, R10, 0x2, PT ;  /* 0x000000020a00780c */ /* 0x000fe20003f26070 */
[----:B------:R-:W-:Y:S01]  /*09e0*/  @!P6 IMAD.MOV.U32 R21, RZ, RZ, R3 ;  /* 0x000000ffff15e224 */ /* 0x000fe200078e0003 */
[----:B------:R-:W-:Y:S01]  /*09f0*/  SEL R11, RZ, 0x1, !P5 ;  /* 0x00000001ff0b7807 */ /* 0x000fe20006800000 */
[----:B------:R-:W1:Y:S02]  /*0a00*/  FENCE.VIEW.ASYNC.S ;  /* 0x00000000000073c6 */ /* 0x000e640000000000 */
[----:B-1----:R-:W1:Y:S01]  /*0a10*/  @!UP0 SYNCS.EXCH.64 URZ, [UR8+0x70], UR4 ;  /* 0x00007004083f85b2 */ /* 0x002e620008000100 */
[----:B------:R-:W-:-:S02]  /*0a20*/  @!P6 MOV R20, R2 ;  /* 0x000000020014e202 */ /* 0x000fc40000000f00 */
[----:B------:R-:W-:Y:S02]  /*0a30*/  SEL R3, R11, 0x2, P1 ;  /* 0x000000020b037807 */ /* 0x000fe40000800000 */
[----:B------:R-:W-:Y:S01]  /*0a40*/  SEL R2, R9, 0x2, P1 ;  /* 0x0000000209027807 */ /* 0x000fe20000800000 */
[----:B------:R2:W-:Y:S04]  /*0a50*/  STL [R1+0x200], R20 ;  /* 0x0002001401007387 */ /* 0x0005e80000100800 */
[----:B------:R2:W-:Y:S04]  /*0a60*/  STL [R1+0x210], R3 ;  /* 0x0002100301007387 */ /* 0x0005e80000100800 */
[----:B------:R2:W-:Y:S01]  /*0a70*/  STL [R1+0x204], R21 ;  /* 0x0002041501007387 */ /* 0x0005e20000100800 */
[----:B------:R3:W1:Y:S01]  /*0a80*/  @!UP1 SYNCS.EXCH.64 URZ, [UR8+0x78], UR4 ;  /* 0x00007804083f95b2 */ /* 0x0006620008000100 */
[----:B------:R-:W-:-:S02]  /*0a90*/  NOP ;  /* 0x0000000000007918 */ /* 0x000fc40000000000 */
[----:B------:R2:W-:Y:S01]  /*0aa0*/  STL [R1+0x208], R2 ;  /* 0x0002080201007387 */ /* 0x0005e20000100800 */
[----:B---3--:R-:W-:-:S03]  /*0ab0*/  UIMAD.WIDE.U32 UR4, UR6, UR7, URZ ;  /* 0x00000007060472a5 */ /* 0x008fc6000f8e003f */
[----:B------:R-:W-:Y:S02]  /*0ac0*/  ULDC UR6, c[0x0][0x14] ;  /* 0x0000050000067ab9 */ /* 0x000fe40000000800 */
[----:B------:R-:W-:Y:S02]  /*0ad0*/  UIMAD.WIDE.U32 UR46, UR4, UR6, URZ ;  /* 0x00000006042e72a5 */ /* 0x000fe4000f8e003f */
[----:B------:R-:W-:-:S04]  /*0ae0*/  UIMAD UR38, UR5, UR6, URZ ;  /* 0x00000006052672a4 */ /* 0x000fc8000f8e023f */
[----:B------:R-:W-:Y:S01]  /*0af0*/  UIADD3 UR38, UR47, UR38, URZ ;  /* 0x000000262f267290 */ /* 0x000fe2000fffe03f */
[----:B-1----:R-:W-:Y:S06]  /*0b00*/  BAR.SYNC.DEFER_BLOCKING 0x0 ;  /* 0x0000000000007b1d */ /* 0x002fec0000010000 */
[----:B--2---:R-:W-:Y:S05]  /*0b10*/  @!P2 BRA `(.L_x_9) ;  /* 0x000001140000a947 */ /* 0x004fea0003800000 */
[----:B------:R-:W-:-:S13]  /*0b20*/  ISETP.GT.U32.AND P0, PT, R10, 0x1, PT ;  /* 0x000000010a00780c */ /* 0x000fda0003f04070 */
[----:B------:R-:W-:Y:S05]  /*0b30*/  @P0 BRA `(.L_x_10) ;  /* 0x0000014c00900947 */ /* 0x000fea0003800000 */
[----:B------:R-:W-:Y:S01]  /*0b40*/  ULDC.64 UR4, c[0x0][0x8f8] ;  /* 0x00023e0000047ab9 */ /* 0x000fe20000000a00 */
[----:B------:R-:W-:Y:S01]  /*0b50*/  UMOV UR43, 0xffffffff ;  /* 0xffffffff002b7882 */ /* 0x000fe20000000000 */
[----:B------:R-:W-:Y:S01]  /*0b60*/  ISETP.GE.U32.AND P0, PT, R20, UR4, PT ;  /* 0x0000000414007c0c */ /* 0x000fe2000bf06070 */
[----:B------:R-:W-:Y:S01]  /*0b70*/  IMAD.MOV.U32 R19, RZ, RZ, -0x1 ;  /* 0xffffffffff137424 */ /* 0x000fe200078e00ff */
[----:B------:R-:W-:Y:S02]  /*0b80*/  PRMT R159, RZ, 0x7610, R159 ;  /* 0x00007610ff9f7816 */ /* 0x000fe4000000009f */
[----:B------:R-:W-:Y:S02]  /*0b90*/  ISETP.GE.U32.AND.EX P0, PT, R21, UR5, PT, P0 ;  /* 0x0000000515007c0c */ /* 0x000fe4000bf06100 */
[----:B------:R-:W-:Y:S02]  /*0ba0*/  MOV R18, 0xffffffff ;  /* 0xffffffff00127802 */ /* 0x000fe40000000f00 */
[----:B------:R-:W-:-:S09]  /*0bb0*/  PRMT R0, RZ, 0x7610, R0 ;  /* 0x00007610ff007816 */ /* 0x000fd20000000000 */
[----:B------:R-:W-:Y:S05]  /*0bc0*/  @P0 BRA `(.L_x_11) ;  /* 0x0000000400680947 */ /* 0x000fea0003800000 */
[----:B------:R-:W1:Y:S01]  /*0bd0*/  LDC.64 R14, c[0x0][0x8d0] ;  /* 0x00023400ff0e7b82 */ /* 0x000e620000000a00 */
[----:B------:R-:W-:Y:S02]  /*0be0*/  IMAD.MOV.U32 R2, RZ, RZ, R20 ;  /* 0x000000ffff027224 */ /* 0x000fe400078e0014 */
[----:B------:R-:W-:-:S05]  /*0bf0*/  IMAD.MOV.U32 R3, RZ, RZ, R21 ;  /* 0x000000ffff037224 */ /* 0x000fca00078e0015 */
[----:B------:R-:W2:Y:S08]  /*0c00*/  LDC R0, c[0x0][0x8d8] ;  /* 0x00023600ff007b82 */ /* 0x000eb00000000800 */
[----:B------:R-:W3:Y:S01]  /*0c10*/  LDC.64 R16, c[0x0][0x8c8] ;  /* 0x00023200ff107b82 */ /* 0x000ee20000000a00 */
[----:B-1----:R-:W-:-:S04]  /*0c20*/  ISETP.NE.U32.AND P0, PT, R14, RZ, PT ;  /* 0x000000ff0e00720c */ /* 0x002fc80003f05070 */
[----:B------:R-:W-:-:S13]  /*0c30*/  ISETP.NE.AND.EX P0, PT, R15, RZ, PT, P0 ;  /* 0x000000ff0f00720c */ /* 0x000fda0003f05300 */
[----:B--23--:R-:W-:Y:S05]  /*0c40*/  @!P0 BRA `(.L_x_12) ;  /* 0x0000000000288947 */ /* 0x00cfea0003800000 */
[----:B------:R-:W1:Y:S02]  /*0c50*/  LDC R9, c[0x0][0x8dc] ;  /* 0x00023700ff097b82 */ /* 0x000e640000000800 */
[----:B-1----:R-:W-:-:S04]  /*0c60*/  IADD3 R9, P0, R20, R9, RZ ;  /* 0x0000000914097210 */ /* 0x002fc80007f1e0ff */
[----:B------:R-:W-:-:S05]  /*0c70*/  IADD3.X R13, RZ, R21, RZ, P0, !PT ;  /* 0x00000015ff0d7210 */ /* 0x000fca00007fe4ff */
[----:B------:R-:W-:-:S04]  /*0c80*/  IMAD.WIDE.U32 R2, R13, R14, RZ ;  /* 0x0000000e0d027225 */ /* 0x000fc800078e00ff */
[----:B------:R-:W-:-:S04]  /*0c90*/  IMAD.WIDE.U32 R6, P0, R9, R15, R2 ;  /* 0x0000000f09067225 */ /* 0x000fc80007800002 */
[----:B------:R-:W-:-:S04]  /*0ca0*/  IMAD.WIDE.U32 R2, R9, R14, RZ ;  /* 0x0000000e09027225 */ /* 0x000fc800078e00ff */
[----:B------:R-:W-:Y:S01]  /*0cb0*/  IMAD.X R11, RZ, RZ, RZ, P0 ;  /* 0x000000ffff0b7224 */ /* 0x000fe200000e06ff */
[----:B------:R-:W-:Y:S01]  /*0cc0*/  IADD3 RZ, P0, R3, R6, RZ ;  /* 0x0000000603ff7210 */ /* 0x000fe20007f1e0ff */
[----:B------:R-:W-:-:S04]  /*0cd0*/  IMAD.MOV.U32 R10, RZ, RZ, R7 ;  /* 0x000000ffff0a7224 */ /* 0x000fc800078e0007 */
[----:B------:R-:W-:-:S08]  /*0ce0*/  IMAD.WIDE.U32.X R2, R13, R15, R10, P0 ;  /* 0x0000000f0d027225 */ /* 0x000fd000000e040a */
.L_x_12:
[-CC-:B------:R-:W-:Y:S01]  /*0cf0*/  SHF.R.U64 R22, R2, R0.reuse, R3.reuse ;  /* 0x0000000002167219 */ /* 0x180fe20000001203 */
[----:B------:R-:W1:Y:S01]  /*0d00*/  LDC R10, c[0x0][0x8c0] ;  /* 0x00023000ff0a7b82 */ /* 0x000e620000000800 */
[----:B------:R-:W-:Y:S01]  /*0d10*/  SHF.R.U32.HI R2, RZ, R0, R3 ;  /* 0x00000000ff027219 */ /* 0x000fe20000011603 */
[----:B------:R-:W-:Y:S01]  /*0d20*/  IMAD.MOV.U32 R3, RZ, RZ, R21 ;  /* 0x000000ffff037224 */ /* 0x000fe200078e0015 */
[----:B------:R-:W-:Y:S01]  /*0d30*/  IADD3 R7, P0, RZ, -R22, RZ ;  /* 0x80000016ff077210 */ /* 0x000fe20007f1e0ff */
[----:B------:R-:W-:Y:S01]  /*0d40*/  ULDC UR4, c[0x0][0x150] ;  /* 0x0000540000047ab9 */ /* 0x000fe20000000800 */
[----:B------:R-:W-:Y:S02]  /*0d50*/  I2FP.F32.U32 R0, R4 ;  /* 0x0000000400007245 */ /* 0x000fe40000201000 */
[----:B------:R-:W-:Y:S01]  /*0d60*/  IADD3.X R9, RZ, ~R2, RZ, P0, !PT ;  /* 0x80000002ff097210 */ /* 0x000fe200007fe4ff */
[----:B------:R-:W-:Y:S01]  /*0d70*/  IMAD.MOV.U32 R2, RZ, RZ, R20 ;  /* 0x000000ffff027224 */ /* 0x000fe200078e0014 */
[----:B------:R-:W2:Y:S01]  /*0d80*/  LDC R5, c[0x0][0x144] ;  /* 0x00005100ff057b82 */ /* 0x000ea20000000800 */
[----:B------:R-:W-:Y:S01]  /*0d90*/  FMUL R0, R0, UR4 ;  /* 0x0000000400007c20 */ /* 0x000fe20008400000 */
[----:B------:R-:W-:Y:S01]  /*0da0*/  ULDC UR4, c[0x0][0x154] ;  /* 0x0000550000047ab9 */ /* 0x000fe20000000800 */
[----:B------:R-:W-:-:S02]  /*0db0*/  IMAD R6, R9, R16, RZ ;  /* 0x0000001009067224 */ /* 0x000fc400078e02ff */
[C---:B------:R-:W-:Y:S02]  /*0dc0*/  IMAD.WIDE.U32 R2, R7.reuse, R16, R2 ;  /* 0x0000001007027225 */ /* 0x040fe400078e0002 */
[----:B------:R-:W3:Y:S01]  /*0dd0*/  F2I.U32.TRUNC.NTZ R0, R0 ;  /* 0x0000000000007305 */ /* 0x000ee2000020f000 */
[----:B------:R-:W4:Y:S01]  /*0de0*/  LDC.64 R20, c[0x0][0x8e8] ;  /* 0x00023a00ff147b82 */ /* 0x000f220000000a00 */
[----:B------:R-:W-:Y:S01]  /*0df0*/  IMAD R7, R7, R17, R6 ;  /* 0x0000001107077224 */ /* 0x000fe200078e0206 */
[----:B------:R-:W-:-:S04]  /*0e00*/  MOV R6, 0x1 ;  /* 0x0000000100067802 */ /* 0x000fc80000000f00 */
[----:B------:R-:W-:Y:S02]  /*0e10*/  IADD3 R7, R3, R7, RZ ;  /* 0x0000000703077210 */ /* 0x000fe40007ffe0ff */
[----:B------:R-:W5:Y:S02]  /*0e20*/  LDC R14, c[0x0][0x8b0] ;  /* 0x00022c00ff0e7b82 */ /* 0x000f640000000800 */
[--C-:B-1----:R-:W-:Y:S02]  /*0e30*/  SHF.R.U64 R12, R2, R10, R7.reuse ;  /* 0x0000000a020c7219 */ /* 0x102fe40000001207 */
[----:B------:R-:W-:Y:S01]  /*0e40*/  I2FP.F32.U32 R2, R8 ;  /* 0x0000000800027245 */ /* 0x000fe20000201000 */
[----:B---3--:R-:W-:Y:S01]  /*0e50*/  IMAD.MOV R3, RZ, RZ, -R0 ;  /* 0x000000ffff037224 */ /* 0x008fe200078e0a00 */
[----:B------:R-:W-:Y:S02]  /*0e60*/  SHF.R.U32.HI R7, RZ, R10, R7 ;  /* 0x0000000aff077219 */ /* 0x000fe40000011607 */
[----:B------:R-:W1:Y:S01]  /*0e70*/  LDC R9, c[0x0][0x900] ;  /* 0x00024000ff097b82 */ /* 0x000e620000000800 */
[----:B--2---:R-:W-:-:S02]  /*0e80*/  IMAD R0, R5, R3, R4 ;  /* 0x0000000305007224 */ /* 0x004fc400078e0204 */
[----:B------:R-:W-:Y:S01]  /*0e90*/  FMUL R3, R2, UR4 ;  /* 0x0000000402037c20 */ /* 0x000fe20008400000 */
[----:B------:R-:W-:-:S03]  /*0ea0*/  IMAD.MOV.U32 R2, RZ, RZ, -0x1 ;  /* 0xffffffffff027424 */ /* 0x000fc600078e00ff */
[----:B------:R2:W3:Y:S01]  /*0eb0*/  F2I.U32.TRUNC.NTZ R11, R3 ;  /* 0x00000003000b7305 */ /* 0x0004e2000020f000 */
[----:B------:R-:W2:Y:S01]  /*0ec0*/  LDC R13, c[0x0][0x148] ;  /* 0x00005200ff0d7b82 */ /* 0x000ea20000000800 */
[----:B----4-:R-:W-:-:S04]  /*0ed0*/  ISETP.NE.U32.AND P0, PT, R20, RZ, PT ;  /* 0x000000ff1400720c */ /* 0x010fc80003f05070 */
[----:B------:R-:W-:-:S03]  /*0ee0*/  ISETP.NE.AND.EX P0, PT, R21, RZ, PT, P0 ;  /* 0x000000ff1500720c */ /* 0x000fc60003f05300 */
[----:B------:R-:W4:Y:S01]  /*0ef0*/  LDC R19, c[0x0][0x8a8] ;  /* 0x00022a00ff137b82 */ /* 0x000f220000000800 */
[-CC-:B-----5:R-:W-:Y:S02]  /*0f00*/  SHF.R.U64 R23, R12, R14.reuse, R7.reuse ;  /* 0x0000000e0c177219 */ /* 0x1a0fe40000001207 */
[----:B------:R-:W-:-:S05]  /*0f10*/  SHF.R.U32.HI R4, RZ, R14, R7 ;  /* 0x0000000eff047219 */ /* 0x000fca0000011607 */
[----:B------:R-:W3:Y:S01]  /*0f20*/  LDC R16, c[0x0][0x8f0] ;  /* 0x00023c00ff107b82 */ /* 0x000ee20000000800 */
[-CC-:B-1----:R-:W-:Y:S02]  /*0f30*/  SHF.R.U64 R14, R23, R9.reuse, R4.reuse ;  /* 0x00000009170e7219 */ /* 0x182fe40000001204 */
[-C--:B------:R-:W-:Y:S02]  /*0f40*/  SHF.L.U32 R2, R2, R9.reuse, RZ ;  /* 0x0000000902027219 */ /* 0x080fe400000006ff */
[-C--:B------:R-:W-:Y:S02]  /*0f50*/  SHF.R.U32.HI R4, RZ, R9.reuse, R4 ;  /* 0x00000009ff047219 */ /* 0x080fe40000011604 */
[----:B------:R-:W-:Y:S01]  /*0f60*/  LOP3.LUT R10, RZ, R2, RZ, 0x33, !PT ;  /* 0x00000002ff0a7212 */ /* 0x000fe200078e33ff */
[----:B------:R-:W1:Y:S01]  /*0f70*/  LDC R17, c[0x0][0x8e0] ;  /* 0x00023800ff117b82 */ /* 0x000e620000000800 */
[----:B------:R-:W-:Y:S01]  /*0f80*/  SHF.L.U32 R9, R6, R9, RZ ;  /* 0x0000000906097219 */ /* 0x000fe200000006ff */
[----:B------:R-:W-:-:S02]  /*0f90*/  IMAD.MOV.U32 R2, RZ, RZ, R14 ;  /* 0x000000ffff027224 */ /* 0x000fc400078e000e */
[----:B--2---:R-:W-:-:S04]  /*0fa0*/  IMAD.MOV.U32 R3, RZ, RZ, R4 ;  /* 0x000000ffff037224 */ /* 0x004fc800078e0004 */
[----:B------:R-:W2:Y:S01]  /*0fb0*/  LDC R18, c[0x0][0x8b8] ;  /* 0x00022e00ff127b82 */ /* 0x000ea20000000800 */
[----:B------:R-:W-:Y:S05]  /*0fc0*/  @!P0 BRA `(.L_x_13) ;  /* 0x0000000000288947 */ /* 0x000fea0003800000 */
[----:B------:R-:W5:Y:S02]  /*0fd0*/  LDC R7, c[0x0][0x8f4] ;  /* 0x00023d00ff077b82 */ /* 0x000f640000000800 */
[----:B-----5:R-:W-:-:S04]  /*0fe0*/  IADD3 R7, P0, R14, R7, RZ ;  /* 0x000000070e077210 */ /* 0x020fc80007f1e0ff */
        /* <DEDUP_REMOVED lines=8> */
.L_x_13:
[----:B---3--:R-:W-:Y:S01]  /*1070*/  SHF.R.U64 R2, R2, R16, R3 ;  /* 0x0000001002027219 */ /* 0x008fe20000001203 */
[----:B----4-:R-:W-:Y:S01]  /*1080*/  VIADD R3, R19, 0xffffffff ;  /* 0xffffffff13037836 */ /* 0x010fe20000000000 */
[----:B------:R-:W-:Y:S02]  /*1090*/  LOP3.LUT R10, R23, R10, RZ, 0xc0, !PT ;  /* 0x0000000a170a7212 */ /* 0x000fe400078ec0ff */
[----:B------:R-:W-:Y:S01]  /*10a0*/  IADD3 R11, -R11, RZ, RZ ;  /* 0x000000ff0b0b7210 */ /* 0x000fe20007ffe1ff */
[----:B------:R-:W-:Y:S01]  /*10b0*/  IMAD.MOV R4, RZ, RZ, -R2 ;  /* 0x000000ffff047224 */ /* 0x000fe200078e0a02 */
[----:B------:R-:W-:Y:S01]  /*10c0*/  LOP3.LUT R3, R12, R3, RZ, 0xc0, !PT ;  /* 0x000000030c037212 */ /* 0x000fe200078ec0ff */
[----:B------:R-:W-:Y:S01]  /*10d0*/  IMAD R9, R9, R2, R10 ;  /* 0x0000000209097224 */ /* 0x000fe200078e020a */
[----:B------:R-:W-:Y:S01]  /*10e0*/  R2UR UR43, R22 ;  /* 0x00000000162b72ca */ /* 0x000fe200000e0000 */
[----:B------:R-:W-:Y:S02]  /*10f0*/  @P6 IMAD R0, R13, R11, R8 ;  /* 0x0000000b0d006224 */ /* 0x000fe400078e0208 */
[----:B-1----:R-:W-:-:S02]  /*1100*/  IMAD R2, R4, R17, R14 ;  /* 0x0000001104027224 */ /* 0x002fc400078e020e */
[----:B--2---:R-:W-:Y:S02]  /*1110*/  IMAD R0, R9, R18, R0 ;  /* 0x0000001209007224 */ /* 0x004fe400078e0200 */
[----:B------:R-:W-:Y:S01]  /*1120*/  IMAD R19, R2, R19, R3 ;  /* 0x0000001302137224 */ /* 0x000fe200078e0203 */
[----:B------:R-:W-:-:S04]  /*1130*/  MOV R2, 0x1 ;  /* 0x0000000100027802 */ /* 0x000fc80000000f00 */
[----:B------:R-:W-:Y:S02]  /*1140*/  SEL R18, R19, R0, !P6 ;  /* 0x0000000013127207 */ /* 0x000fe40007000000 */
[----:B------:R-:W-:Y:S02]  /*1150*/  SEL R19, R0, R19, !P6 ;  /* 0x0000001300137207 */ /* 0x000fe40007000000 */
[----:B------:R-:W-:-:S07]  /*1160*/  PRMT R0, R2, 0x7610, R0 ;  /* 0x0000761002007816 */ /* 0x000fce0000000000 */
.L_x_11:
[----:B------:R-:W-:-:S08]  /*1170*/  NOP ;  /* 0x0000000000007918 */ /* 0x000fd00000000000 */
[----:B------:R-:W1:Y:S02]  /*1180*/  USETMAXREG.TRY_ALLOC.CTAPOOL UP0, 0xf0 ;  /* 0x000000f0000079c8 */ /* 0x000e640008000600 */
[----:B-1----:R-:W-:-:S13]  /*1190*/  PLOP3.LUT P0, PT, PT, PT, UP0, 0x80, 0x0 ;  /* 0x000000000000781c */ /* 0x002fda0003f0f008 */
[----:B------:R-:W-:Y:S05]  /*11a0*/  @!P0 BRA `(.L_x_11) ;  /* 0xfffffffc00f08947 */ /* 0x000fea000383ffff */
[----:B------:R-:W-:Y:S02]  /*11b0*/  ULDC.64 UR4, c[0x0][0x590] ;  /* 0x0001640000047ab9 */ /* 0x000fe40000000a00 */
[----:B------:R-:W-:Y:S02]  /*11c0*/  IMAD.U32 R157, RZ, RZ, UR4 ;  /* 0x00000004ff9d7e24 */ /* 0x000fe4000f8e00ff */
[----:B------:R-:W-:-:S03]  /*11d0*/  IMAD.U32 R160, RZ, RZ, UR5 ;  /* 0x00000005ffa07e24 */ /* 0x000fc6000f8e00ff */
[----:B------:R-:W-:-:S04]  /*11e0*/  ISETP.NE.U32.AND P1, PT, R157, RZ, PT ;  /* 0x000000ff9d00720c */ /* 0x000fc80003f25070 */
[----:B------:R-:W-:-:S13]  /*11f0*/  ISETP.NE.AND.EX P0, PT, R160, RZ, PT, P1 ;  /* 0x000000ffa000720c */ /* 0x000fda0003f05310 */
[----:B------:R-:W-:Y:S05]  /*1200*/  @P0 BRA `(.L_x_14) ;  /* 0x00000000002c0947 */ /* 0x000fea0003800000 */
[----:B------:R-:W-:Y:S02]  /*1210*/  ULDC.64 UR4, c[0x0][0x588] ;  /* 0x0001620000047ab9 */ /* 0x000fe40000000a00 */
[----:B------:R-:W-:-:S04]  /*1220*/  ISETP.NE.U32.AND P0, PT, RZ, UR4, PT ;  /* 0x00000004ff007c0c */ /* 0x000fc8000bf05070 */
[----:B------:R-:W-:-:S13]  /*1230*/  ISETP.NE.AND.EX P0, PT, RZ, UR5, PT, P0 ;  /* 0x00000005ff007c0c */ /* 0x000fda000bf05300 */
[----:B------:R-:W-:Y:S05]  /*1240*/  @!P0 BRA `(.L_x_15) ;  /* 0x0000000000108947 */ /* 0x000fea0003800000 */
[----:B------:R-:W1:Y:S02]  /*1250*/  LDC.64 R16, c[0x0][0x588] ;  /* 0x00016200ff107b82 */ /* 0x000e640000000a00 */
[----:B-1----:R1:W5:Y:S01]  /*1260*/  LDG.E R16, desc[UR54][R16.64] ;  /* 0x0000003610107981 */ /* 0x002362000c1e1900 */
[----:B------:R-:W-:Y:S01]  /*1270*/  MOV R159, 0x1 ;  /* 0x00000001009f7802 */ /* 0x000fe20000000f00 */
[----:B------:R-:W-:Y:S06]  /*1280*/  BRA `(.L_x_14) ;  /* 0x00000000000c7947 */ /* 0x000fec0003800000 */
.L_x_15:
[----:B------:R-:W-:Y:S01]  /*1290*/  ULDC UR4, c[0x0][0x580] ;  /* 0x0001600000047ab9 */ /* 0x000fe20000000800 */
[----:B------:R-:W-:Y:S02]  /*12a0*/  IMAD.MOV.U32 R159, RZ, RZ, 0x1 ;  /* 0x00000001ff9f7424 */ /* 0x000fe400078e00ff */
[----:B------:R-:W-:-:S07]  /*12b0*/  IMAD.U32 R16, RZ, RZ, UR4 ;  /* 0x00000004ff107e24 */ /* 0x000fce000f8e00ff */
.L_x_14:
[----:B------:R-:W-:Y:S02]  /*12c0*/  ULDC.64 UR4, c[0x0][0x5b0] ;  /* 0x00016c0000047ab9 */ /* 0x000fe40000000a00 */
[----:B------:R-:W-:-:S04]  /*12d0*/  ISETP.NE.U32.AND P0, PT, RZ, UR4, PT ;  /* 0x00000004ff007c0c */ /* 0x000fc8000bf05070 */
[----:B------:R-:W-:-:S13]  /*12e0*/  ISETP.NE.AND.EX P0, PT, RZ, UR5, PT, P0 ;  /* 0x00000005ff007c0c */ /* 0x000fda000bf05300 */
[----:B------:R-:W-:Y:S05]  /*12f0*/  @P0 BRA `(.L_x_16) ;  /* 0x0000000000240947 */ /* 0x000fea0003800000 */
[----:B------:R-:W-:Y:S02]  /*1300*/  ULDC.64 UR4, c[0x0][0x5a8] ;  /* 0x00016a0000047ab9 */ /* 0x000fe40000000a00 */
[----:B------:R-:W-:-:S04]  /*1310*/  ISETP.NE.U32.AND P0, PT, RZ, UR4, PT ;  /* 0x00000004ff007c0c */ /* 0x000fc8000bf05070 */
[----:B------:R-:W-:-:S13]  /*1320*/  ISETP.NE.AND.EX P0, PT, RZ, UR5, PT, P0 ;  /* 0x00000005ff007c0c */ /* 0x000fda000bf05300 */
[----:B------:R-:W-:Y:S05]  /*1330*/  @!P0 BRA `(.L_x_17) ;  /* 0x00000000000c8947 */ /* 0x000fea0003800000 */
[----:B------:R-:W1:Y:S02]  /*1340*/  LDC.64 R2, c[0x0][0x5a8] ;  /* 0x00016a00ff027b82 */ /* 0x000e640000000a00 */
[----:B-1----:R2:W5:Y:S01]  /*1350*/  LDG.E R17, desc[UR54][R2.64] ;  /* 0x0000003602117981 */ /* 0x002562000c1e1900 */
[----:B------:R-:W-:Y:S05]  /*1360*/  BRA `(.L_x_16) ;  /* 0x0000000000087947 */ /* 0x000fea0003800000 */
.L_x_17:
[----:B------:R-:W-:Y:S02]  /*1370*/  ULDC UR4, c[0x0][0x5a0] ;  /* 0x0001680000047ab9 */ /* 0x000fe40000000800 */
[----:B-1----:R-:W-:-:S07]  /*1380*/  MOV R17, UR4 ;  /* 0x0000000400117c02 */ /* 0x002fce0008000f00 */
.L_x_16:
[----:B------:R-:W-:Y:S01]  /*1390*/  LOP3.LUT P2, RZ, R0, 0xff, RZ, 0xc0, !PT ;  /* 0x000000ff00ff7812 */ /* 0x000fe2000784c0ff */
[----:B------:R-:W-:Y:S01]  /*13a0*/  UMOV UR36, URZ ;  /* 0x0000003f00247c82 */ /* 0x000fe20008000000 */
[----:B------:R-:W-:-:S11]  /*13b0*/  PLOP3.LUT P0, PT, PT, PT, PT, 0x80, 0x0 ;  /* 0x000000000000781c */ /* 0x000fd60003f0f070 */
[----:B------:R-:W-:Y:S05]  /*13c0*/  @!P2 BRA `(.L_x_18) ;  /* 0x000001080038a947 */ /* 0x000fea0003800000 */
[----:B--2---:R-:W2:Y:S01]  /*13d0*/  LDL R2, [R1+0x210] ;  /* 0x0002100001027983 */ /* 0x004ea20000100800 */
[----:B------:R-:W-:Y:S01]  /*13e0*/  ULDC UR4, c[0x0][0x28c] ;  /* 0x0000a30000047ab9 */ /* 0x000fe20000000800 */
[----:B------:R-:W-:Y:S01]  /*13f0*/  IMAD.MOV.U32 R23, RZ, RZ, 0x10 ;  /* 0x00000010ff177424 */ /* 0x000fe200078e00ff */
[----:B------:R-:W-:Y:S01]  /*1400*/  UIADD3 UR4, UR4, 0x3f, URZ ;  /* 0x0000003f04047890 */ /* 0x000fe2000fffe03f */
[----:B------:R-:W3:Y:S01]  /*1410*/  S2R R3, SR_TID.X ;  /* 0x0000000000037919 */ /* 0x000ee20000002100 */
[----:B------:R-:W-:Y:S01]  /*1420*/  ULDC.64 UR50, c[0x0][0x198] ;  /* 0x0000660000327ab9 */ /* 0x000fe20000000a00 */
[----:B------:R-:W-:Y:S01]  /*1430*/  UMOV UR39, URZ ;  /* 0x0000003f00277c82 */ /* 0x000fe20008000000 */
[----:B------:R-:W-:Y:S01]  /*1440*/  USHF.R.S32.HI UR5, URZ, 0x1f, UR4 ;  /* 0x0000001f3f057899 */ /* 0x000fe20008011404 */
[----:B------:R-:W-:Y:S01]  /*1450*/  UMOV UR44, URZ ;  /* 0x0000003f002c7c82 */ /* 0x000fe20008000000 */
[----:B------:R-:W-:Y:S02]  /*1460*/  UMOV UR40, URZ ;  /* 0x0000003f00287c82 */ /* 0x000fe40008000000 */
[----:B------:R-:W-:Y:S01]  /*1470*/  ULEA.HI UR5, UR5, UR4, URZ, 0x6 ;  /* 0x0000000405057291 */ /* 0x000fe2000f8f303f */
[----:B------:R-:W-:-:S03]  /*1480*/  UMOV UR36, URZ ;  /* 0x0000003f00247c82 */ /* 0x000fc60008000000 */
[----:B------:R-:W-:Y:S01]  /*1490*/  USHF.R.S32.HI UR45, URZ, 0x6, UR5 ;  /* 0x000000063f2d7899 */ /* 0x000fe20008011405 */
[C---:B---3--:R-:W-:Y:S02]  /*14a0*/  LOP3.LUT R162, R3.reuse, 0xff, RZ, 0xc0, !PT ;  /* 0x000000ff03a27812 */ /* 0x048fe400078ec0ff */
[----:B------:R-:W-:-:S03]  /*14b0*/  LOP3.LUT P0, RZ, R3, 0x4, RZ, 0xc0, !PT ;  /* 0x0000000403ff7812 */ /* 0x000fc6000780c0ff */
[----:B------:R-:W-:Y:S01]  /*14c0*/  VIADD R162, R162, 0x1f ;  /* 0x0000001fa2a27836 */ /* 0x000fe20000000000 */
[----:B------:R-:W-:Y:S02]  /*14d0*/  SEL R23, R23, 0xfffffff0, !P0 ;  /* 0xfffffff017177807 */ /* 0x000fe40004000000 */
[----:B--2---:R-:W-:-:S07]  /*14e0*/  LOP3.LUT R22, R2, 0x1, RZ, 0xfc, !PT ;  /* 0x0000000102167812 */ /* 0x004fce00078efcff */
.L_x_223:
[----:B--2---:R-:W2:Y:S01]  /*14f0*/  S2R R0, SR_TID.X ;  /* 0x0000000000007919 */ /* 0x004ea20000002100 */
[----:B------:R-:W3:Y:S01]  /*1500*/  S2UR UR48, SR_CgaCtaId ;  /* 0x00000000003079c3 */ /* 0x000ee20000008800 */
[----:B------:R-:W-:Y:S02]  /*1510*/  UMOV UR49, 0x400 ;  /* 0x0000040000317882 */ /* 0x000fe40000000000 */
[----:B---3--:R-:W-:Y:S01]  /*1520*/  ULEA UR49, UR48, UR49, 0x18 ;  /* 0x0000003130317291 */ /* 0x008fe2000f8ec03f */
[----:B--2---:R-:W-:-:S04]  /*1530*/  LOP3.LUT R0, R0, 0x80, RZ, 0xc0, !PT ;  /* 0x0000008000007812 */ /* 0x004fc800078ec0ff */
[----:B------:R-:W-:-:S06]  /*1540*/  SHF.R.U32.HI R0, RZ, 0x7, R0 ;  /* 0x00000007ff007819 */ /* 0x000fcc0000011600 */
[----:B------:R-:W2:Y:S02]  /*1550*/  SHFL.IDX PT, R0, R0, RZ, 0x1f ;  /* 0x00001fff00007589 */ /* 0x000ea400000e0000 */
[----:B--2---:R-:W-:-:S13]  /*1560*/  R2UR UR4, R0 ;  /* 0x00000000000472ca */ /* 0x004fda00000e0000 */
[----:B------:R-:W-:-:S04]  /*1570*/  ULEA.HI UR5, UR4, UR4, URZ, 0x1 ;  /* 0x0000000404057291 */ /* 0x000fc8000f8f083f */
[----:B------:R-:W-:-:S04]  /*1580*/  ULOP3.LUT UR5, UR5, 0x7fffe, URZ, 0xc0, !UPT ;  /* 0x0007fffe05057892 */ /* 0x000fc8000f8ec03f */
[----:B------:R-:W-:-:S03]  /*1590*/  UIADD3 UR5, UR4, -UR5, URZ ;  /* 0x8000000504057290 */ /* 0x000fc6000fffe03f */
[----:B------:R-:W-:Y:S01]  /*15a0*/  ULDC UR4, c[0x0][0x28c] ;  /* 0x0000a30000047ab9 */ /* 0x000fe20000000800 */
[----:B------:R-:W-:Y:S01]  /*15b0*/  ULEA UR5, UR5, UR49, 0xd ;  /* 0x0000003105057291 */ /* 0x000fe2000f8e683f */
[----:B------:R-:W-:-:S03]  /*15c0*/  ISETP.LT.AND P0, PT, RZ, UR4, PT ;  /* 0x00000004ff007c0c */ /* 0x000fc6000bf01270 */
[----:B------:R-:W-:-:S04]  /*15d0*/  UIADD3 UR5, UR5, 0x8400, URZ ;  /* 0x0000840005057890 */ /* 0x000fc8000fffe03f */
[----:B------:R-:W-:-:S04]  /*15e0*/  USHF.R.U32.HI UR5, URZ, 0x4, UR5 ;  /* 0x000000043f057899 */ /* 0x000fc80008011605 */
[----:B------:R-:W-:Y:S02]  /*15f0*/  ULOP3.LUT UR41, UR5, 0x3fff, URZ, 0xc0, !UPT ;  /* 0x00003fff05297892 */ /* 0x000fe4000f8ec03f */
[----:B------:R-:W-:Y:S10]  /*1600*/  @P0 BRA `(.L_x_19) ;  /* 0x0000000000400947 */ /* 0x000ff40003800000 */
[----:B------:R-:W-:Y:S01]  /*1610*/  MOV R0, 0x0 ;  /* 0x0000000000007802 */ /* 0x000fe20000000f00 */
[----:B------:R-:W-:Y:S01]  /*1620*/  ULDC.64 UR4, c[0x4][0x70] ;  /* 0x01001c0000047ab9 */ /* 0x000fe20000000a00 */
[----:B------:R-:W-:Y:S01]  /*1630*/  ULDC.64 UR6, c[0x4][0x8] ;  /* 0x0100020000067ab9 */ /* 0x000fe20000000a00 */
[----:B------:R-:W-:Y:S01]  /*1640*/  MOV R4, UR4 ;  /* 0x0000000400047c02 */ /* 0x000fe20008000f00 */
[----:B------:R2:W3:Y:S01]  /*1650*/  LDC.64 R2, c[0x4][R0] ;  /* 0x0100000000027b82 */ /* 0x0004e20000000a00 */
[----:B------:R-:W-:Y:S01]  /*1660*/  IMAD.U32 R5, RZ, RZ, UR5 ;  /* 0x00000005ff057e24 */ /* 0x000fe2000f8e00ff */
[----:B------:R-:W-:Y:S01]  /*1670*/  ULDC.64 UR4, c[0x4][0x78] ;  /* 0x01001e0000047ab9 */ /* 0x000fe20000000a00 */
[----:B------:R-:W-:Y:S01]  /*1680*/  IMAD.U32 R10, RZ, RZ, UR6 ;  /* 0x00000006ff0a7e24 */ /* 0x000fe2000f8e00ff */
[----:B------:R-:W-:Y:S01]  /*1690*/  MOV R7, UR5 ;  /* 0x0000000500077c02 */ /* 0x000fe20008000f00 */
[----:B------:R-:W-:Y:S01]  /*16a0*/  IMAD.U32 R6, RZ, RZ, UR4 ;  /* 0x00000004ff067e24 */ /* 0x000fe2000f8e00ff */
[----:B------:R-:W-:Y:S01]  /*16b0*/  MOV R8, 0x1e1 ;  /* 0x000001e100087802 */ /* 0x000fe20000000f00 */
[----:B------:R-:W-:-:S02]  /*16c0*/  IMAD.U32 R11, RZ, RZ, UR7 ;  /* 0x00000007ff0b7e24 */ /* 0x000fc4000f8e00ff */
[----:B------:R-:W-:Y:S02]  /*16d0*/  IMAD.MOV.U32 R12, RZ, RZ, 0x1 ;  /* 0x00000001ff0c7424 */ /* 0x000fe400078e00ff */
[----:B--2---:R-:W-:-:S07]  /*16e0*/  IMAD.MOV.U32 R13, RZ, RZ, RZ ;  /* 0x000000ffff0d7224 */ /* 0x004fce00078e00ff */
[----:B------:R-:W-:-:S07]  /*16f0*/  LEPC R20, `(.L_x_19) ;  /* 0x000000001014794e */ /* 0x000fce0000000000 */
[----:B-1-3-5:R-:W-:Y:S05]  /*1700*/  CALL.ABS.NOINC R2 ;  /* 0x0000000002007343 */ /* 0x02afea0003c00000 */
.L_x_19:
[----:B------:R-:W2:Y:S02]  /*1710*/  LDL R2, [R1+0x208] ;  /* 0x0002080001027983 */ /* 0x000ea40000100800 */
[----:B--2---:R-:W-:-:S04]  /*1720*/  LOP3.LUT R0, R2, 0x1, RZ, 0xfc, !PT ;  /* 0x0000000102007812 */ /* 0x004fc800078efcff */
[----:B------:R-:W-:-:S13]  /*1730*/  ISETP.NE.AND P0, PT, R0, 0x3, PT ;  /* 0x000000030000780c */ /* 0x000fda0003f05270 */
[----:B------:R-:W-:Y:S05]  /*1740*/  @!P0 BRA `(.L_x_20) ;  /* 0x0000000000048947 */ /* 0x000fea0003800000 */
[----:B------:R-:W-:Y:S01]  /*1750*/  BPT.TRAP 0x1 ;  /* 0x000000040000795c */ /* 0x000fe20000300000 */
.L_x_20:
[----:B------:R-:W-:Y:S01]  /*1760*/  IMAD.U32 R0, RZ, RZ, UR44 ;  /* 0x0000002cff007e24 */ /* 0x000fe2000f8e00ff */
[----:B------:R-:W-:-:S04]  /*1770*/  MOV R3, UR40 ;  /* 0x0000002800037c02 */ /* 0x000fc80008000f00 */
[----:B------:R-:W-:Y:S02]  /*1780*/  LEA R3, R3, UR49, 0x3 ;  /* 0x0000003103037c11 */ /* 0x000fe4000f8e18ff */
[----:B------:R-:W-:-:S04]  /*1790*/  SHF.L.U32 R0, R0, 0x1f, RZ ;  /* 0x0000001f00007819 */ /* 0x000fc800000006ff */
[----:B------:R2:W3:Y:S01]  /*17a0*/  SYNCS.PHASECHK.TRANS64.TRYWAIT P1, [R3+URZ], R0 ;  /* 0x00000000030075a7 */ /* 0x0004e2000802017f */
[----:B------:R-:W-:Y:S05]  /*17b0*/  @!P0 BRA `(.L_x_21) ;  /* 0x0000000000048947 */ /* 0x000fea0003800000 */
[----:B------:R-:W-:Y:S01]  /*17c0*/  BPT.TRAP 0x1 ;  /* 0x000000040000795c */ /* 0x000fe20000300000 */
.L_x_21:
[----:B---3--:R-:W-:Y:S05]  /*17d0*/  @P1 BRA `(.L_x_22) ;  /* 0x0000000000081947 */ /* 0x008fea0003800000 */
[----:B------:R-:W3:Y:S02]  /*17e0*/  SYNCS.PHASECHK.TRANS64.TRYWAIT P1, [R3+URZ], R0 ;  /* 0x00000000030075a7 */ /* 0x000ee4000802017f */
[----:B---3--:R-:W-:Y:S05]  /*17f0*/  @!P1 BRA `(.L_x_23) ;  /* 0x0000014000689947 */ /* 0x008fea0003800000 */
.L_x_22:
[----:B------:R-:W-:-:S04]  /*1800*/  UISETP.LT.AND UP0, UPT, UR45, 0x1, UPT ;  /* 0x000000012d00788c */ /* 0x000fc8000bf01270 */
[----:B------:R-:W-:-:S06]  /*1810*/  USEL UR4, UR45, 0x1, UP0 ;  /* 0x000000012d047887 */ /* 0x000fcc0008000000 */
[----:B------:R-:W-:Y:S01]  /*1820*/  IMAD.U32 R2, RZ, RZ, UR4 ;  /* 0x00000004ff027e24 */ /* 0x000fe2000f8e00ff */
[----:B------:R-:W-:Y:S05]  /*1830*/  WARPSYNC.ALL ;  /* 0x0000000000007948 */ /* 0x000fea0003800000 */
[----:B------:R-:W-:-:S04]  /*1840*/  IADD3 R2, -R2, UR45, RZ ;  /* 0x0000002d02027c10 */ /* 0x000fc8000fffe1ff */
[----:B------:R-:W-:Y:S01]  /*1850*/  ISETP.GE.AND P1, PT, R2, 0x1, PT ;  /* 0x000000010200780c */ /* 0x000fe20003f26270 */
[----:B------:R-:W-:Y:S01]  /*1860*/  UIADD3 UR4, UR49, 0x20400, URZ ;  /* 0x0002040031047890 */ /* 0x000fe2000fffe03f */
[----:B------:R-:W-:Y:S01]  /*1870*/  WARPGROUP.ARRIVE ;  /* 0x00000000000079c5 */ /* 0x000fe20000000000 */
[----:B------:R-:W-:Y:S01]  /*1880*/  UMOV UR9, 0x40000040 ;  /* 0x4000004000097882 */ /* 0x000fe20000000000 */
[----:B------:R-:W-:Y:S01]  /*1890*/  UMOV UR11, 0x40000040 ;  /* 0x40000040000b7882 */ /* 0x000fe20000000000 */
[----:B------:R-:W-:Y:S01]  /*18a0*/  USHF.R.U32.HI UR4, URZ, 0x4, UR4 ;  /* 0x000000043f047899 */ /* 0x000fe20008011604 */
[----:B------:R-:W-:Y:S03]  /*18b0*/  STL [R1+0x2e8], R23 ;  /* 0x0002e81701007387 */ /* 0x000fe60000100800 */
[----:B------:R-:W-:Y:S01]  /*18c0*/  ULOP3.LUT UR5, UR4, 0x3fff, URZ, 0xc0, !UPT ;  /* 0x00003fff04057892 */ /* 0x000fe2000f8ec03f */
[----:B------:R-:W-:Y:S01]  /*18d0*/  STL [R1+0x2e4], R22 ;  /* 0x0002e41601007387 */ /* 0x000fe20000100800 */
[----:B------:R-:W-:-:S02]  /*18e0*/  ULOP3.LUT UR4, UR41, 0x10000, URZ, 0xfc, !UPT ;  /* 0x0001000029047892 */ /* 0x000fc4000f8efc3f */
[----:B------:R-:W-:Y:S01]  /*18f0*/  ULOP3.LUT UR5, UR5, 0x10000, URZ, 0xfc, !UPT ;  /* 0x0001000005057892 */ /* 0x000fe2000f8efc3f */
[----:B------:R-:W-:Y:S01]  /*1900*/  STL [R1+0x2e0], R19 ;  /* 0x0002e01301007387 */ /* 0x000fe20000100800 */
[----:B------:R-:W-:Y:S02]  /*1910*/  ULEA UR6, UR40, UR4, 0xb ;  /* 0x0000000428067291 */ /* 0x000fe4000f8e583f */
[----:B------:R-:W-:Y:S01]  /*1920*/  ULEA UR7, UR40, UR5, 0xb ;  /* 0x0000000528077291 */ /* 0x000fe2000f8e583f */
[----:B------:R4:W-:Y:S04]  /*1930*/  STL [R1+0x2dc], R18 ;  /* 0x0002dc1201007387 */ /* 0x0009e80000100800 */
[----:B------:R-:W-:Y:S01]  /*1940*/  UMOV UR8, UR6 ;  /* 0x0000000600087c82 */ /* 0x000fe20008000000 */
[----:B-----5:R1:W-:Y:S01]  /*1950*/  STL [R1+0x2d8], R17 ;  /* 0x0002d81101007387 */ /* 0x0203e20000100800 */
[----:B------:R-:W-:-:S02]  /*1960*/  UMOV UR10, UR7 ;  /* 0x00000007000a7c82 */ /* 0x000fc40008000000 */
[----:B------:R-:W-:Y:S01]  /*1970*/  HGMMA.64x256x16.F32.BF16 R24, gdesc[UR8], RZ, !UPT, gsb0 ;  /* 0x03e00000081879f0 */ /* 0x000fe2000c0018ff */
[----:B------:R1:W-:Y:S01]  /*1980*/  STL [R1+0x2d4], R16 ;  /* 0x0002d41001007387 */ /* 0x0003e20000100800 */
[----:B------:R-:W-:Y:S01]  /*1990*/  UIADD3 UR8, UR6, 0x400, URZ ;  /* 0x0000040006087890 */ /* 0x000fe2000fffe03f */
[----:B------:R-:W-:Y:S02]  /*19a0*/  UMOV UR9, 0x40000040 ;  /* 0x4000004000097882 */ /* 0x000fe40000000000 */
[----:B------:R1:W-:Y:S01]  /*19b0*/  STL [R1+0x2d0], R2 ;  /* 0x0002d00201007387 */ /* 0x0003e20000100800 */
[----:B------:R-:W-:-:S03]  /*19c0*/  WARPGROUP.DEPBAR.LE gsb0, 0x0 ;  /* 0x00008000000079c5 */ /* 0x000fc60000010000 */
[----:B------:R-:W-:Y:S01]  /*19d0*/  STL.64 [R1], R24 ;  /* 0x0000001801007387 */ /* 0x000fe20000100a00 */
[----:B------:R-:W-:Y:S01]  /*19e0*/  MOV R235, R47 ;  /* 0x0000002f00eb7202 */ /* 0x000fe20000000f00 */
[----:B------:R-:W-:Y:S01]  /*19f0*/  IMAD.MOV.U32 R234, RZ, RZ, R48 ;  /* 0x000000ffffea7224 */ /* 0x000fe200078e0030 */
[----:B------:R-:W-:Y:S01]  /*1a00*/  MOV R232, R50 ;  /* 0x0000003200e87202 */ /* 0x000fe20000000f00 */
[----:B------:R-:W-:Y:S01]  /*1a10*/  STL.64 [R1+0x8], R26 ;  /* 0x0000081a01007387 */ /* 0x000fe20000100a00 */
[----:B------:R-:W-:Y:S01]  /*1a20*/  IMAD.MOV.U32 R233, RZ, RZ, R49 ;  /* 0x000000ffffe97224 */ /* 0x000fe200078e0031 */
[----:B------:R-:W-:Y:S01]  /*1a30*/  MOV R229, R53 ;  /* 0x0000003500e57202 */ /* 0x000fe20000000f00 */
[----:B------:R-:W-:Y:S01]  /*1a40*/  IMAD.MOV.U32 R231, RZ, RZ, R51 ;  /* 0x000000ffffe77224 */ /* 0x000fe200078e0033 */
        /* <DEDUP_REMOVED lines=70> */
[----:B----4-:R-:W-:Y:S01]  /*1eb0*/  MOV R18, R134 ;  /* 0x0000008600127202 */ /* 0x010fe20000000f00 */
        /* <DEDUP_REMOVED lines=9> */
[----:B--23--:R-:W-:Y:S01]  /*1f50*/  MOV R3, R149 ;  /* 0x0000009500037202 */ /* 0x00cfe20000000f00 */
[----:B------:R-:W-:Y:S01]  /*1f60*/  IMAD.MOV.U32 R196, RZ, RZ, R112 ;  /* 0x000000ffffc47224 */ /* 0x000fe200078e0070 */
[----:B------:R2:W-:Y:S01]  /*1f70*/  STL [R1+0x58], R46 ;  /* 0x0000582e01007387 */ /* 0x0005e20000100800 */
[----:B------:R-:W-:-:S02]  /*1f80*/  IMAD.MOV.U32 R198, RZ, RZ, R114 ;  /* 0x000000ffffc67224 */ /* 0x000fc400078e0072 */
[----:B------:R-:W-:Y:S01]  /*1f90*/  IMAD.MOV.U32 R199, RZ, RZ, R115 ;  /* 0x000000ffffc77224 */ /* 0x000fe200078e0073 */
[----:B------:R-:W-:Y:S01]  /*1fa0*/  STL [R1+0x5a4], R162 ;  /* 0x0005a4a201007387 */ /* 0x000fe20000100800 */
[----:B------:R-:W-:Y:S02]  /*1fb0*/  IMAD.MOV.U32 R201, RZ, RZ, R117 ;  /* 0x000000ffffc97224 */ /* 0x000fe400078e0075 */
[----:B------:R-:W-:Y:S01]  /*1fc0*/  IMAD.MOV.U32 R202, RZ, RZ, R118 ;  /* 0x000000ffffca7224 */ /* 0x000fe200078e0076 */
[----:B------:R-:W-:Y:S01]  /*1fd0*/  STL [R1+0x5a0], R159 ;  /* 0x0005a09f01007387 */ /* 0x000fe20000100800 */
[----:B------:R-:W-:Y:S02]  /*1fe0*/  IMAD.MOV.U32 R204, RZ, RZ, R120 ;  /* 0x000000ffffcc7224 */ /* 0x000fe400078e0078 */
[----:B------:R-:W-:Y:S02]  /*1ff0*/  IMAD.MOV.U32 R205, RZ, RZ, R121 ;  /* 0x000000ffffcd7224 */ /* 0x000fe400078e0079 */
[----:B------:R-:W-:-:S02]  /*2000*/  IMAD.MOV.U32 R207, RZ, RZ, R123 ;  /* 0x000000ffffcf7224 */ /* 0x000fc400078e007b */
[----:B------:R-:W-:Y:S02]  /*2010*/  IMAD.MOV.U32 R208, RZ, RZ, R124 ;  /* 0x000000ffffd07224 */ /* 0x000fe400078e007c */
[----:B------:R-:W-:Y:S02]  /*2020*/  IMAD.MOV.U32 R210, RZ, RZ, R126 ;  /* 0x000000ffffd27224 */ /* 0x000fe400078e007e */
[----:B------:R-:W-:Y:S02]  /*2030*/  IMAD.MOV.U32 R211, RZ, RZ, R127 ;  /* 0x000000ffffd37224 */ /* 0x000fe400078e007f */
[----:B------:R-:W-:Y:S02]  /*2040*/  IMAD.MOV.U32 R23, RZ, RZ, R129 ;  /* 0x000000ffff177224 */ /* 0x000fe400078e0081 */
[----:B------:R-:W-:Y:S02]  /*2050*/  IMAD.MOV.U32 R22, RZ, RZ, R130 ;  /* 0x000000ffff167224 */ /* 0x000fe400078e0082 */
[----:B------:R-:W-:-:S02]  /*2060*/  IMAD.MOV.U32 R20, RZ, RZ, R132 ;  /* 0x000000ffff147224 */ /* 0x000fc400078e0084 */
[----:B------:R-:W-:Y:S02]  /*2070*/  IMAD.MOV.U32 R19, RZ, RZ, R133 ;  /* 0x000000ffff137224 */ /* 0x000fe400078e0085 */
[----:B-1----:R-:W-:Y:S02]  /*2080*/  IMAD.MOV.U32 R17, RZ, RZ, R135 ;  /* 0x000000ffff117224 */ /* 0x002fe400078e0087 */
[----:B------:R-:W-:Y:S02]  /*2090*/  IMAD.MOV.U32 R16, RZ, RZ, R136 ;  /* 0x000000ffff107224 */ /* 0x000fe400078e0088 */
        /* <DEDUP_REMOVED lines=10> */
[----:B--2---:R-:W-:-:S06]  /*2140*/  WARPGROUP.ARRIVE ;  /* 0x00000000000079c5 */ /* 0x004fcc0000000000 */
[----:B------:R-:W-:Y:S03]  /*2150*/  HGMMA.64x256x16.F32.BF16 R24, gdesc[UR8], RZ, !UPT, gsb0 ;  /* 0x03e00000081879f0 */ /* 0x000fe6000c0018ff */
[----:B------:R-:W-:Y:S02]  /*2160*/  WARPGROUP.DEPBAR.LE gsb0, 0x0 ;  /* 0x00008000000079c5 */ /* 0x000fe40000010000 */
[----:B------:R-:W-:Y:S04]  /*2170*/  STL.64 [R1+0x598], R150 ;  /* 0x0005989601007387 */ /* 0x000fe80000100a00 */
        /* <DEDUP_REMOVED lines=20> */
[----:B------:R1:W-:Y:S04]  /*22c0*/  STL.64 [R1+0x4f0], R108 ;  /* 0x0004f06c01007387 */ /* 0x0003e80000100a00 */
[----:B-1----:R-:W2:Y:S04]  /*22d0*/  LDL.LU R108, [R1] ;  /* 0x00000000016c7983 */ /* 0x002ea80000300800 */
[----:B------:R-:W2:Y:S04]  /*22e0*/  LDL.LU R109, [R1+0x4] ;  /* 0x00000400016d7983 */ /* 0x000ea80000300800 */
        /* <DEDUP_REMOVED lines=20> */
[----:B------:R-:W2:Y:S01]  /*2430*/  LDL.LU R130, [R1+0x58] ;  /* 0x0000580001827983 */ /* 0x000ea20000300800 */
        /* <DEDUP_REMOVED lines=32> */
[----:B------:R-:W-:Y:S01]  /*2640*/  UIADD3 UR8, UR6, 0x2, URZ ;  /* 0x0000000206087890 */ /* 0x000fe2000fffe03f */
[----:B------:R-:W-:Y:S01]  /*2650*/  IMAD.MOV.U32 R215, RZ, RZ, R21 ;  /* 0x000000ffffd77224 */ /* 0x000fe200078e0015 */
[----:B------:R-:W-:Y:S01]  /*2660*/  UIADD3 UR10, UR7, 0x2, URZ ;  /* 0x00000002070a7890 */ /* 0x000fe2000fffe03f */
[----:B------:R-:W-:Y:S01]  /*2670*/  IMAD.MOV.U32 R216, RZ, RZ, R20 ;  /* 0x000000ffffd87224 */ /* 0x000fe200078e0014 */
[----:B------:R-:W-:Y:S01]  /*2680*/  UMOV UR9, 0x40000040 ;  /* 0x4000004000097882 */ /* 0x000fe20000000000 */
[----:B------:R-:W-:Y:S01]  /*2690*/  IMAD.MOV.U32 R218, RZ, RZ, R18 ;  /* 0x000000ffffda7224 */ /* 0x000fe200078e0012 */
[----:B------:R-:W-:Y:S01]  /*26a0*/  UMOV UR11, 0x40000040 ;  /* 0x40000040000b7882 */ /* 0x000fe20000000000 */
        /* <DEDUP_REMOVED lines=8> */
[----:B------:R-:W-:Y:S02]  /*2730*/  IMAD.MOV.U32 R231, RZ, RZ, R5 ;  /* 0x000000ffffe77224 */ /* 0x000fe400078e0005 */
[----:B------:R-:W-:Y:S02]  /*2740*/  IMAD.MOV.U32 R233, RZ, RZ, R3 ;  /* 0x000000ffffe97224 */ /* 0x000fe400078e0003 */
[----:B------:R-:W-:-:S06]  /*2750*/  IMAD.MOV.U32 R234, RZ, RZ, R2 ;  /* 0x000000ffffea7224 */ /* 0x000fcc00078e0002 */
[----:B--2---:R-:W-:-:S06]  /*2760*/  WARPGROUP.ARRIVE ;  /* 0x00000000000079c5 */ /* 0x004fcc0000000000 */
[----:B------:R-:W-:Y:S03]  /*2770*/  HGMMA.64x256x16.F32.BF16 R108, gdesc[UR8], R108, gsb0 ;  /* 0x03e00000086c79f0 */ /* 0x000fe6000800186c */
[----:B------:R-:W-:Y:S02]  /*2780*/  WARPGROUP.DEPBAR.LE gsb0, 0x0 ;  /* 0x00008000000079c5 */ /* 0x000fe40000010000 */
[----:B------:R-:W-:Y:S04]  /*2790*/  STL.64 [R1], R108 ;  /* 0x0000006c01007387 */ /* 0x000fe80000100a00 */
        /* <DEDUP_REMOVED lines=63> */
[----:B-1----:R-:W2:Y:S04]  /*2b90*/  LDL.LU R162, [R1+0x5a4] ;  /* 0x0005a40001a27983 */ /* 0x002ea80000300800 */
[----:B------:R-:W3:Y:S04]  /*2ba0*/  LDL.LU R159, [R1+0x5a0] ;  /* 0x0005a000019f7983 */ /* 0x000ee80000300800 */
[----:B------:R-:W4:Y:S04]  /*2bb0*/  LDL.LU.64 R150, [R1+0x598] ;  /* 0x0005980001967983 */ /* 0x000f280000300a00 */
        /* <DEDUP_REMOVED lines=20> */
[----:B------:R-:W4:Y:S01]  /*2d00*/  LDL.LU.64 R108, [R1+0x4f0] ;  /* 0x0004f000016c7983 */ /* 0x000f220000300a00 */
[----:B------:R-:W-:Y:S01]  /*2d10*/  UIADD3 UR8, UR6, 0x402, URZ ;  /* 0x0000040206087890 */ /* 0x000fe2000fffe03f */
[----:B------:R-:W-:Y:S01]  /*2d20*/  UMOV UR9, 0x40000040 ;  /* 0x4000004000097882 */ /* 0x000fe20000000000 */
[----:B----4-:R-:W-:-:S07]  /*2d30*/  WARPGROUP.ARRIVE ;  /* 0x00000000000079c5 */ /* 0x010fce0000000000 */
[----:B------:R-:W-:Y:S03]  /*2d40*/  HGMMA.64x256x16.F32.BF16 R24, gdesc[UR8], R24, gsb0 ;  /* 0x03e00000081879f0 */ /* 0x000fe60008001818 */
        /* <DEDUP_REMOVED lines=65> */
[----:B-1----:R-:W4:Y:S04]  /*3160*/  LDL.LU.64 R24, [R1] ;  /* 0x0000000001187983 */ /* 0x002f280000300a00 */
        /* <DEDUP_REMOVED lines=63> */
[----:B------:R-:W-:-:S02]  /*3560*/  UIADD3 UR8, UR6, 0x4, URZ ;  /* 0x0000000406087890 */ /* 0x000fc4000fffe03f */
[----:B------:R-:W-:Y:S01]  /*3570*/  UIADD3 UR10, UR7, 0x4, URZ ;  /* 0x00000004070a7890 */ /* 0x000fe2000fffe03f */
[----:B------:R-:W-:Y:S01]  /*3580*/  UMOV UR9, 0x40000040 ;  /* 0x4000004000097882 */ /* 0x000fe20000000000 */
[----:B------:R-:W-:Y:S01]  /*3590*/  UMOV UR11, 0x40000040 ;  /* 0x40000040000b7882 */ /* 0x000fe20000000000 */
[----:B----4-:R-:W-:-:S06]  /*35a0*/  WARPGROUP.ARRIVE ;  /* 0x00000000000079c5 */ /* 0x010fcc0000000000 */
[----:B------:R-:W-:Y:S03]  /*35b0*/  HGMMA.64x256x16.F32.BF16 R24, gdesc[UR8], R24, gsb0 ;  /* 0x03e00000081879f0 */ /* 0x000fe60008001818 */
[----:B------:R-:W-:Y:S02]  /*35c0*/  WARPGROUP.DEPBAR.LE gsb0, 0x0 ;  /* 0x00008000000079c5 */ /* 0x000fe40000010000 */
[----:B------:R-:W-:Y:S01]  /*35d0*/  STL.64 [R1], R24 ;  /* 0x0000001801007387 */ /* 0x000fe20000100a00 */
[----:B------:R-:W-:Y:S01]  /*35e0*/  IMAD.MOV.U32 R3, RZ, RZ, R150 ;  /* 0x000000ffff037224 */ /* 0x000fe200078e0096 */
[----:B------:R-:W-:Y:S01]  /*35f0*/  MOV R0, R151 ;  /* 0x0000009700007202 */ /* 0x000fe20000000f00 */
[----:B------:R-:W-:Y:S01]  /*3600*/  IMAD.MOV.U32 R4, RZ, RZ, R149 ;  /* 0x000000ffff047224 */ /* 0x000fe200078e0095 */
[----:B------:R-:W-:Y:S01]  /*3610*/  STL.64 [R1+0x8], R26 ;  /* 0x0000081a01007387 */ /* 0x000fe20000100a00 */
        /* <DEDUP_REMOVED lines=39> */
[----:B------:R1:W-:Y:S01]  /*3890*/  STL [R1+0x58], R46 ;  /* 0x0000582e01007387 */ /* 0x0003e20000100800 */
[----:B------:R-:W-:Y:S01]  /*38a0*/  IMAD.MOV.U32 R203, RZ, RZ, R119 ;  /* 0x000000ffffcb7224 */ /* 0x000fe200078e0077 */
[----:B------:R-:W-:Y:S01]  /*38b0*/  MOV R199, R115 ;  /* 0x0000007300c77202 */ /* 0x000fe20000000f00 */
[----:B------:R-:W-:Y:S01]  /*38c0*/  IMAD.MOV.U32 R200, RZ, RZ, R116 ;  /* 0x000000ffffc87224 */ /* 0x000fe200078e0074 */
[----:B------:R-:W4:Y:S01]  /*38d0*/  LDL.LU.64 R150, [R1+0x4e8] ;  /* 0x0004e80001967983 */ /* 0x000f220000300a00 */
        /* <DEDUP_REMOVED lines=88> */
[----:B------:R-:W-:-:S02]  /*3e60*/  IMAD.MOV.U32 R17, RZ, RZ, R51 ;  /* 0x000000ffff117224 */ /* 0x000fc400078e0033 */
[----:B------:R-:W-:Y:S01]  /*3e70*/  IMAD.MOV.U32 R22, RZ, RZ, R48 ;  /* 0x000000ffff167224 */ /* 0x000fe200078e0030 */
[----:B------:R-:W4:Y:S01]  /*3e80*/  LDL.LU.64 R104, [R1+0x430] ;  /* 0x0004300001687983 */ /* 0x000f220000300a00 */
[----:B------:R-:W-:-:S03]  /*3e90*/  IMAD.MOV.U32 R23, RZ, RZ, R47 ;  /* 0x000000ffff177224 */ /* 0x000fc600078e002f */
        /* <DEDUP_REMOVED lines=28> */
[----:B-1----:R-:W4:Y:S04]  /*4060*/  LDL.LU.64 R46, [R1+0x348] ;  /* 0x00034800012e7983 */ /* 0x002f280000300a00 */
        /* <DEDUP_REMOVED lines=12> */
[----:B------:R-:W-:-:S02]  /*4130*/  UMOV UR9, 0x40000040 ;  /* 0x4000004000097882 */ /* 0x000fc40000000000 */
[----:B--2---:R-:W-:Y:S04]  /*4140*/  STL [R1+0x2cc], R162 ;  /* 0x0002cca201007387 */ /* 0x004fe80000100800 */
[----:B---3--:R-:W-:Y:S01]  /*4150*/  STL [R1+0x2c8], R159 ;  /* 0x0002c89f01007387 */ /* 0x008fe20000100800 */
[----:B----4-:R-:W-:-:S06]  /*4160*/  WARPGROUP.ARRIVE ;  /* 0x00000000000079c5 */ /* 0x010fcc0000000000 */
        /* <DEDUP_REMOVED lines=81> */
[----:B------:R-:W-:Y:S01]  /*4680*/  IMAD.MOV.U32 R222, RZ, RZ, R15 ;  /* 0x000000ffffde7224 */ /* 0x000fe200078e000f */
[----:B------:R1:W5:Y:S01]  /*4690*/  LDL.LU R23, [R1+0x2e8] ;  /* 0x0002e80001177983 */ /* 0x0003620000300800 */
[----:B------:R-:W-:-:S02]  /*46a0*/  IMAD.MOV.U32 R224, RZ, RZ, R13 ;  /* 0x000000ffffe07224 */ /* 0x000fc400078e000d */
[----:B------:R-:W-:Y:S01]  /*46b0*/  IMAD.MOV.U32 R225, RZ, RZ, R12 ;  /* 0x000000ffffe17224 */ /* 0x000fe200078e000c */
[----:B------:R1:W5:Y:S01]  /*46c0*/  LDL.LU R22, [R1+0x2e4] ;  /* 0x0002e40001167983 */ /* 0x0003620000300800 */
[----:B------:R-:W-:Y:S02]  /*46d0*/  IMAD.MOV.U32 R227, RZ, RZ, R10 ;  /* 0x000000ffffe37224 */ /* 0x000fe400078e000a */
[----:B------:R-:W-:Y:S01]  /*46e0*/  IMAD.MOV.U32 R228, RZ, RZ, R9 ;  /* 0x000000ffffe47224 */ /* 0x000fe200078e0009 */
[----:B------:R1:W5:Y:S01]  /*46f0*/  LDL.LU R19, [R1+0x2e0] ;  /* 0x0002e00001137983 */ /* 0x0003620000300800 */
[----:B------:R-:W-:Y:S02]  /*4700*/  IMAD.MOV.U32 R230, RZ, RZ, R7 ;  /* 0x000000ffffe67224 */ /* 0x000fe400078e0007 */
[----:B------:R-:W-:Y:S01]  /*4710*/  IMAD.MOV.U32 R231, RZ, RZ, R6 ;  /* 0x000000ffffe77224 */ /* 0x000fe200078e0006 */
[----:B------:R1:W5:Y:S01]  /*4720*/  LDL.LU R18, [R1+0x2dc] ;  /* 0x0002dc0001127983 */ /* 0x0003620000300800 */
[----:B------:R-:W-:-:S02]  /*4730*/  IMAD.MOV.U32 R233, RZ, RZ, R4 ;  /* 0x000000ffffe97224 */ /* 0x000fc400078e0004 */
[----:B------:R-:W-:Y:S01]  /*4740*/  IMAD.MOV.U32 R234, RZ, RZ, R3 ;  /* 0x000000ffffea7224 */ /* 0x000fe200078e0003 */
[----:B------:R1:W5:Y:S04]  /*4750*/  LDL.LU R17, [R1+0x2d8] ;  /* 0x0002d80001117983 */ /* 0x0003680000300800 */
[----:B------:R1:W5:Y:S04]  /*4760*/  LDL.LU R16, [R1+0x2d4] ;  /* 0x0002d40001107983 */ /* 0x0003680000300800 */
[----:B------:R1:W5:Y:S01]  /*4770*/  LDL.LU R2, [R1+0x2d0] ;  /* 0x0002d00001027983 */ /* 0x0003620000300800 */
        /* <DEDUP_REMOVED lines=67> */
[----:B--2---:R1:W5:Y:S04]  /*4bb0*/  LDL.LU R162, [R1+0x2cc] ;  /* 0x0002cc0001a27983 */ /* 0x0043680000300800 */
[----:B------:R1:W5:Y:S04]  /*4bc0*/  LDL.LU R159, [R1+0x2c8] ;  /* 0x0002c800019f7983 */ /* 0x0003680000300800 */
[----:B------:R-:W2:Y:S04]  /*4bd0*/  LDL.LU.64 R150, [R1+0x2c0] ;  /* 0x0002c00001967983 */ /* 0x000ea80000300a00 */
        /* <DEDUP_REMOVED lines=20> */
[----:B------:R-:W2:Y:S01]  /*4d20*/  LDL.LU.64 R108, [R1+0x218] ;  /* 0x00021800016c7983 */ /* 0x000ea20000300a00 */
[----:B------:R-:W-:Y:S01]  /*4d30*/  UIADD3 UR8, UR6, 0x406, URZ ;  /* 0x0000040606087890 */ /* 0x000fe2000fffe03f */
[----:B------:R-:W-:Y:S01]  /*4d40*/  UMOV UR9, 0x40000040 ;  /* 0x4000004000097882 */ /* 0x000fe20000000000 */
[----:B--2---:R-:W-:-:S07]  /*4d50*/  WARPGROUP.ARRIVE ;  /* 0x00000000000079c5 */ /* 0x004fce0000000000 */
[----:B------:R-:W-:Y:S03]  /*4d60*/  HGMMA.64x256x16.F32.BF16 R24, gdesc[UR8], R24, gsb0 ;  /* 0x03e00000081879f0 */ /* 0x000fe60008001818 */
[----:B------:R-:W-:Y:S02]  /*4d70*/  WARPGROUP.DEPBAR.LE gsb0, 0x0 ;  /* 0x00008000000079c5 */ /* 0x000fe40000010000 */
[----:B-1----:R-:W-:Y:S05]  /*4d80*/  @!P1 BRA `(.L_x_24) ;  /* 0x0000004000d09947 */ /* 0x002fea0003800000 */
[----:B------:R-:W-:-:S04]  /*4d90*/  UIADD3 UR6, UR40, 0x1, URZ ;  /* 0x0000000128067890 */ /* 0x000fc8000fffe03f */
[----:B------:R-:W-:-:S04]  /*4da0*/  UISETP.NE.AND UP0, UPT, UR6, 0x3, UPT ;  /* 0x000000030600788c */ /* 0x000fc8000bf05270 */
[----:B------:R-:W-:Y:S02]  /*4db0*/  USEL UR7, URZ, 0x1, UP0 ;  /* 0x000000013f077887 */ /* 0x000fe40008000000 */
[----:B------:R-:W-:Y:S02]  /*4dc0*/  USEL UR6, UR6, URZ, UP0 ;  /* 0x0000003f06067287 */ /* 0x000fe40008000000 */
[----:B------:R-:W-:-:S06]  /*4dd0*/  ULOP3.LUT UR7, UR44, UR7, URZ, 0x3c, !UPT ;  /* 0x000000072c077292 */ /* 0x000fcc000f8e3c3f */
[----:B------:R-:W-:Y:S01]  /*4de0*/  IMAD.U32 R0, RZ, RZ, UR7 ;  /* 0x00000007ff007e24 */ /* 0x000fe2000f8e00ff */
[----:B------:R-:W-:-:S06]  /*4df0*/  UMOV UR7, UR40 ;  /* 0x0000002800077c82 */ /* 0x000fcc0008000000 */
.L_x_31:
[----:B------:R-:W-:Y:S05]  /*4e00*/  @!P0 BRA `(.L_x_25) ;  /* 0x0000000000048947 */ /* 0x000fea0003800000 */
[----:B------:R-:W-:Y:S01]  /*4e10*/  BPT.TRAP 0x1 ;  /* 0x000000040000795c */ /* 0x000fe20000300000 */
.L_x_25:
[----:B------:R-:W-:Y:S01]  /*4e20*/  ULEA UR8, UR6, UR49, 0x3 ;  /* 0x0000003106087291 */ /* 0x000fe2000f8e183f */
[----:B------:R-:W-:-:S08]  /*4e30*/  SHF.L.U32 R3, R0, 0x1f, RZ ;  /* 0x0000001f00037819 */ /* 0x000fd000000006ff */
[----:B------:R1:W2:Y:S01]  /*4e40*/  SYNCS.PHASECHK.TRANS64.TRYWAIT P1, [UR8], R3 ;  /* 0x00000003ff0075a7 */ /* 0x0002a20008020148 */
[----:B------:R-:W-:Y:S05]  /*4e50*/  @!P0 BRA `(.L_x_26) ;  /* 0x0000000000048947 */ /* 0x000fea0003800000 */
[----:B------:R-:W-:Y:S01]  /*4e60*/  BPT.TRAP 0x1 ;  /* 0x000000040000795c */ /* 0x000fe20000300000 */
.L_x_26:
[----:B--2---:R-:W-:Y:S05]  /*4e70*/  @P1 BRA `(.L_x_27) ;  /* 0x0000000000081947 */ /* 0x004fea0003800000 */
[----:B------:R-:W2:Y:S02]  /*4e80*/  SYNCS.PHASECHK.TRANS64.TRYWAIT P1, [UR8], R3 ;  /* 0x00000003ff0075a7 */ /* 0x000ea40008020148 */
[----:B--2---:R-:W-:Y:S05]  /*4e90*/  @!P1 BRA `(.L_x_28) ;  /* 0x0000010800d49947 */ /* 0x004fea0003800000 */
.L_x_27:
        /* <DEDUP_REMOVED lines=64> */
[----:B---3--:R-:W3:Y:S04]  /*52a0*/  LDL.LU.64 R24, [R1] ;  /* 0x0000000001187983 */ /* 0x008ee80000300a00 */
[----:B------:R-:W3:Y:S04]  /*52b0*/  LDL.LU.64 R26, [R1+0x8] ;  /* 0x00000800011a7983 */ /* 0x000ee80000300a00 */
        /* <DEDUP_REMOVED lines=61> */
[----:B------:R-:W3:Y:S01]  /*5690*/  LDL.LU.64 R150, [R1+0x1f8] ;  /* 0x0001f80001967983 */ /* 0x000ee20000300a00 */
[----:B------:R-:W-:-:S02]  /*56a0*/  ULEA UR12, UR6, UR4, 0xb ;  /* 0x00000004060c7291 */ /* 0x000fc4000f8e583f */
[----:B------:R-:W-:Y:S01]  /*56b0*/  ULEA UR13, UR6, UR5, 0xb ;  /* 0x00000005060d7291 */ /* 0x000fe2000f8e583f */
[----:B-----5:R-:W-:Y:S01]  /*56c0*/  STL [R1+0x2ec], R23 ;  /* 0x0002ec1701007387 */ /* 0x020fe20000100800 */
[----:B------:R-:W-:Y:S01]  /*56d0*/  UMOV UR9, 0x40000040 ;  /* 0x4000004000097882 */ /* 0x000fe20000000000 */
[----:B------:R-:W-:Y:S02]  /*56e0*/  UMOV UR11, 0x40000040 ;  /* 0x40000040000b7882 */ /* 0x000fe40000000000 */
[----:B------:R-:W-:Y:S01]  /*56f0*/  UMOV UR8, UR12 ;  /* 0x0000000c00087c82 */ /* 0x000fe20008000000 */
[----:B------:R-:W-:Y:S01]  /*5700*/  STL [R1+0x2e8], R22 ;  /* 0x0002e81601007387 */ /* 0x000fe20000100800 */
[----:B------:R-:W-:-:S03]  /*5710*/  UMOV UR10, UR13 ;  /* 0x0000000d000a7c82 */ /* 0x000fc60008000000 */
[----:B------:R-:W-:Y:S04]  /*5720*/  STL [R1+0x2e4], R19 ;  /* 0x0002e41301007387 */ /* 0x000fe80000100800 */
[----:B------:R-:W-:Y:S04]  /*5730*/  STL [R1+0x2e0], R18 ;  /* 0x0002e01201007387 */ /* 0x000fe80000100800 */
[----:B------:R-:W-:Y:S04]  /*5740*/  STL [R1+0x2dc], R17 ;  /* 0x0002dc1101007387 */ /* 0x000fe80000100800 */
[----:B------:R-:W-:Y:S04]  /*5750*/  STL [R1+0x2d8], R16 ;  /* 0x0002d81001007387 */ /* 0x000fe80000100800 */
[----:B------:R4:W-:Y:S04]  /*5760*/  STL [R1+0x2d4], R2 ;  /* 0x0002d40201007387 */ /* 0x0009e80000100800 */
[----:B------:R1:W-:Y:S01]  /*5770*/  STL [R1+0x2d0], R0 ;  /* 0x0002d00001007387 */ /* 0x0003e20000100800 */
[----:B---3--:R-:W-:-:S06]  /*5780*/  WARPGROUP.ARRIVE ;  /* 0x00000000000079c5 */ /* 0x008fcc0000000000 */
[----:B------:R-:W-:Y:S03]  /*5790*/  HGMMA.64x256x16.F32.BF16 R24, gdesc[UR8], R24, gsb0 ;  /* 0x03e00000081879f0 */ /* 0x000fe60008001818 */
[----:B------:R-:W-:Y:S02]  /*57a0*/  WARPGROUP.DEPBAR.LE gsb0, 0x0 ;  /* 0x00008000000079c5 */ /* 0x000fe40000010000 */
[----:B------:R-:W-:Y:S01]  /*57b0*/  STL.64 [R1], R24 ;  /* 0x0000001801007387 */ /* 0x000fe20000100a00 */
[----:B----4-:R-:W-:Y:S01]  /*57c0*/  MOV R2, R150 ;  /* 0x0000009600027202 */ /* 0x010fe20000000f00 */
[----:B-1----:R-:W-:Y:S01]  /*57d0*/  IMAD.MOV.U32 R0, RZ, RZ, R151 ;  /* 0x000000ffff007224 */ /* 0x002fe200078e0097 */
[----:B------:R-:W-:Y:S01]  /*57e0*/  MOV R5, R147 ;  /* 0x0000009300057202 */ /* 0x000fe20000000f00 */
[----:B------:R-:W-:Y:S01]  /*57f0*/  STL.64 [R1+0x8], R26 ;  /* 0x0000081a01007387 */ /* 0x000fe20000100a00 */
[----:B--2---:R-:W-:Y:S01]  /*5800*/  IMAD.MOV.U32 R4, RZ, RZ, R148 ;  /* 0x000000ffff047224 */ /* 0x004fe200078e0094 */
        /* <DEDUP_REMOVED lines=42> */
[----:B------:R-:W2:Y:S01]  /*5ab0*/  LDL.LU.64 R150, [R1+0x7a0] ;  /* 0x0007a00001967983 */ /* 0x000ea20000300a00 */
        /* <DEDUP_REMOVED lines=88> */
[----:B------:R-:W-:-:S02]  /*6040*/  IMAD.MOV.U32 R232, RZ, RZ, R50 ;  /* 0x000000ffffe87224 */ /* 0x000fc400078e0032 */
[----:B------:R-:W-:Y:S01]  /*6050*/  IMAD.MOV.U32 R233, RZ, RZ, R49 ;  /* 0x000000ffffe97224 */ /* 0x000fe200078e0031 */
[----:B------:R-:W2:Y:S01]  /*6060*/  LDL.LU.64 R104, [R1+0x6e8] ;  /* 0x0006e80001687983 */ /* 0x000ea20000300a00 */
[----:B------:R-:W-:-:S03]  /*6070*/  IMAD.MOV.U32 R235, RZ, RZ, R47 ;  /* 0x000000ffffeb7224 */ /* 0x000fc600078e002f */
        /* <DEDUP_REMOVED lines=28> */
[----:B-1----:R-:W2:Y:S04]  /*6240*/  LDL.LU.64 R46, [R1+0x600] ;  /* 0x00060000012e7983 */ /* 0x002ea80000300a00 */
        /* <DEDUP_REMOVED lines=12> */
[----:B------:R-:W-:-:S02]  /*6310*/  UMOV UR9, 0x40000040 ;  /* 0x4000004000097882 */ /* 0x000fc40000000000 */
[----:B------:R-:W-:Y:S04]  /*6320*/  STL [R1+0x5a4], R162 ;  /* 0x0005a4a201007387 */ /* 0x000fe80000100800 */
[----:B------:R-:W-:Y:S01]  /*6330*/  STL [R1+0x5a0], R159 ;  /* 0x0005a09f01007387 */ /* 0x000fe20000100800 */
[----:B--2---:R-:W-:-:S06]  /*6340*/  WARPGROUP.ARRIVE ;  /* 0x00000000000079c5 */ /* 0x004fcc0000000000 */
        /* <DEDUP_REMOVED lines=92> */
[----:B------:R-:W-:Y:S01]  /*6910*/  IMAD.MOV.U32 R234, RZ, RZ, R2 ;  /* 0x000000ffffea7224 */ /* 0x000fe200078e0002 */
[----:B------:R-:W-:Y:S02]  /*6920*/  UIADD3 UR8, UR12, 0x2, URZ ;  /* 0x000000020c087890 */ /* 0x000fe4000fffe03f */
[----:B------:R-:W-:Y:S01]  /*6930*/  UIADD3 UR10, UR13, 0x2, URZ ;  /* 0x000000020d0a7890 */ /* 0x000fe2000fffe03f */
[----:B------:R-:W-:Y:S01]  /*6940*/  UMOV UR9, 0x40000040 ;  /* 0x4000004000097882 */ /* 0x000fe20000000000 */
[----:B------:R-:W-:Y:S01]  /*6950*/  UMOV UR11, 0x40000040 ;  /* 0x40000040000b7882 */ /* 0x000fe20000000000 */
        /* <DEDUP_REMOVED lines=238> */
[----:B------:R-:W-:Y:S01]  /*7840*/  STL.64 [R1+0x38], R38 ;  /* 0x0000382601007387 */ /* 0x000fe20000100a00 */
[----:B------:R-:W-:-:S03]  /*7850*/  MOV R4, R150 ;  /* 0x0000009600047202 */ /* 0x000fc60000000f00 */
[----:B------:R-:W-:Y:S01]  /*7860*/  STL.64 [R1+0x40], R40 ;  /* 0x0000402801007387 */ /* 0x000fe20000100a00 */
[----:B------:R-:W-:-:S03]  /*7870*/  IMAD.MOV.U32 R3, RZ, RZ, R151 ;  /* 0x000000ffff037224 */ /* 0x000fc600078e0097 */
[----:B------:R-:W-:Y:S01]  /*7880*/  STL.64 [R1+0x48], R42 ;  /* 0x0000482a01007387 */ /* 0x000fe20000100a00 */
[----:B------:R-:W-:Y:S01]  /*7890*/  MOV R6, R148 ;  /* 0x0000009400067202 */ /* 0x000fe20000000f00 */
[----:B------:R-:W-:Y:S02]  /*78a0*/  IMAD.MOV.U32 R5, RZ, RZ, R149 ;  /* 0x000000ffff057224 */ /* 0x000fe400078e0095 */
[----:B------:R-:W-:Y:S01]  /*78b0*/  STL.64 [R1+0x50], R44 ;  /* 0x0000502c01007387 */ /* 0x000fe20000100a00 */
[----:B------:R-:W-:Y:S01]  /*78c0*/  MOV R8, R146 ;  /* 0x0000009200087202 */ /* 0x000fe20000000f00 */
[----:B------:R-:W-:Y:S02]  /*78d0*/  IMAD.MOV.U32 R7, RZ, RZ, R147 ;  /* 0x000000ffff077224 */ /* 0x000fe400078e0093 */
[----:B------:R1:W-:Y:S01]  /*78e0*/  STL [R1+0x58], R46 ;  /* 0x0000582e01007387 */ /* 0x0003e20000100800 */
[----:B------:R-:W-:Y:S01]  /*78f0*/  MOV R10, R144 ;  /* 0x00000090000a7202 */ /* 0x000fe20000000f00 */
[----:B------:R-:W-:-:S02]  /*7900*/  IMAD.MOV.U32 R9, RZ, RZ, R145 ;  /* 0x000000ffff097224 */ /* 0x000fc400078e0091 */
[----:B------:R-:W4:Y:S01]  /*7910*/  LDL.LU.64 R150, [R1+0x4e8] ;  /* 0x0004e80001967983 */ /* 0x000f220000300a00 */
[----:B------:R-:W-:Y:S01]  /*7920*/  MOV R12, R142 ;  /* 0x0000008e000c7202 */ /* 0x000fe20000000f00 */
[----:B------:R-:W-:Y:S02]  /*7930*/  IMAD.MOV.U32 R11, RZ, RZ, R143 ;  /* 0x000000ffff0b7224 */ /* 0x000fe400078e008f */
[----:B------:R-:W4:Y:S01]  /*7940*/  LDL.LU.64 R148, [R1+0x4e0] ;  /* 0x0004e00001947983 */ /* 0x000f220000300a00 */
[----:B------:R-:W-:Y:S01]  /*7950*/  MOV R14, R140 ;  /* 0x0000008c000e7202 */ /* 0x000fe20000000f00 */
[----:B------:R-:W-:Y:S02]  /*7960*/  IMAD.MOV.U32 R13, RZ, RZ, R141 ;  /* 0x000000ffff0d7224 */ /* 0x000fe400078e008d */
[----:B------:R-:W4:Y:S01]  /*7970*/  LDL.LU.64 R146, [R1+0x4d8] ;  /* 0x0004d80001927983 */ /* 0x000f220000300a00 */
        /* <DEDUP_REMOVED lines=138> */
[----:B------:R-:W-:-:S03]  /*8220*/  IMAD.MOV.U32 R23, RZ, RZ, R47 ;  /* 0x000000ffff177224 */ /* 0x000fc600078e002f */
        /* <DEDUP_REMOVED lines=106> */
[----:B------:R1:W5:Y:S01]  /*88d0*/  LDL.LU R23, [R1+0x2ec] ;  /* 0x0002ec0001177983 */ /* 0x0003620000300800 */
[----:B------:R-:W-:Y:S01]  /*88e0*/  UIADD3 UR10, UR13, 0x6, URZ ;  /* 0x000000060d0a7890 */ /* 0x000fe2000fffe03f */
[----:B------:R-:W-:Y:S01]  /*88f0*/  UMOV UR9, 0x40000040 ;  /* 0x4000004000097882 */ /* 0x000fe20000000000 */
[----:B------:R-:W-:Y:S01]  /*8900*/  UMOV UR11, 0x40000040 ;  /* 0x40000040000b7882 */ /* 0x000fe20000000000 */
[----:B------:R1:W5:Y:S04]  /*8910*/  LDL.LU R22, [R1+0x2e8] ;  /* 0x0002e80001167983 */ /* 0x0003680000300800 */
[----:B------:R1:W5:Y:S04]  /*8920*/  LDL.LU R19, [R1+0x2e4] ;  /* 0x0002e40001137983 */ /* 0x0003680000300800 */
[----:B------:R1:W5:Y:S04]  /*8930*/  LDL.LU R18, [R1+0x2e0] ;  /* 0x0002e00001127983 */ /* 0x0003680000300800 */
[----:B------:R1:W5:Y:S04]  /*8940*/  LDL.LU R17, [R1+0x2dc] ;  /* 0x0002dc0001117983 */ /* 0x0003680000300800 */
        /* <DEDUP_REMOVED lines=100> */
[----:B------:R-:W-:Y:S01]  /*8f90*/  BPT.TRAP 0x1 ;  /* 0x000000040000795c */ /* 0x000fe20000300000 */
.L_x_29:
[----:B------:R-:W2:Y:S01]  /*8fa0*/  LDL R3, [R1+0x208] ;  /* 0x0002080001037983 */ /* 0x000ea20000100800 */
[----:B------:R-:W-:-:S04]  /*8fb0*/  ULEA UR8, UR7, UR49, 0x3 ;  /* 0x0000003107087291 */ /* 0x000fc8000f8e183f */
[----:B------:R-:W-:-:S04]  /*8fc0*/  UIADD3 UR8, UR8, 0x18, URZ ;  /* 0x0000001808087890 */ /* 0x000fc8000fffe03f */
[----:B------:R-:W-:-:S09]  /*8fd0*/  UPRMT UR8, URZ, 0x654, UR8 ;  /* 0x000006543f087896 */ /* 0x000fd20008000008 */
[----:B------:R-:W-:Y:S01]  /*8fe0*/  SYNCS.ARRIVE.TRANS64.RED.A1T0 RZ, [UR8], RZ ;  /* 0x000000ffffff79a7 */ /* 0x000fe20008100408 */
[----:B--2---:R-:W-:-:S13]  /*8ff0*/  ISETP.GT.U32.AND P1, PT, R3, 0x1, PT ;  /* 0x000000010300780c */ /* 0x004fda0003f24070 */
[----:B------:R-:W-:Y:S05]  /*9000*/  @P1 BRA `(.L_x_30) ;  /* 0x0000000000041947 */ /* 0x000fea0003800000 */
[----:B------:R-:W-:Y:S01]  /*9010*/  BPT.TRAP 0x1 ;  /* 0x000000040000795c */ /* 0x000fe20000300000 */
.L_x_30:
[----:B------:R-:W-:Y:S01]  /*9020*/  UIADD3 UR6, UR6, 0x1, URZ ;  /* 0x0000000106067890 */ /* 0x000fe2000fffe03f */
[C---:B-----5:R-:W-:Y:S01]  /*9030*/  ISETP.GT.AND P1, PT, R2.reuse, 0x1, PT ;  /* 0x000000010200780c */ /* 0x060fe20003f24270 */
[----:B------:R-:W-:Y:S01]  /*9040*/  UIADD3 UR7, UR7, 0x1, URZ ;  /* 0x0000000107077890 */ /* 0x000fe2000fffe03f */
[----:B------:R-:W-:Y:S01]  /*9050*/  IADD3 R2, R2, -0x1, RZ ;  /* 0xffffffff02027810 */ /* 0x000fe20007ffe0ff */
[----:B------:R-:W-:Y:S02]  /*9060*/  UISETP.NE.AND UP0, UPT, UR6, 0x3, UPT ;  /* 0x000000030600788c */ /* 0x000fe4000bf05270 */
[----:B------:R-:W-:Y:S02]  /*9070*/  UISETP.NE.AND UP1, UPT, UR7, 0x3, UPT ;  /* 0x000000030700788c */ /* 0x000fe4000bf25270 */
[----:B------:R-:W-:Y:S02]  /*9080*/  USEL UR8, URZ, 0x1, UP0 ;  /* 0x000000013f087887 */ /* 0x000fe40008000000 */
[----:B------:R-:W-:-:S02]  /*9090*/  USEL UR6, UR6, URZ, UP0 ;  /* 0x0000003f06067287 */ /* 0x000fc40008000000 */
[----:B------:R-:W-:Y:S02]  /*90a0*/  USEL UR7, UR7, URZ, UP1 ;  /* 0x0000003f07077287 */ /* 0x000fe40008800000 */
[----:B------:R-:W-:Y:S01]  /*90b0*/  LOP3.LUT R0, R0, UR8, RZ, 0x3c, !PT ;  /* 0x0000000800007c12 */ /* 0x000fe2000f8e3cff */
[----:B------:R-:W-:Y:S09]  /*90c0*/  @P1 BRA `(.L_x_31) ;  /* 0xffffffbc004c1947 */ /* 0x000ff2000383ffff */
.L_x_24:
[----:B------:R-:W1:Y:S02]  /*90d0*/  LDC R0, c[0x0][0x28c] ;  /* 0x0000a300ff007b82 */ /* 0x000e640000000800 */
[----:B-1----:R-:W-:-:S13]  /*90e0*/  ISETP.GE.AND P1, PT, R0, 0x1, PT ;  /* 0x000000010000780c */ /* 0x002fda0003f26270 */
[----:B------:R-:W-:Y:S05]  /*90f0*/  @!P1 BRA `(.L_x_32) ;  /* 0x0000000000409947 */ /* 0x000fea0003800000 */
[----:B------:R-:W-:Y:S05]  /*9100*/  @!P0 BRA `(.L_x_33) ;  /* 0x0000000000048947 */ /* 0x000fea0003800000 */
[----:B------:R-:W-:Y:S01]  /*9110*/  BPT.TRAP 0x1 ;  /* 0x000000040000795c */ /* 0x000fe20000300000 */
.L_x_33:
[----:B------:R-:W2:Y:S01]  /*9120*/  LDL R0, [R1+0x208] ;  /* 0x0002080001007983 */ /* 0x000ea20000100800 */
[----:B------:R-:W-:-:S04]  /*9130*/  UISETP.LT.AND UP0, UPT, UR45, 0x1, UPT ;  /* 0x000000012d00788c */ /* 0x000fc8000bf01270 */
[----:B------:R-:W-:-:S04]  /*9140*/  USEL UR6, UR45, 0x1, UP0 ;  /* 0x000000012d067887 */ /* 0x000fc80008000000 */
[----:B------:R-:W-:-:S04]  /*9150*/  UIADD3 UR6, UR40, UR45, -UR6 ;  /* 0x0000002d28067290 */ /* 0x000fc8000fffe806 */
[----:B------:R-:W-:-:S04]  /*9160*/  UIMAD.WIDE.U32 UR4, UR6, -0x55555555, URZ ;  /* 0xaaaaaaab060478a5 */ /* 0x000fc8000f8e003f */
[----:B------:R-:W-:-:S04]  /*9170*/  USHF.R.U32.HI UR4, URZ, 0x1, UR5 ;  /* 0x000000013f047899 */ /* 0x000fc80008011605 */
[----:B------:R-:W-:-:S04]  /*9180*/  UIMAD UR6, UR4, -0x3, UR6 ;  /* 0xfffffffd040678a4 */ /* 0x000fc8000f8e0206 */
[----:B------:R-:W-:-:S04]  /*9190*/  ULEA UR6, UR6, UR49, 0x3 ;  /* 0x0000003106067291 */ /* 0x000fc8000f8e183f */
[----:B------:R-:W-:-:S04]  /*91a0*/  UIADD3 UR6, UR6, 0x18, URZ ;  /* 0x0000001806067890 */ /* 0x000fc8000fffe03f */
[----:B------:R-:W-:-:S09]  /*91b0*/  UPRMT UR6, URZ, 0x654, UR6 ;  /* 0x000006543f067896 */ /* 0x000fd20008000006 */
[----:B------:R-:W-:Y:S01]  /*91c0*/  SYNCS.ARRIVE.TRANS64.RED.A1T0 RZ, [UR6], RZ ;  /* 0x000000ffffff79a7 */ /* 0x000fe20008100406 */
[----:B--2---:R-:W-:-:S13]  /*91d0*/  ISETP.GT.U32.AND P0, PT, R0, 0x1, PT ;  /* 0x000000010000780c */ /* 0x004fda0003f04070 */
[----:B------:R-:W-:Y:S05]  /*91e0*/  @P0 BRA `(.L_x_32) ;  /* 0x0000000000040947 */ /* 0x000fea0003800000 */
[----:B------:R-:W-:Y:S01]  /*91f0*/  BPT.TRAP 0x1 ;  /* 0x000000040000795c */ /* 0x000fe20000300000 */
.L_x_32:
[----:B------:R-:W-:Y:S01]  /*9200*/  UIADD3 UR6, UR49, 0x200, URZ ;  /* 0x0000020031067890 */ /* 0x000fe2000fffe03f */
[----:B-----5:R-:W-:Y:S01]  /*9210*/  R2UR UR42, R19 ;  /* 0x00000000132a72ca */ /* 0x020fe200000e0000 */
[----:B------:R-:W-:Y:S01]  /*9220*/  UIADD3 UR52, UR45, UR40, URZ ;  /* 0x000000282d347290 */ /* 0x000fe2000fffe03f */
[----:B------:R-:W-:Y:S01]  /*9230*/  R2UR UR41, R18 ;  /* 0x00000000122972ca */ /* 0x000fe200000e0000 */
[----:B------:R-:W-:Y:S02]  /*9240*/  UISETP.GE.U32.AND UP1, UPT, UR45, 0x3, UPT ;  /* 0x000000032d00788c */ /* 0x000fe4000bf26070 */
[----:B------:R-:W-:Y:S02]  /*9250*/  ULOP3.LUT UP2, URZ, UR6, 0x1bf, URZ, 0xc0, !UPT ;  /* 0x000001bf063f7892 */ /* 0x000fe4000f84c03f */
[----:B------:R-:W-:-:S04]  /*9260*/  UISETP.GT.U32.AND UP0, UPT, UR52, 0x2, UPT ;  /* 0x000000023400788c */ /* 0x000fc8000bf04070 */
[----:B------:R-:W-:Y:S01]  /*9270*/  UISETP.LT.U32.AND UP0, UPT, UR45, 0x3, UP0 ;  /* 0x000000032d00788c */ /* 0x000fe20008701070 */
[----:B------:R-:W-:Y:S01]  /*9280*/  PLOP3.LUT P0, PT, PT, PT, UP2, 0x80, 0x0 ;  /* 0x000000000000781c */ /* 0x000fe20003f0f028 */
[----:B------:R-:W-:Y:S02]  /*9290*/  USHF.L.U32 UR42, UR42, 0x8, URZ ;  /* 0x000000082a2a7899 */ /* 0x000fe4000800063f */
[----:B------:R-:W-:Y:S02]  /*92a0*/  @UP1 UIMAD.WIDE.U32 UR4, UR52, -0x55555555, URZ ;  /* 0xaaaaaaab340418a5 */ /* 0x000fe4000f8e003f */
[----:B------:R-:W-:Y:S02]  /*92b0*/  USEL UR6, URZ, 0x1, !UP0 ;  /* 0x000000013f067887 */ /* 0x000fe4000c000000 */
[----:B------:R-:W-:Y:S02]  /*92c0*/  @UP1 USHF.R.U32.HI UR4, URZ, 0x1, UR5 ;  /* 0x000000013f041899 */ /* 0x000fe40008011605 */
[----:B------:R-:W-:-:S02]  /*92d0*/  ULOP3.LUT UR44, UR44, UR6, URZ, 0x3c, !UPT ;  /* 0x000000062c2c7292 */ /* 0x000fc4000f8e3c3f */
[----:B------:R-:W-:Y:S02]  /*92e0*/  USHF.L.U32 UR41, UR41, 0x8, URZ ;  /* 0x0000000829297899 */ /* 0x000fe4000800063f */
[----:B------:R-:W-:Y:S01]  /*92f0*/  @UP1 ULOP3.LUT UR44, UR44, 0x1, UR4, 0x78, !UPT ;  /* 0x000000012c2c1892 */ /* 0x000fe2000f8e7804 */
[----:B------:R-:W-:Y:S11]  /*9300*/  @!P0 BRA `(.L_x_34) ;  /* 0x00000000007c8947 */ /* 0x000ff60003800000 */
[----:B------:R-:W-:Y:S01]  /*9310*/  MOV R18, 0x0 ;  /* 0x0000000000127802 */ /* 0x000fe20000000f00 */
[----:B------:R-:W-:Y:S01]  /*9320*/  ULDC.64 UR4, c[0x4][0x80] ;  /* 0x0100200000047ab9 */ /* 0x000fe20000000a00 */
[----:B------:R-:W-:Y:S01]  /*9330*/  ULDC.64 UR6, c[0x4][0x88] ;  /* 0x0100220000067ab9 */ /* 0x000fe20000000a00 */
[----:B------:R-:W-:Y:S01]  /*9340*/  ULDC.64 UR8, c[0x4][0x10] ;  /* 0x0100040000087ab9 */ /* 0x000fe20000000a00 */
[----:B------:R1:W2:Y:S01]  /*9350*/  LDC.64 R2, c[0x4][R18] ;  /* 0x0100000012027b82 */ /* 0x0002a20000000a00 */
[----:B------:R-:W-:Y:S01]  /*9360*/  IMAD.U32 R4, RZ, RZ, UR4 ;  /* 0x00000004ff047e24 */ /* 0x000fe2000f8e00ff */
[----:B------:R-:W-:Y:S01]  /*9370*/  MOV R5, UR5 ;  /* 0x0000000500057c02 */ /* 0x000fe20008000f00 */
[----:B------:R-:W-:Y:S01]  /*9380*/  IMAD.U32 R6, RZ, RZ, UR6 ;  /* 0x00000006ff067e24 */ /* 0x000fe2000f8e00ff */
[----:B------:R-:W-:Y:S01]  /*9390*/  MOV R7, UR7 ;  /* 0x0000000700077c02 */ /* 0x000fe20008000f00 */
[----:B------:R-:W-:Y:S01]  /*93a0*/  IMAD.U32 R10, RZ, RZ, UR8 ;  /* 0x00000008ff0a7e24 */ /* 0x000fe2000f8e00ff */
[----:B------:R-:W-:Y:S01]  /*93b0*/  MOV R11, UR9 ;  /* 0x00000009000b7c02 */ /* 0x000fe20008000f00 */
[----:B------:R-:W-:Y:S01]  /*93c0*/  IMAD.MOV.U32 R8, RZ, RZ, 0x70 ;  /* 0x00000070ff087424 */ /* 0x000fe200078e00ff */
[----:B------:R-:W-:Y:S01]  /*93d0*/  MOV R12, 0x1 ;  /* 0x00000001000c7802 */ /* 0x000fe20000000f00 */
[----:B-1----:R-:W-:-:S07]  /*93e0*/  IMAD.MOV.U32 R13, RZ, RZ, RZ ;  /* 0x000000ffff0d7224 */ /* 0x002fce00078e00ff */
[----:B------:R-:W-:-:S07]  /*93f0*/  LEPC R20, `(.L_x_35) ;  /* 0x000000001014794e */ /* 0x000fce0000000000 */
[----:B--2---:R-:W-:Y:S05]  /*9400*/  CALL.ABS.NOINC R2 ;  /* 0x0000000002007343 */ /* 0x004fea0003c00000 */
.L_x_35:
[----:B------:R1:W2:Y:S01]  /*9410*/  LDC.64 R2, c[0x4][R18] ;  /* 0x0100000012027b82 */ /* 0x0002a20000000a00 */
[----:B------:R-:W-:Y:S01]  /*9420*/  ULDC.64 UR4, c[0x4][0x80] ;  /* 0x0100200000047ab9 */ /* 0x000fe20000000a00 */
[----:B------:R-:W-:Y:S01]  /*9430*/  ULDC.64 UR6, c[0x4][0x88] ;  /* 0x0100220000067ab9 */ /* 0x000fe20000000a00 */
[----:B------:R-:W-:Y:S01]  /*9440*/  ULDC.64 UR8, c[0x4][0x10] ;  /* 0x0100040000087ab9 */ /* 0x000fe20000000a00 */
[----:B------:R-:W-:Y:S01]  /*9450*/  MOV R4, UR4 ;  /* 0x0000000400047c02 */ /* 0x000fe20008000f00 */
[----:B------:R-:W-:Y:S01]  /*9460*/  IMAD.U32 R5, RZ, RZ, UR5 ;  /* 0x00000005ff057e24 */ /* 0x000fe2000f8e00ff */
[----:B------:R-:W-:Y:S01]  /*9470*/  MOV R6, UR6 ;  /* 0x0000000600067c02 */ /* 0x000fe20008000f00 */
[----:B------:R-:W-:Y:S01]  /*9480*/  IMAD.U32 R7, RZ, RZ, UR7 ;  /* 0x00000007ff077e24 */ /* 0x000fe2000f8e00ff */
[----:B------:R-:W-:Y:S01]  /*9490*/  MOV R10, UR8 ;  /* 0x00000008000a7c02 */ /* 0x000fe20008000f00 */
[----:B------:R-:W-:Y:S01]  /*94a0*/  IMAD.U32 R11, RZ, RZ, UR9 ;  /* 0x00000009ff0b7e24 */ /* 0x000fe2000f8e00ff */
[----:B------:R-:W-:Y:S01]  /*94b0*/  MOV R8, 0x70 ;  /* 0x0000007000087802 */ /* 0x000fe20000000f00 */
[----:B------:R-:W-:Y:S01]  /*94c0*/  IMAD.MOV.U32 R12, RZ, RZ, 0x1 ;  /* 0x00000001ff0c7424 */ /* 0x000fe200078e00ff */
[----:B-1----:R-:W-:-:S07]  /*94d0*/  MOV R13, RZ ;  /* 0x000000ff000d7202 */ /* 0x002fce0000000f00 */
[----:B------:R-:W-:-:S07]  /*94e0*/  LEPC R20, `(.L_x_34) ;  /* 0x000000001014794e */ /* 0x000fce0000000000 */
[----:B--2---:R-:W-:Y:S05]  /*94f0*/  CALL.ABS.NOINC R2 ;  /* 0x0000000002007343 */ /* 0x004fea0003c00000 */
.L_x_34:
[----:B------:R-:W-:Y:S02]  /*9500*/  ULDC.64 UR4, c[0x0][0x590] ;  /* 0x0001640000047ab9 */ /* 0x000fe40000000a00 */
[----:B------:R-:W-:Y:S01]  /*9510*/  IMAD.U32 R157, RZ, RZ, UR4 ;  /* 0x00000004ff9d7e24 */ /* 0x000fe2000f8e00ff */
[----:B------:R-:W-:-:S04]  /*9520*/  MOV R160, UR5 ;  /* 0x0000000500a07c02 */ /* 0x000fc80008000f00 */
[----:B------:R-:W-:-:S04]  /*9530*/  ISETP.NE.U32.AND P2, PT, R157, RZ, PT ;  /* 0x000000ff9d00720c */ /* 0x000fc80003f45070 */
[----:B------:R-:W-:-:S13]  /*9540*/  ISETP.NE.AND.EX P2, PT, R160, RZ, PT, P2 ;  /* 0x000000ffa000720c */ /* 0x000fda0003f45320 */
[----:B------:R-:W-:Y:S05]  /*9550*/  @!P2 BRA `(.L_x_36) ;  /* 0x000000000034a947 */ /* 0x000fea0003800000 */
[----:B------:R-:W-:Y:S02]  /*9560*/  ULDC.64 UR4, c[0x0][0x588] ;  /* 0x0001620000047ab9 */ /* 0x000fe40000000a00 */
[----:B------:R-:W-:-:S04]  /*9570*/  ISETP.NE.U32.AND P0, PT, RZ, UR4, PT ;  /* 0x00000004ff007c0c */ /* 0x000fc8000bf05070 */
[----:B------:R-:W-:-:S13]  /*9580*/  ISETP.NE.AND.EX P0, PT, RZ, UR5, PT, P0 ;  /* 0x00000005ff007c0c */ /* 0x000fda000bf05300 */
[----:B------:R-:W-:Y:S05]  /*9590*/  @!P0 BRA `(.L_x_37) ;  /* 0x0000000000188947 */ /* 0x000fea0003800000 */
[----:B------:R-:W1:Y:S01]  /*95a0*/  LDC.64 R4, c[0x0][0x588] ;  /* 0x00016200ff047b82 */ /* 0x000e620000000a00 */
[----:B------:R-:W-:-:S04]  /*95b0*/  IMAD R2, R157, UR43, RZ ;  /* 0x0000002b9d027c24 */ /* 0x000fc8000f8e02ff */
[----:B-1----:R-:W-:-:S05]  /*95c0*/  IMAD.WIDE R2, R2, 0x4, R4 ;  /* 0x0000000402027825 */ /* 0x002fca00078e0204 */
[----:B------:R1:W5:Y:S01]  /*95d0*/  LDG.E R16, desc[UR54][R2.64] ;  /* 0x0000003602107981 */ /* 0x000362000c1e1900 */
[----:B------:R-:W-:Y:S01]  /*95e0*/  IMAD.MOV.U32 R159, RZ, RZ, 0x1 ;  /* 0x00000001ff9f7424 */ /* 0x000fe200078e00ff */
[----:B------:R-:W-:Y:S06]  /*95f0*/  BRA `(.L_x_36) ;  /* 0x00000000000c7947 */ /* 0x000fec0003800000 */
.L_x_37:
[----:B------:R-:W-:Y:S01]  /*9600*/  ULDC UR4, c[0x0][0x580] ;  /* 0x0001600000047ab9 */ /* 0x000fe20000000800 */
[----:B------:R-:W-:Y:S01]  /*9610*/  MOV R159, 0x1 ;  /* 0x00000001009f7802 */ /* 0x000fe20000000f00 */
[----:B------:R-:W-:-:S07]  /*9620*/  IMAD.U32 R16, RZ, RZ, UR4 ;  /* 0x00000004ff107e24 */ /* 0x000fce000f8e00ff */
.L_x_36:
[----:B-1----:R-:W1:Y:S02]  /*9630*/  LDC.64 R2, c[0x0][0x5b0] ;  /* 0x00016c00ff027b82 */ /* 0x002e640000000a00 */
[----:B-1----:R-:W-:-:S04]  /*9640*/  ISETP.NE.U32.AND P0, PT, R2, RZ, PT ;  /* 0x000000ff0200720c */ /* 0x002fc80003f05070 */
        /* <DEDUP_REMOVED lines=10> */
[----:B------:R-:W-:Y:S05]  /*96f0*/  BRA `(.L_x_38) ;  /* 0x0000000000087947 */ /* 0x000fea0003800000 */
.L_x_39:
[----:B------:R-:W-:Y:S02]  /*9700*/  ULDC UR4, c[0x0][0x5a0] ;  /* 0x0001680000047ab9 */ /* 0x000fe40000000800 */
[----:B------:R-:W-:-:S07]  /*9710*/  MOV R17, UR4 ;  /* 0x0000000400117c02 */ /* 0x000fce0008000f00 */
.L_x_38:
[----:B------:R-:W-:Y:S01]  /*9720*/  ULDC.64 UR4, c[0x0][0x588] ;  /* 0x0001620000047ab9 */ /* 0x000fe20000000a00 */
[----:B------:R-:W-:Y:S01]  /*9730*/  ISETP.NE.U32.AND P1, PT, R157, RZ, PT ;  /* 0x000000ff9d00720c */ /* 0x000fe20003f25070 */
[----:B------:R-:W-:Y:S02]  /*9740*/  UISETP.NE.U32.AND UP0, UPT, UR4, URZ, UPT ;  /* 0x0000003f0400728c */ /* 0x000fe4000bf05070 */
[----:B------:R-:W-:Y:S02]  /*9750*/  ISETP.NE.U32.AND P3, PT, RZ, UR4, PT ;  /* 0x00000004ff007c0c */ /* 0x000fe4000bf65070 */
[----:B------:R-:W-:Y:S01]  /*9760*/  ISETP.NE.AND.EX P5, PT, R160, RZ, PT, P1 ;  /* 0x000000ffa000720c */ /* 0x000fe20003fa5310 */
[----:B------:R-:W-:Y:S02]  /*9770*/  UISETP.NE.AND.EX UP0, UPT, UR5, URZ, UPT, UP0 ;  /* 0x0000003f0500728c */ /* 0x000fe4000bf05300 */
[----:B------:R-:W-:Y:S02]  /*9780*/  ISETP.NE.AND.EX P3, PT, RZ, UR5, PT, P3 ;  /* 0x00000005ff007c0c */ /* 0x000fe4000bf65330 */
[----:B------:R-:W-:-:S02]  /*9790*/  PLOP3.LUT P0, PT, PT, PT, PT, 0x8, 0x0 ;  /* 0x000000000000781c */ /* 0x000fc40003f0e170 */
[----:B------:R-:W-:-:S04]  /*97a0*/  PLOP3.LUT P4, PT, PT, PT, UP0, 0x80, 0x0 ;  /* 0x000000000000781c */ /* 0x000fc80003f8f008 */
[----:B------:R-:W-:-:S05]  /*97b0*/  PLOP3.LUT P4, PT, P4, PT, PT, 0x8, 0x0 ;  /* 0x000000000000781c */ /* 0x000fca000278e170 */
[----:B------:R-:W-:Y:S08]  /*97c0*/  @P3 BRA P5, `(.L_x_40) ;  /* 0x0000000000243947 */ /* 0x000ff00002800000 */
[----:B------:R-:W-:Y:S04]  /*97d0*/  BSSY B0, `(.L_x_40) ;  /* 0x0000008000007945 */ /* 0x000fe80003800000 */
[----:B------:R-:W-:Y:S05]  /*97e0*/  @!P2 BRA `(.L_x_41) ;  /* 0x000000000014a947 */ /* 0x000fea0003800000 */
[----:B------:R-:W-:Y:S02]  /*97f0*/  LOP3.LUT P3, RZ, R159, 0xff, RZ, 0xc0, !PT ;  /* 0x000000ff9fff7812 */ /* 0x000fe4000786c0ff */
[----:B------:R-:W-:-:S11]  /*9800*/  PLOP3.LUT P0, PT, P4, PT, PT, 0x80, 0x0 ;  /* 0x000000000000781c */ /* 0x000fd6000270f070 */
[----:B------:R-:W-:Y:S05]  /*9810*/  @!P3 BRA `(.L_x_42) ;  /* 0x00000000000cb947 */ /* 0x000fea0003800000 */
[----:B-----5:R-:W-:Y:S01]  /*9820*/  FSETP.EQ.AND P0, PT, R16, RZ, PT ;  /* 0x000000ff1000720b */ /* 0x020fe20003f02000 */
[----:B------:R-:W-:-:S12]  /*9830*/  BRA `(.L_x_42) ;  /* 0x0000000000047947 */ /* 0x000fd80003800000 */
.L_x_41:
[----:B-----5:R-:W-:-:S13]  /*9840*/  FSETP.EQ.AND P0, PT, R16, RZ, PT ;  /* 0x000000ff1000720b */ /* 0x020fda0003f02000 */
.L_x_42:
[----:B------:R-:W-:Y:S05]  /*9850*/  BSYNC B0 ;  /* 0x0000000000007941 */ /* 0x000fea0003800000 */
.L_x_40:
[----:B------:R-:W-:Y:S04]  /*9860*/  BSSY B0, `(.L_x_43) ;  /* 0x0000007000007945 */ /* 0x000fe80003800000 */
[----:B------:R-:W-:Y:S05]  /*9870*/  @!P2 BRA `(.L_x_44) ;  /* 0x000000000010a947 */ /* 0x000fea0003800000 */
[----:B------:R-:W-:-:S13]  /*9880*/  LOP3.LUT P2, RZ, R159, 0xff, RZ, 0xc0, !PT ;  /* 0x000000ff9fff7812 */ /* 0x000fda000784c0ff */
[----:B------:R-:W-:Y:S05]  /*9890*/  @!P2 BRA `(.L_x_45) ;  /* 0x00000000000ca947 */ /* 0x000fea0003800000 */
[----:B-----5:R-:W-:Y:S01]  /*98a0*/  FSETP.EQ.AND P4, PT, R16, RZ, PT ;  /* 0x000000ff1000720b */ /* 0x020fe20003f82000 */
[----:B------:R-:W-:-:S12]  /*98b0*/  BRA `(.L_x_45) ;  /* 0x0000000000047947 */ /* 0x000fd80003800000 */
.L_x_44:
[----:B-----5:R-:W-:-:S13]  /*98c0*/  FSETP.EQ.AND P4, PT, R16, RZ, PT ;  /* 0x000000ff1000720b */ /* 0x020fda0003f82000 */
.L_x_45:
[----:B------:R-:W-:Y:S05]  /*98d0*/  BSYNC B0 ;  /* 0x0000000000007941 */ /* 0x000fea0003800000 */
.L_x_43:
[----:B------:R-:W-:Y:S01]  /*98e0*/  BSSY B0, `(.L_x_46) ;  /* 0x0000024000007945 */ /* 0x000fe20003800000 */
[----:B------:R-:W-:Y:S01]  /*98f0*/  IMAD.MOV.U32 R0, RZ, RZ, RZ ;  /* 0x000000ffff007224 */ /* 0x000fe200078e00ff */
[----:B------:R-:W-:Y:S02]  /*9900*/  CS2R R8, SRZ ;  /* 0x0000000000087805 */ /* 0x000fe4000001ff00 */
[----:B------:R-:W-:Y:S02]  /*9910*/  CS2R R10, SRZ ;  /* 0x00000000000a7805 */ /* 0x000fe4000001ff00 */
[----:B------:R-:W-:Y:S02]  /*9920*/  CS2R R4, SRZ ;  /* 0x0000000000047805 */ /* 0x000fe4000001ff00 */
[----:B------:R-:W-:Y:S01]  /*9930*/  CS2R R6, SRZ ;  /* 0x0000000000067805 */ /* 0x000fe2000001ff00 */
[----:B------:R-:W-:Y:S06]  /*9940*/  @P0 BRA `(.L_x_47) ;  /* 0x0000000000740947 */ /* 0x000fec0003800000 */
[----:B------:R-:W-:-:S13]  /*9950*/  ISETP.NE.AND P2, PT, R22, 0x3, PT ;  /* 0x000000031600780c */ /* 0x000fda0003f45270 */
[----:B------:R-:W-:Y:S05]  /*9960*/  @!P2 BRA `(.L_x_48) ;  /* 0x000000000004a947 */ /* 0x000fea0003800000 */
[----:B------:R-:W-:Y:S01]  /*9970*/  BPT.TRAP 0x1 ;  /* 0x000000040000795c */ /* 0x000fe20000300000 */
.L_x_48:
[----:B------:R-:W-:-:S04]  /*9980*/  SHF.L.U32 R0, RZ, 0x1f, RZ ;  /* 0x0000001fff007819 */ /* 0x000fc800000006ff */
[----:B------:R-:W2:Y:S02]  /*9990*/  SYNCS.PHASECHK.TRANS64.TRYWAIT P2, [UR49+0x30], R0 ;  /* 0x00003000ff0075a7 */ /* 0x000ea40008040171 */
[----:B--2---:R-:W-:Y:S05]  /*99a0*/  @!P2 BRA `(.L_x_49) ;  /* 0x000000c00028a947 */ /* 0x004fea0003800000 */
.L_x_368:
[----:B-1----:R-:W-:Y:S02]  /*99b0*/  MOV R0, 0x1 ;  /* 0x0000000100007802 */ /* 0x002fe40000000f00 */
[----:B------:R-:W-:Y:S02]  /*99c0*/  CS2R R8, SRZ ;  /* 0x0000000000087805 */ /* 0x000fe4000001ff00 */
[----:B------:R-:W-:Y:S02]  /*99d0*/  CS2R R10, SRZ ;  /* 0x00000000000a7805 */ /* 0x000fe4000001ff00 */
[----:B------:R-:W-:Y:S02]  /*99e0*/  CS2R R4, SRZ ;  /* 0x0000000000047805 */ /* 0x000fe4000001ff00 */
[----:B------:R-:W-:Y:S01]  /*99f0*/  CS2R R6, SRZ ;  /* 0x0000000000067805 */ /* 0x000fe2000001ff00 */
[----:B------:R-:W-:Y:S06]  /*9a00*/  @P4 BRA `(.L_x_47) ;  /* 0x0000000000444947 */ /* 0x000fec0003800000 */
[----:B------:R-:W1:Y:S01]  /*9a10*/  S2R R12, SR_TID.X ;  /* 0x00000000000c7919 */ /* 0x000e620000002100 */
[----:B------:R-:W-:Y:S05]  /*9a20*/  WARPSYNC.ALL ;  /* 0x0000000000007948 */ /* 0x000fea0003800000 */
[C---:B-1----:R-:W-:Y:S01]  /*9a30*/  IMAD.SHL.U32 R2, R12.reuse, 0x10, RZ ;  /* 0x000000100c027824 */ /* 0x042fe200078e00ff */
[----:B------:R-:W-:-:S04]  /*9a40*/  SHF.L.U32 R3, R12, 0x5, RZ ;  /* 0x000000050c037819 */ /* 0x000fc800000006ff */
[----:B------:R-:W-:Y:S02]  /*9a50*/  LOP3.LUT R2, R2, 0xe00, RZ, 0xc0, !PT ;  /* 0x00000e0002027812 */ /* 0x000fe400078ec0ff */
[----:B------:R-:W-:Y:S02]  /*9a60*/  LOP3.LUT R8, R3, 0xc0, RZ, 0xc0, !PT ;  /* 0x000000c003087812 */ /* 0x000fe400078ec0ff */
[----:B------:R-:W-:-:S04]  /*9a70*/  LOP3.LUT R2, R2, 0x20, R3, 0xf8, !PT ;  /* 0x0000002002027812 */ /* 0x000fc800078ef803 */
[----:B------:R-:W-:Y:S02]  /*9a80*/  LOP3.LUT R2, R2, 0x100, R3, 0xf8, !PT ;  /* 0x0000010002027812 */ /* 0x000fe400078ef803 */
[----:B------:R-:W-:-:S04]  /*9a90*/  SHF.R.U32.HI R3, RZ, 0x1, R12 ;  /* 0x00000001ff037819 */ /* 0x000fc8000001160c */
[----:B------:R-:W-:Y:S01]  /*9aa0*/  LOP3.LUT R8, R8, 0x8, R3, 0xf8, !PT ;  /* 0x0000000808087812 */ /* 0x000fe200078ef803 */
[----:B------:R-:W-:-:S05]  /*9ab0*/  IMAD.SHL.U32 R3, R12, 0x4, RZ ;  /* 0x000000040c037824 */ /* 0x000fca00078e00ff */
[----:B------:R-:W-:-:S04]  /*9ac0*/  LOP3.LUT R8, R8, 0x18, R3, 0x78, !PT ;  /* 0x0000001808087812 */ /* 0x000fc800078e7803 */
[----:B------:R-:W-:-:S04]  /*9ad0*/  LOP3.LUT R8, R2, R8, RZ, 0xfc, !PT ;  /* 0x0000000802087212 */ /* 0x000fc800078efcff */
[----:B------:R-:W-:-:S04]  /*9ae0*/  LEA R8, R8, UR49, 0x1 ;  /* 0x0000003108087c11 */ /* 0x000fc8000f8e08ff */
[----:B------:R-:W-:Y:S02]  /*9af0*/  LEA R4, R23, R8, 0x1 ;  /* 0x0000000817047211 */ /* 0x000fe400078e08ff */
[----:B------:R-:W2:Y:S04]  /*9b00*/  LDSM.16.M88.4 R8, [R8+0x200] ;  /* 0x000200000808783b */ /* 0x000ea80000000200 */
[----:B------:R-:W3:Y:S02]  /*9b10*/  LDSM.16.M88.4 R4, [R4+0x200] ;  /* 0x000200000404783b */ /* 0x000ee40000000200 */
.L_x_47:
[----:B------:R-:W-:Y:S05]  /*9b20*/  BSYNC B0 ;  /* 0x0000000000007941 */ /* 0x000fea0003800000 */
.L_x_46:
[----:B------:R-:W4:Y:S04]  /*9b30*/  LDL.LU R18, [R1] ;  /* 0x0000000001127983 */ /* 0x000f280000300800 */
[----:B------:R-:W3:Y:S04]  /*9b40*/  LDL.LU R15, [R1+0x4] ;  /* 0x00000400010f7983 */ /* 0x000ee80000300800 */
        /* <DEDUP_REMOVED lines=13> */
[----:B------:R-:W3:Y:S01]  /*9c20*/  LDL.LU R161, [R1+0x3c] ;  /* 0x00003c0001a17983 */ /* 0x000ee20000300800 */
[----:B------:R-:W1:Y:S01]  /*9c30*/  S2R R19, SR_TID.X ;  /* 0x0000000000137919 */ /* 0x000e620000002100 */
[----:B--2---:R-:W-:-:S02]  /*9c40*/  SHF.L.U32 R20, R8, 0x10, RZ ;  /* 0x0000001008147819 */ /* 0x004fc400000006ff */
[----:B------:R-:W-:-:S03]  /*9c50*/  LOP3.LUT R8, R8, 0xffff0000, RZ, 0xc0, !PT ;  /* 0xffff000008087812 */ /* 0x000fc600078ec0ff */
[----:B-----5:R-:W-:Y:S01]  /*9c60*/  FMUL R20, R16, R20 ;  /* 0x0000001410147220 */ /* 0x020fe20000400000 */
[C---:B-1----:R-:W-:Y:S01]  /*9c70*/  IMAD.SHL.U32 R2, R19.reuse, 0x10, RZ ;  /* 0x0000001013027824 */ /* 0x042fe200078e00ff */
[----:B------:R-:W-:-:S04]  /*9c80*/  SHF.L.U32 R12, R19, 0x5, RZ ;  /* 0x00000005130c7819 */ /* 0x000fc800000006ff */
[----:B------:R-:W-:-:S04]  /*9c90*/  LOP3.LUT R2, R2, 0xe00, RZ, 0xc0, !PT ;  /* 0x00000e0002027812 */ /* 0x000fc800078ec0ff */
[----:B------:R-:W-:-:S04]  /*9ca0*/  LOP3.LUT R2, R2, 0x20, R12, 0xf8, !PT ;  /* 0x0000002002027812 */ /* 0x000fc800078ef80c */
[----:B------:R-:W-:Y:S02]  /*9cb0*/  LOP3.LUT R3, R2, 0x100, R12, 0xf8, !PT ;  /* 0x0000010002037812 */ /* 0x000fe400078ef80c */
[----:B------:R-:W-:Y:S02]  /*9cc0*/  LOP3.LUT R2, R12, 0xc0, RZ, 0xc0, !PT ;  /* 0x000000c00c027812 */ /* 0x000fe400078ec0ff */
[----:B------:R-:W-:-:S04]  /*9cd0*/  SHF.R.U32.HI R12, RZ, 0x1, R19 ;  /* 0x00000001ff0c7819 */ /* 0x000fc80000011613 */
[----:B------:R-:W-:Y:S01]  /*9ce0*/  LOP3.LUT R2, R2, 0x8, R12, 0xf8, !PT ;  /* 0x0000000802027812 */ /* 0x000fe200078ef80c */
[----:B------:R-:W-:Y:S02]  /*9cf0*/  IMAD.SHL.U32 R12, R19, 0x4, RZ ;  /* 0x00000004130c7824 */ /* 0x000fe400078e00ff */
[----:B------:R-:W-:-:S03]  /*9d00*/  FMUL R19, R16, R8 ;  /* 0x0000000810137220 */ /* 0x000fc60000400000 */
[----:B------:R-:W-:-:S04]  /*9d10*/  LOP3.LUT R2, R2, 0x18, R12, 0x78, !PT ;  /* 0x0000001802027812 */ /* 0x000fc800078e780c */
[----:B------:R-:W-:Y:S01]  /*9d20*/  LOP3.LUT R3, R3, R2, RZ, 0xfc, !PT ;  /* 0x0000000203037212 */ /* 0x000fe200078efcff */
[----:B------:R-:W-:-:S04]  /*9d30*/  IMAD.U32 R12, R11, 0x10000, RZ ;  /* 0x000100000b0c7824 */ /* 0x000fc800078e00ff */
[----:B------:R-:W-:Y:S01]  /*9d40*/  FMUL R12, R16, R12 ;  /* 0x0000000c100c7220 */ /* 0x000fe20000400000 */
[----:B------:R-:W-:Y:S05]  /*9d50*/  WARPSYNC.ALL ;  /* 0x0000000000007948 */ /* 0x000fea0003800000 */
[----:B------:R-:W-:Y:S01]  /*9d60*/  ISETP.GT.U32.AND P2, PT, R162, 0x3e, PT ;  /* 0x0000003ea200780c */ /* 0x000fe20003f44070 */
[----:B------:R-:W-:Y:S01]  /*9d70*/  BSSY B0, `(.L_x_50) ;  /* 0x0000045000007945 */ /* 0x000fe20003800000 */
[----:B----4-:R-:W-:Y:S01]  /*9d80*/  FFMA R2, R17, R18, R20 ;  /* 0x0000001211027223 */ /* 0x010fe20000000014 */
[C---:B------:R-:W-:Y:S01]  /*9d90*/  IMAD.U32 R18, R9.reuse, 0x10000, RZ ;  /* 0x0001000009127824 */ /* 0x040fe200078e00ff */
[----:B------:R-:W-:Y:S01]  /*9da0*/  LOP3.LUT R9, R9, 0xffff0000, RZ, 0xc0, !PT ;  /* 0xffff000009097812 */ /* 0x000fe200078ec0ff */
[----:B---3--:R-:W-:-:S02]  /*9db0*/  FFMA R152, R17, R15, R19 ;  /* 0x0000000f11987223 */ /* 0x008fc40000000013 */
[C---:B------:R-:W-:Y:S02]  /*9dc0*/  FMUL R18, R16.reuse, R18 ;  /* 0x0000001210127220 */ /* 0x040fe40000400000 */
[----:B------:R-:W-:Y:S01]  /*9dd0*/  FMUL R15, R16, R9 ;  /* 0x00000009100f7220 */ /* 0x000fe20000400000 */
[----:B------:R-:W-:Y:S01]  /*9de0*/  F2FP.RELU.BF16.F32.PACK_AB R152, R152, R2 ;  /* 0x000000029898723e */ /* 0x000fe200000018ff */
[C---:B------:R-:W-:Y:S01]  /*9df0*/  FFMA R2, R17.reuse, R14, R18 ;  /* 0x0000000e11027223 */ /* 0x040fe20000000012 */
[C---:B------:R-:W-:Y:S02]  /*9e00*/  SHF.L.U32 R14, R10.reuse, 0x10, RZ ;  /* 0x000000100a0e7819 */ /* 0x040fe400000006ff */
[----:B------:R-:W-:Y:S01]  /*9e10*/  LOP3.LUT R10, R10, 0xffff0000, RZ, 0xc0, !PT ;  /* 0xffff00000a0a7812 */ /* 0x000fe200078ec0ff */
[----:B------:R-:W-:Y:S02]  /*9e20*/  FFMA R153, R17, R13, R15 ;  /* 0x0000000d11997223 */ /* 0x000fe4000000000f */
[----:B------:R-:W-:-:S02]  /*9e30*/  FMUL R14, R16, R14 ;  /* 0x0000000e100e7220 */ /* 0x000fc40000400000 */
[C---:B------:R-:W-:Y:S01]  /*9e40*/  FMUL R13, R16.reuse, R10 ;  /* 0x0000000a100d7220 */ /* 0x040fe20000400000 */
[----:B------:R-:W-:Y:S02]  /*9e50*/  LOP3.LUT R10, R11, 0xffff0000, RZ, 0xc0, !PT ;  /* 0xffff00000b0a7812 */ /* 0x000fe400078ec0ff */
[----:B------:R-:W-:Y:S01]  /*9e60*/  F2FP.RELU.BF16.F32.PACK_AB R153, R153, R2 ;  /* 0x000000029999723e */ /* 0x000fe200000018ff */
[C---:B------:R-:W-:Y:S01]  /*9e70*/  FFMA R2, R17.reuse, R168, R14 ;  /* 0x000000a811027223 */ /* 0x040fe2000000000e */
[----:B------:R-:W-:Y:S01]  /*9e80*/  FFMA R154, R17, R154, R13 ;  /* 0x0000009a119a7223 */ /* 0x000fe2000000000d */
[----:B------:R-:W-:Y:S01]  /*9e90*/  FMUL R10, R16, R10 ;  /* 0x0000000a100a7220 */ /* 0x000fe20000400000 */
[----:B------:R-:W-:-:S03]  /*9ea0*/  SHF.L.U32 R9, R4, 0x10, RZ ;  /* 0x0000001004097819 */ /* 0x000fc600000006ff */
[----:B------:R-:W-:Y:S01]  /*9eb0*/  F2FP.RELU.BF16.F32.PACK_AB R154, R154, R2 ;  /* 0x000000029a9a723e */ /* 0x000fe200000018ff */
[C---:B------:R-:W-:Y:S01]  /*9ec0*/  FFMA R2, R17.reuse, R155, R12 ;  /* 0x0000009b11027223 */ /* 0x040fe2000000000c */
[----:B------:R-:W-:Y:S01]  /*9ed0*/  FFMA R155, R17, R21, R10 ;  /* 0x00000015119b7223 */ /* 0x000fe2000000000a */
[----:B------:R-:W-:Y:S02]  /*9ee0*/  LOP3.LUT R4, R4, 0xffff0000, RZ, 0xc0, !PT ;  /* 0xffff000004047812 */ /* 0x000fe400078ec0ff */
[----:B------:R-:W-:Y:S02]  /*9ef0*/  LEA R21, R3, UR49, 0x1 ;  /* 0x0000003103157c11 */ /* 0x000fe4000f8e08ff */
[----:B------:R-:W-:Y:S01]  /*9f00*/  F2FP.RELU.BF16.F32.PACK_AB R155, R155, R2 ;  /* 0x000000029b9b723e */ /* 0x000fe200000018ff */
[C---:B------:R-:W-:Y:S01]  /*9f10*/  FMUL R9, R16.reuse, R9 ;  /* 0x0000000910097220 */ /* 0x040fe20000400000 */
[----:B------:R-:W-:-:S03]  /*9f20*/  FMUL R8, R16, R4 ;  /* 0x0000000410087220 */ /* 0x000fc60000400000 */
[----:B------:R1:W-:Y:S01]  /*9f30*/  STSM.16.M88.4 [R21+0x200], R152 ;  /* 0x0002009815007844 */ /* 0x0003e20000000200 */
[----:B------:R-:W-:Y:S01]  /*9f40*/  FFMA R2, R17, R167, R9 ;  /* 0x000000a711027223 */ /* 0x000fe20000000009 */
[C---:B------:R-:W-:Y:S02]  /*9f50*/  SHF.L.U32 R3, R6.reuse, 0x10, RZ ;  /* 0x0000001006037819 */ /* 0x040fe400000006ff */
[----:B------:R-:W-:Y:S02]  /*9f60*/  LOP3.LUT R4, R6, 0xffff0000, RZ, 0xc0, !PT ;  /* 0xffff000006047812 */ /* 0x000fe400078ec0ff */
[----:B------:R-:W-:Y:S01]  /*9f70*/  LOP3.LUT R11, R7, 0xffff0000, RZ, 0xc0, !PT ;  /* 0xffff0000070b7812 */ /* 0x000fe200078ec0ff */
[----:B-1----:R-:W-:-:S05]  /*9f80*/  FFMA R152, R17, R166, R8 ;  /* 0x000000a611987223 */ /* 0x002fca0000000008 */
[----:B------:R-:W-:Y:S01]  /*9f90*/  F2FP.RELU.BF16.F32.PACK_AB R152, R152, R2 ;  /* 0x000000029898723e */ /* 0x000fe200000018ff */
[C---:B------:R-:W-:Y:S01]  /*9fa0*/  IMAD.U32 R2, R5.reuse, 0x10000, RZ ;  /* 0x0001000005027824 */ /* 0x040fe200078e00ff */
[----:B------:R-:W-:Y:S01]  /*9fb0*/  LOP3.LUT R5, R5, 0xffff0000, RZ, 0xc0, !PT ;  /* 0xffff000005057812 */ /* 0x000fe200078ec0ff */
[----:B------:R-:W-:Y:S02]  /*9fc0*/  IMAD.U32 R153, R7, 0x10000, RZ ;  /* 0x0001000007997824 */ /* 0x000fe400078e00ff */
[C---:B------:R-:W-:Y:S01]  /*9fd0*/  FMUL R4, R16.reuse, R4 ;  /* 0x0000000410047220 */ /* 0x040fe20000400000 */
[C---:B------:R-:W-:Y:S01]  /*9fe0*/  FMUL R7, R16.reuse, R2 ;  /* 0x0000000210077220 */ /* 0x040fe20000400000 */
[C---:B------:R-:W-:Y:S01]  /*9ff0*/  FMUL R6, R16.reuse, R5 ;  /* 0x0000000510067220 */ /* 0x040fe20000400000 */
[C---:B------:R-:W-:Y:S01]  /*a000*/  FMUL R5, R16.reuse, R3 ;  /* 0x0000000310057220 */ /* 0x040fe20000400000 */
[C---:B------:R-:W-:Y:S01]  /*a010*/  FMUL R3, R16.reuse, R153 ;  /* 0x0000009910037220 */ /* 0x040fe20000400000 */
[----:B------:R-:W-:Y:S01]  /*a020*/  FMUL R2, R16, R11 ;  /* 0x0000000b10027220 */ /* 0x000fe20000400000 */
[C---:B------:R-:W-:Y:S01]  /*a030*/  FFMA R154, R17.reuse, R164, R4 ;  /* 0x000000a4119a7223 */ /* 0x040fe20000000004 */
[C---:B------:R-:W-:Y:S01]  /*a040*/  FFMA R156, R17.reuse, R156, R5 ;  /* 0x0000009c119c7223 */ /* 0x040fe20000000005 */
[C---:B------:R-:W-:Y:S01]  /*a050*/  FFMA R158, R17.reuse, R158, R7 ;  /* 0x0000009e119e7223 */ /* 0x040fe20000000007 */
[C---:B------:R-:W-:Y:S01]  /*a060*/  FFMA R153, R17.reuse, R165, R6 ;  /* 0x000000a511997223 */ /* 0x040fe20000000006 */
[C---:B------:R-:W-:Y:S01]  /*a070*/  FFMA R11, R17.reuse, R163, R3 ;  /* 0x000000a3110b7223 */ /* 0x040fe20000000003 */
[----:B------:R-:W-:Y:S01]  /*a080*/  FFMA R155, R17, R161, R2 ;  /* 0x000000a1119b7223 */ /* 0x000fe20000000002 */
[----:B------:R-:W-:-:S02]  /*a090*/  F2FP.RELU.BF16.F32.PACK_AB R154, R154, R156 ;  /* 0x0000009c9a9a723e */ /* 0x000fc400000018ff */
[----:B------:R-:W-:Y:S02]  /*a0a0*/  F2FP.RELU.BF16.F32.PACK_AB R153, R153, R158 ;  /* 0x0000009e9999723e */ /* 0x000fe400000018ff */
[----:B------:R-:W-:Y:S02]  /*a0b0*/  F2FP.RELU.BF16.F32.PACK_AB R155, R155, R11 ;  /* 0x0000000b9b9b723e */ /* 0x000fe400000018ff */
[----:B------:R-:W-:-:S05]  /*a0c0*/  LEA R156, R23, R21, 0x1 ;  /* 0x00000015179c7211 */ /* 0x000fca00078e08ff */
[----:B------:R1:W-:Y:S01]  /*a0d0*/  STSM.16.M88.4 [R156+0x200], R152 ;  /* 0x000200989c007844 */ /* 0x0003e20000000200 */
[----:B------:R-:W-:Y:S01]  /*a0e0*/  @!PT LDS RZ, [RZ] ;  /* 0x00000000fffff984 */ /* 0x000fe20000000800 */
[----:B------:R-:W-:Y:S01]  /*a0f0*/  @!PT LDS RZ, [RZ] ;  /* 0x00000000fffff984 */ /* 0x000fe20000000800 */
[----:B------:R-:W-:Y:S01]  /*a100*/  @!PT LDS RZ, [RZ] ;  /* 0x00000000fffff984 */ /* 0x000fe20000000800 */
[----:B------:R-:W-:Y:S01]  /*a110*/  @!PT LDS RZ, [RZ] ;  /* 0x00000000fffff984 */ /* 0x000fe20000000800 */
[----:B------:R2:W-:Y:S06]  /*a120*/  MEMBAR.ALL.CTA ;  /* 0x0000000000007992 */ /* 0x0005ec0000008000 */
[----:B--2---:R-:W2:Y:S02]  /*a130*/  FENCE.VIEW.ASYNC.S ;  /* 0x00000000000073c6 */ /* 0x004ea40000000000 */
[----:B--2---:R-:W-:Y:S06]  /*a140*/  BAR.SYNC.DEFER_BLOCKING 0x1, 0x100 ;  /* 0x0044000000007b1d */ /* 0x004fec0000010000 */
[----:B------:R-:W-:Y:S05]  /*a150*/  @P2 BRA `(.L_x_51) ;  /* 0x0000000000182947 */ /* 0x000fea0003800000 */
[----:B------:R-:W-:Y:S02]  /*a160*/  UIADD3 UR4, UP0, UR50, 0x4f0, URZ ;  /* 0x000004f032047890 */ /* 0x000fe4000ff1e03f */
[----:B------:R-:W-:Y:S02]  /*a170*/  UIADD3 UR40, UR49, 0x200, URZ ;  /* 0x0000020031287890 */ /* 0x000fe4000fffe03f */
[----:B------:R-:W-:-:S09]  /*a180*/  UIADD3.X UR5, URZ, UR51, URZ, UP0, !UPT ;  /* 0x000000333f057290 */ /* 0x000fd200087fe43f */
[----:B------:R2:W-:Y:S01]  /*a190*/  UTMASTG.3D [UR40], [UR4] ;  /* 0x00000028040073b5 */ /* 0x0005e20008010000 */
[----:B------:R0:W-:Y:S01]  /*a1a0*/  UTMACMDFLUSH ;  /* 0x00000000000079b7 */ /* 0x0001e20000000000 */
[----:B--2---:R-:W-:-:S04]  /*a1b0*/  DEPBAR.LE SB0, 0x1 ;  /* 0x000080400000791a */ /* 0x004fc80000000000 */
.L_x_51:
[----:B------:R-:W-:Y:S05]  /*a1c0*/  BSYNC B0 ;  /* 0x0000000000007941 */ /* 0x000fea0003800000 */
.L_x_50:
[----:B------:R-:W-:Y:S01]  /*a1d0*/  BAR.SYNC.DEFER_BLOCKING 0x1, 0x100 ;  /* 0x0044000000007b1d */ /* 0x000fe20000010000 */
[----:B------:R-:W-:Y:S01]  /*a1e0*/  ISETP.NE.AND P3, PT, RZ, UR39, PT ;  /* 0x00000027ff007c0c */ /* 0x000fe2000bf65270 */
[----:B-1----:R-:W-:-:S05]  /*a1f0*/  VIADD R152, R21, 0x200 ;  /* 0x0000020015987836 */ /* 0x002fca0000000000 */
[----:B------:R-:W-:-:S07]  /*a200*/  LEA R153, R23, R152, 0x1 ;  /* 0x0000009817997211 */ /* 0x000fce00078e08ff */
[----:B------:R-:W-:Y:S05]  /*a210*/  @!P3 BRA `(.L_x_52) ;  /* 0x000000000034b947 */ /* 0x000fea0003800000 */
[----:B------:R-:W-:Y:S04]  /*a220*/  BSSY B0, `(.L_x_53) ;  /* 0x0000009000007945 */ /* 0x000fe80003800000 */
[----:B------:R-:W-:Y:S05]  /*a230*/  @P0 BRA `(.L_x_54) ;  /* 0x00000000001c0947 */ /* 0x000fea0003800000 */
[----:B------:R-:W-:-:S13]  /*a240*/  ISETP.NE.AND P3, PT, R22, 0x3, PT ;  /* 0x000000031600780c */ /* 0x000fda0003f65270 */
[----:B------:R-:W-:Y:S05]  /*a250*/  @!P3 BRA `(.L_x_55) ;  /* 0x000000000004b947 */ /* 0x000fea0003800000 */
[----:B------:R-:W-:Y:S01]  /*a260*/  BPT.TRAP 0x1 ;  /* 0x000000040000795c */ /* 0x000fe20000300000 */
.L_x_55:
[----:B------:R-:W-:-:S04]  /*a270*/  ULEA UR4, UR36, UR49, 0x3 ;  /* 0x0000003124047291 */ /* 0x000fc8000f8e183f */
[----:B------:R-:W-:-:S04]  /*a280*/  UIADD3 UR4, UR4, 0x50, URZ ;  /* 0x0000005004047890 */ /* 0x000fc8000fffe03f */
[----:B------:R-:W-:-:S09]  /*a290*/  UPRMT UR4, UR48, 0x654, UR4 ;  /* 0x0000065430047896 */ /* 0x000fd20008000004 */
[----:B------:R-:W-:Y:S03]  /*a2a0*/  SYNCS.ARRIVE.TRANS64.RED.A1T0 RZ, [UR4], RZ ;  /* 0x000000ffffff79a7 */ /* 0x000fe60008100404 */
.L_x_54:
[----:B------:R-:W-:Y:S05]  /*a2b0*/  BSYNC B0 ;  /* 0x0000000000007941 */ /* 0x000fea0003800000 */
.L_x_53:
[----:B------:R-:W-:-:S04]  /*a2c0*/  UIADD3 UR36, UR36, 0x1, URZ ;  /* 0x0000000124247890 */ /* 0x000fc8000fffe03f */
[----:B------:R-:W-:-:S04]  /*a2d0*/  UISETP.NE.AND UP0, UPT, UR36, 0x4, UPT ;  /* 0x000000042400788c */ /* 0x000fc8000bf05270 */
[----:B------:R-:W-:-:S12]  /*a2e0*/  USEL UR36, UR36, URZ, UP0 ;  /* 0x0000003f24247287 */ /* 0x000fd80008000000 */
.L_x_52:
[----:B------:R-:W-:Y:S04]  /*a2f0*/  BSSY B0, `(.L_x_56) ;  /* 0x0000032000007945 */ /* 0x000fe80003800000 */
[----:B------:R-:W-:Y:S05]  /*a300*/  @P0 BRA `(.L_x_57) ;  /* 0x0000000000c00947 */ /* 0x000fea0003800000 */
[----:B------:R-:W-:-:S13]  /*a310*/  ISETP.NE.AND P3, PT, R22, 0x3, PT ;  /* 0x000000031600780c */ /* 0x000fda0003f65270 */
[----:B------:R-:W-:Y:S05]  /*a320*/  @!P3 BRA `(.L_x_58) ;  /* 0x000000000004b947 */ /* 0x000fea0003800000 */
[----:B------:R-:W-:Y:S01]  /*a330*/  BPT.TRAP 0x1 ;  /* 0x000000040000795c */ /* 0x000fe20000300000 */
.L_x_58:
[----:B------:R-:W-:Y:S01]  /*a340*/  LEA R11, R0, UR49, 0x3 ;  /* 0x00000031000b7c11 */ /* 0x000fe2000f8e18ff */
[----:B------:R-:W-:Y:S01]  /*a350*/  BSSY B1, `(.L_x_59) ;  /* 0x0000004000017945 */ /* 0x000fe20003800000 */
[----:B------:R-:W-:-:S04]  /*a360*/  SHF.L.U32 R154, RZ, 0x1f, RZ ;  /* 0x0000001fff9a7819 */ /* 0x000fc800000006ff */
[----:B------:R-:W1:Y:S02]  /*a370*/  SYNCS.PHASECHK.TRANS64.TRYWAIT P3, [R11+URZ+0x30], R154 ;  /* 0x0000309a0b0075a7 */ /* 0x000e64000806017f */
[----:B-1----:R-:W-:Y:S05]  /*a380*/  @!P3 BRA `(.L_x_60) ;  /* 0x000000b400c8b947 */ /* 0x002fea0003800000 */
.L_x_369:
[----:B------:R-:W-:Y:S05]  /*a390*/  BSYNC B1 ;  /* 0x0000000000017941 */ /* 0x000fea0003800000 */
.L_x_59:
[----:B------:R-:W-:Y:S05]  /*a3a0*/  @P4 BRA `(.L_x_61) ;  /* 0x0000000000944947 */ /* 0x000fea0003800000 */
[----:B------:R-:W-:Y:S01]  /*a3b0*/  IMAD R8, R0, 0x2000, R152 ;  /* 0x0000200000087824 */ /* 0x000fe200078e0298 */
[----:B------:R-:W-:Y:S05]  /*a3c0*/  WARPSYNC.ALL ;  /* 0x0000000000007948 */ /* 0x000fea0003800000 */
[----:B------:R-:W-:Y:S02]  /*a3d0*/  LEA R4, R23, R8, 0x1 ;  /* 0x0000000817047211 */ /* 0x000fe400078e08ff */
[----:B-1----:R-:W1:Y:S04]  /*a3e0*/  LDSM.16.M88.4 R8, [R8] ;  /* 0x000000000808783b */ /* 0x002e680000000200 */
[----:B------:R-:W2:Y:S01]  /*a3f0*/  LDSM.16.M88.4 R4, [R4] ;  /* 0x000000000404783b */ /* 0x000ea20000000200 */
[----:B-1----:R-:W-:Y:S01]  /*a400*/  IMAD.U32 R20, R8, 0x10000, RZ ;  /* 0x0001000008147824 */ /* 0x002fe200078e00ff */
[C---:B------:R-:W-:Y:S01]  /*a410*/  SHF.L.U32 R18, R9.reuse, 0x10, RZ ;  /* 0x0000001009127819 */ /* 0x040fe200000006ff */
[----:B------:R-:W-:Y:S01]  /*a420*/  IMAD.U32 R14, R10, 0x10000, RZ ;  /* 0x000100000a0e7824 */ /* 0x000fe200078e00ff */
[----:B------:R-:W-:Y:S01]  /*a430*/  LOP3.LUT R8, R8, 0xffff0000, RZ, 0xc0, !PT ;  /* 0xffff000008087812 */ /* 0x000fe200078ec0ff */
[----:B--2---:R-:W-:Y:S01]  /*a440*/  IMAD.U32 R2, R4, 0x10000, RZ ;  /* 0x0001000004027824 */ /* 0x004fe200078e00ff */
[----:B------:R-:W-:Y:S01]  /*a450*/  LOP3.LUT R9, R9, 0xffff0000, RZ, 0xc0, !PT ;  /* 0xffff000009097812 */ /* 0x000fe200078ec0ff */
[----:B------:R-:W-:Y:S01]  /*a460*/  IMAD.U32 R155, R6, 0x10000, RZ ;  /* 0x00010000069b7824 */ /* 0x000fe200078e00ff */
[----:B------:R-:W-:Y:S01]  /*a470*/  SHF.L.U32 R3, R5, 0x10, RZ ;  /* 0x0000001005037819 */ /* 0x000fe200000006ff */
[----:B------:R-:W-:Y:S01]  /*a480*/  FMUL R19, R16, R8 ;  /* 0x0000000810137220 */ /* 0x000fe20000400000 */
[----:B------:R-:W-:Y:S01]  /*a490*/  LOP3.LUT R10, R10, 0xffff0000, RZ, 0xc0, !PT ;  /* 0xffff00000a0a7812 */ /* 0x000fe200078ec0ff */
[C---:B------:R-:W-:Y:S01]  /*a4a0*/  FMUL R15, R16.reuse, R9 ;  /* 0x00000009100f7220 */ /* 0x040fe20000400000 */
[----:B------:R-:W-:Y:S01]  /*a4b0*/  SHF.L.U32 R12, R11, 0x10, RZ ;  /* 0x000000100b0c7819 */ /* 0x000fe200000006ff */
[----:B------:R-:W-:Y:S01]  /*a4c0*/  FMUL R9, R16, R2 ;  /* 0x0000000210097220 */ /* 0x000fe20000400000 */
[----:B------:R-:W-:Y:S01]  /*a4d0*/  LOP3.LUT R4, R4, 0xffff0000, RZ, 0xc0, !PT ;  /* 0xffff000004047812 */ /* 0x000fe200078ec0ff */
[C---:B------:R-:W-:Y:S01]  /*a4e0*/  FMUL R13, R16.reuse, R10 ;  /* 0x0000000a100d7220 */ /* 0x040fe20000400000 */
[----:B------:R-:W-:Y:S01]  /*a4f0*/  LOP3.LUT R5, R5, 0xffff0000, RZ, 0xc0, !PT ;  /* 0xffff000005057812 */ /* 0x000fe200078ec0ff */
[C---:B------:R-:W-:Y:S01]  /*a500*/  FMUL R20, R16.reuse, R20 ;  /* 0x0000001410147220 */ /* 0x040fe20000400000 */
[----:B------:R-:W-:Y:S01]  /*a510*/  LOP3.LUT R11, R11, 0xffff0000, RZ, 0xc0, !PT ;  /* 0xffff00000b0b7812 */ /* 0x000fe200078ec0ff */
[----:B------:R-:W-:Y:S01]  /*a520*/  FMUL R8, R16, R4 ;  /* 0x0000000410087220 */ /* 0x000fe20000400000 */
[----:B------:R-:W-:Y:S01]  /*a530*/  LOP3.LUT R154, R6, 0xffff0000, RZ, 0xc0, !PT ;  /* 0xffff0000069a7812 */ /* 0x000fe200078ec0ff */
[C---:B------:R-:W-:Y:S01]  /*a540*/  FMUL R6, R16.reuse, R5 ;  /* 0x0000000510067220 */ /* 0x040fe20000400000 */
[C---:B------:R-:W-:Y:S01]  /*a550*/  SHF.L.U32 R161, R7.reuse, 0x10, RZ ;  /* 0x0000001007a17819 */ /* 0x040fe200000006ff */
[C---:B------:R-:W-:Y:S01]  /*a560*/  FMUL R18, R16.reuse, R18 ;  /* 0x0000001210127220 */ /* 0x040fe20000400000 */
[----:B------:R-:W-:Y:S01]  /*a570*/  LOP3.LUT R158, R7, 0xffff0000, RZ, 0xc0, !PT ;  /* 0xffff0000079e7812 */ /* 0x000fe200078ec0ff */
[C---:B------:R-:W-:Y:S01]  /*a580*/  FMUL R7, R16.reuse, R3 ;  /* 0x0000000310077220 */ /* 0x040fe20000400000 */
[C---:B------:R-:W-:Y:S01]  /*a590*/  FMUL R14, R16.reuse, R14 ;  /* 0x0000000e100e7220 */ /* 0x040fe20000400000 */
[C---:B------:R-:W-:Y:S01]  /*a5a0*/  FMUL R12, R16.reuse, R12 ;  /* 0x0000000c100c7220 */ /* 0x040fe20000400000 */
[C---:B------:R-:W-:Y:S01]  /*a5b0*/  FMUL R10, R16.reuse, R11 ;  /* 0x0000000b100a7220 */ /* 0x040fe20000400000 */
[C---:B------:R-:W-:Y:S01]  /*a5c0*/  FMUL R5, R16.reuse, R155 ;  /* 0x0000009b10057220 */ /* 0x040fe20000400000 */
[C---:B------:R-:W-:Y:S01]  /*a5d0*/  FMUL R4, R16.reuse, R154 ;  /* 0x0000009a10047220 */ /* 0x040fe20000400000 */
[C---:B------:R-:W-:Y:S01]  /*a5e0*/  FMUL R3, R16.reuse, R161 ;  /* 0x000000a110037220 */ /* 0x040fe20000400000 */
[----:B------:R-:W-:-:S07]  /*a5f0*/  FMUL R2, R16, R158 ;  /* 0x0000009e10027220 */ /* 0x000fce0000400000 */
.L_x_61:
[----:B------:R-:W-:-:S07]  /*a600*/  VIADD R0, R0, 0x1 ;  /* 0x0000000100007836 */ /* 0x000fce0000000000 */
.L_x_57:
[----:B------:R-:W-:Y:S05]  /*a610*/  BSYNC B0 ;  /* 0x0000000000007941 */ /* 0x000fea0003800000 */
.L_x_56:
[C---:B-1----:R-:W-:Y:S01]  /*a620*/  FFMA R11, R17.reuse, R24, R20 ;  /* 0x00000018110b7223 */ /* 0x042fe20000000014 */
[C---:B------:R-:W-:Y:S01]  /*a630*/  FFMA R24, R17.reuse, R25, R19 ;  /* 0x0000001911187223 */ /* 0x040fe20000000013 */
[C---:B------:R-:W-:Y:S01]  /*a640*/  FFMA R25, R17.reuse, R27, R15 ;  /* 0x0000001b11197223 */ /* 0x040fe2000000000f */
[C---:B------:R-:W-:Y:S01]  /*a650*/  FFMA R28, R17.reuse, R28, R14 ;  /* 0x0000001c111c7223 */ /* 0x040fe2000000000e */
[C---:B------:R-:W-:Y:S01]  /*a660*/  FFMA R30, R17.reuse, R30, R12 ;  /* 0x0000001e111e7223 */ /* 0x040fe2000000000c */
[C---:B------:R-:W-:Y:S01]  /*a670*/  FFMA R27, R17.reuse, R31, R10 ;  /* 0x0000001f111b7223 */ /* 0x040fe2000000000a */
[----:B------:R-:W-:Y:S01]  /*a680*/  F2FP.RELU.BF16.F32.PACK_AB R24, R24, R11 ;  /* 0x0000000b1818723e */ /* 0x000fe200000018ff */
[C---:B------:R-:W-:Y:S01]  /*a690*/  FFMA R11, R17.reuse, R26, R18 ;  /* 0x0000001a110b7223 */ /* 0x040fe20000000012 */
[----:B------:R-:W-:Y:S01]  /*a6a0*/  FFMA R26, R17, R29, R13 ;  /* 0x0000001d111a7223 */ /* 0x000fe2000000000d */
[----:B------:R-:W-:Y:S05]  /*a6b0*/  WARPSYNC.ALL ;  /* 0x0000000000007948 */ /* 0x000fea0003800000 */
[----:B------:R-:W-:Y:S01]  /*a6c0*/  F2FP.RELU.BF16.F32.PACK_AB R25, R25, R11 ;  /* 0x0000000b1919723e */ /* 0x000fe200000018ff */
[C---:B------:R-:W-:Y:S01]  /*a6d0*/  FFMA R32, R17.reuse, R32, R9 ;  /* 0x0000002011207223 */ /* 0x040fe20000000009 */
[----:B------:R-:W-:Y:S01]  /*a6e0*/  F2FP.RELU.BF16.F32.PACK_AB R26, R26, R28 ;  /* 0x0000001c1a1a723e */ /* 0x000fe200000018ff */
[----:B------:R-:W-:Y:S01]  /*a6f0*/  FFMA R34, R17, R34, R7 ;  /* 0x0000002211227223 */ /* 0x000fe20000000007 */
[----:B------:R-:W-:Y:S01]  /*a700*/  F2FP.RELU.BF16.F32.PACK_AB R27, R27, R30 ;  /* 0x0000001e1b1b723e */ /* 0x000fe200000018ff */
[C---:B------:R-:W-:Y:S01]  /*a710*/  FFMA R36, R17.reuse, R36, R5 ;  /* 0x0000002411247223 */ /* 0x040fe20000000005 */
[C---:B------:R-:W-:Y:S01]  /*a720*/  FFMA R38, R17.reuse, R38, R3 ;  /* 0x0000002611267223 */ /* 0x040fe20000000003 */
[----:B------:R-:W-:Y:S02]  /*a730*/  BSSY B0, `(.L_x_62) ;  /* 0x000001c000007945 */ /* 0x000fe40003800000 */
[----:B------:R1:W-:Y:S02]  /*a740*/  STSM.16.M88.4 [R21+0x2200], R24 ;  /* 0x0022001815007844 */ /* 0x0003e40000000200 */
[C---:B-1----:R-:W-:Y:S01]  /*a750*/  FFMA R24, R17.reuse, R33, R8 ;  /* 0x0000002111187223 */ /* 0x042fe20000000008 */
[C---:B------:R-:W-:Y:S01]  /*a760*/  FFMA R25, R17.reuse, R35, R6 ;  /* 0x0000002311197223 */ /* 0x040fe20000000006 */
[C---:B------:R-:W-:Y:S01]  /*a770*/  FFMA R26, R17.reuse, R37, R4 ;  /* 0x00000025111a7223 */ /* 0x040fe20000000004 */
[----:B------:R-:W-:-:S02]  /*a780*/  FFMA R27, R17, R39, R2 ;  /* 0x00000027111b7223 */ /* 0x000fc40000000002 */
[----:B------:R-:W-:Y:S02]  /*a790*/  F2FP.RELU.BF16.F32.PACK_AB R24, R24, R32 ;  /* 0x000000201818723e */ /* 0x000fe400000018ff */
[----:B------:R-:W-:Y:S02]  /*a7a0*/  F2FP.RELU.BF16.F32.PACK_AB R25, R25, R34 ;  /* 0x000000221919723e */ /* 0x000fe400000018ff */
[----:B------:R-:W-:Y:S02]  /*a7b0*/  F2FP.RELU.BF16.F32.PACK_AB R26, R26, R36 ;  /* 0x000000241a1a723e */ /* 0x000fe400000018ff */
[----:B------:R-:W-:-:S05]  /*a7c0*/  F2FP.RELU.BF16.F32.PACK_AB R27, R27, R38 ;  /* 0x000000261b1b723e */ /* 0x000fca00000018ff */
        /* <DEDUP_REMOVED lines=11> */
[----:B------:R-:W-:Y:S02]  /*a880*/  UIADD3 UR4, UR49, 0x2200, URZ ;  /* 0x0000220031047890 */ /* 0x000fe4000fffe03f */
[----:B------:R-:W-:Y:S01]  /*a890*/  UIADD3.X UR9, URZ, UR51, URZ, UP0, !UPT ;  /* 0x000000333f097290 */ /* 0x000fe200087fe43f */
[----:B------:R-:W-:Y:S01]  /*a8a0*/  UMOV UR5, UR41 ;  /* 0x0000002900057c82 */ /* 0x000fe20008000000 */
[----:B------:R-:W-:-:S07]  /*a8b0*/  UMOV UR7, UR43 ;  /* 0x0000002b00077c82 */ /* 0x000fce0008000000 */
[----:B------:R2:W-:Y:S01]  /*a8c0*/  UTMASTG.3D [UR4], [UR8] ;  /* 0x00000004080073b5 */ /* 0x0005e20008010000 */
[----:B------:R0:W-:Y:S01]  /*a8d0*/  UTMACMDFLUSH ;  /* 0x00000000000079b7 */ /* 0x0001e20000000000 */
[----:B--2---:R-:W-:-:S04]  /*a8e0*/  DEPBAR.LE SB0, 0x1 ;  /* 0x000080400000791a */ /* 0x004fc80000000000 */
.L_x_63:
[----:B------:R-:W-:Y:S05]  /*a8f0*/  BSYNC B0 ;  /* 0x0000000000007941 */ /* 0x000fea0003800000 */
.L_x_62:
[----:B------:R-:W-:Y:S01]  /*a900*/  IADD3 R34, R21, 0x2200, RZ ;  /* 0x0000220015227810 */ /* 0x000fe20007ffe0ff */
[----:B------:R-:W-:Y:S04]  /*a910*/  BAR.SYNC.DEFER_BLOCKING 0x1, 0x100 ;  /* 0x0044000000007b1d */ /* 0x000fe80000010000 */
[----:B------:R-:W-:Y:S02]  /*a920*/  IMAD R34, R23, 0x2, R34 ;  /* 0x0000000217227824 */ /* 0x000fe400078e0222 */
[----:B------:R-:W-:Y:S04]  /*a930*/  BSSY B0, `(.L_x_64) ;  /* 0x0000009000007945 */ /* 0x000fe80003800000 */
[----:B------:R-:W-:Y:S05]  /*a940*/  @P0 BRA `(.L_x_65) ;  /* 0x00000000001c0947 */ /* 0x000fea0003800000 */
[----:B------:R-:W-:-:S13]  /*a950*/  ISETP.NE.AND P3, PT, R22, 0x3, PT ;  /* 0x000000031600780c */ /* 0x000fda0003f65270 */
[----:B------:R-:W-:Y:S05]  /*a960*/  @!P3 BRA `(.L_x_66) ;  /* 0x000000000004b947 */ /* 0x000fea0003800000 */
[----:B------:R-:W-:Y:S01]  /*a970*/  BPT.TRAP 0x1 ;  /* 0x000000040000795c */ /* 0x000fe20000300000 */
.L_x_66:
[----:B------:R-:W-:-:S04]  /*a980*/  ULEA UR4, UR36, UR49, 0x3 ;  /* 0x0000003124047291 */ /* 0x000fc8000f8e183f */
[----:B------:R-:W-:-:S04]  /*a990*/  UIADD3 UR4, UR4, 0x50, URZ ;  /* 0x0000005004047890 */ /* 0x000fc8000fffe03f */
[----:B------:R-:W-:-:S09]  /*a9a0*/  UPRMT UR4, UR48, 0x654, UR4 ;  /* 0x0000065430047896 */ /* 0x000fd20008000004 */
[----:B------:R-:W-:Y:S03]  /*a9b0*/  SYNCS.ARRIVE.TRANS64.RED.A1T0 RZ, [UR4], RZ ;  /* 0x000000ffffff79a7 */ /* 0x000fe60008100404 */
.L_x_65:
[----:B------:R-:W-:Y:S05]  /*a9c0*/  BSYNC B0 ;  /* 0x0000000000007941 */ /* 0x000fea0003800000 */
.L_x_64:
[----:B------:R-:W-:Y:S01]  /*a9d0*/  UIADD3 UR36, UR36, 0x1, URZ ;  /* 0x0000000124247890 */ /* 0x000fe2000fffe03f */
[----:B------:R-:W-:Y:S01]  /*a9e0*/  BSSY B0, `(.L_x_67) ;  /* 0x0000038000007945 */ /* 0x000fe20003800000 */
[----:B------:R-:W-:Y:S02]  /*a9f0*/  MOV R11, RZ ;  /* 0x000000ff000b7202 */ /* 0x000fe40000000f00 */
[----:B------:R-:W-:-:S04]  /*aa00*/  UISETP.NE.AND UP0, UPT, UR36, 0x4, UPT ;  /* 0x000000042400788c */ /* 0x000fc8000bf05270 */
[----:B------:R-:W-:Y:S01]  /*aa10*/  USEL UR36, UR36, URZ, UP0 ;  /* 0x0000003f24247287 */ /* 0x000fe20008000000 */
[----:B------:R-:W-:Y:S11]  /*aa20*/  @P0 BRA `(.L_x_68) ;  /* 0x0000000000cc0947 */ /* 0x000ff60003800000 */
[----:B------:R-:W-:-:S13]  /*aa30*/  ISETP.NE.AND P3, PT, R22, 0x3, PT ;  /* 0x000000031600780c */ /* 0x000fda0003f65270 */
[----:B------:R-:W-:Y:S05]  /*aa40*/  @!P3 BRA `(.L_x_69) ;  /* 0x000000000004b947 */ /* 0x000fea0003800000 */
[----:B------:R-:W-:Y:S01]  /*aa50*/  BPT.TRAP 0x1 ;  /* 0x000000040000795c */ /* 0x000fe20000300000 */
.L_x_69:
[----:B------:R-:W-:Y:S01]  /*aa60*/  LEA R11, R0, UR49, 0x3 ;  /* 0x00000031000b7c11 */ /* 0x000fe2000f8e18ff */
[----:B------:R-:W-:Y:S01]  /*aa70*/  BSSY B1, `(.L_x_70) ;  /* 0x0000004000017945 */ /* 0x000fe20003800000 */
[----:B-1----:R-:W-:-:S04]  /*aa80*/  SHF.L.U32 R24, RZ, 0x1f, RZ ;  /* 0x0000001fff187819 */ /* 0x002fc800000006ff */
[----:B------:R-:W1:Y:S02]  /*aa90*/  SYNCS.PHASECHK.TRANS64.TRYWAIT P3, [R11+URZ+0x30], R24 ;  /* 0x000030180b0075a7 */ /* 0x000e64000806017f */
[----:B-1----:R-:W-:Y:S05]  /*aaa0*/  @!P3 BRA `(.L_x_71) ;  /* 0x000000b00014b947 */ /* 0x002fea0003800000 */
.L_x_370:
[----:B------:R-:W-:Y:S05]  /*aab0*/  BSYNC B1 ;  /* 0x0000000000017941 */ /* 0x000fea0003800000 */
.L_x_70:
        /* <DEDUP_REMOVED lines=38> */
.L_x_72:
[----:B------:R-:W-:-:S05]  /*ad20*/  VIADD R0, R0, 0x1 ;  /* 0x0000000100007836 */ /* 0x000fca0000000000 */
[----:B------:R-:W-:-:S04]  /*ad30*/  ISETP.NE.AND P3, PT, R0, 0x4, PT ;  /* 0x000000040000780c */ /* 0x000fc80003f65270 */
[----:B------:R-:W-:Y:S02]  /*ad40*/  SEL R0, R0, RZ, P3 ;  /* 0x000000ff00007207 */ /* 0x000fe40001800000 */
[----:B-1----:R-:W-:-:S07]  /*ad50*/  SEL R11, RZ, 0x1, P3 ;  /* 0x00000001ff0b7807 */ /* 0x002fce0001800000 */
.L_x_68:
[----:B------:R-:W-:Y:S05]  /*ad60*/  BSYNC B0 ;  /* 0x0000000000007941 */ /* 0x000fea0003800000 */
.L_x_67:
[----:B-1----:R-:W2:Y:S04]  /*ad70*/  LDL.LU R25, [R1+0x40] ;  /* 0x0000400001197983 */ /* 0x002ea80000300800 */
[----:B------:R-:W3:Y:S04]  /*ad80*/  LDL.LU R24, [R1+0x44] ;  /* 0x0000440001187983 */ /* 0x000ee80000300800 */
[----:B------:R-:W4:Y:S04]  /*ad90*/  LDL.LU R30, [R1+0x48] ;  /* 0x00004800011e7983 */ /* 0x000f280000300800 */
[----:B------:R-:W5:Y:S04]  /*ada0*/  LDL.LU R154, [R1+0x4c] ;  /* 0x00004c00019a7983 */ /* 0x000f680000300800 */
        /* <DEDUP_REMOVED lines=11> */
[----:B------:R-:W5:Y:S01]  /*ae60*/  LDL.LU R31, [R1+0x7c] ;  /* 0x00007c00011f7983 */ /* 0x000f620000300800 */
[----:B------:R-:W-:Y:S05]  /*ae70*/  WARPSYNC.ALL ;  /* 0x0000000000007948 */ /* 0x000fea0003800000 */
[----:B------:R-:W-:Y:S01]  /*ae80*/  BSSY B0, `(.L_x_73) ;  /* 0x000002c000007945 */ /* 0x000fe20003800000 */
[C---:B--2---:R-:W-:Y:S01]  /*ae90*/  FFMA R25, R17.reuse, R25, R20 ;  /* 0x0000001911197223 */ /* 0x044fe20000000014 */
[C---:B---3--:R-:W-:Y:S01]  /*aea0*/  FFMA R24, R17.reuse, R24, R19 ;  /* 0x0000001811187223 */ /* 0x048fe20000000013 */
[----:B----4-:R-:W-:-:S04]  /*aeb0*/  FFMA R30, R17, R30, R18 ;  /* 0x0000001e111e7223 */ /* 0x010fc80000000012 */
[----:B------:R-:W-:Y:S01]  /*aec0*/  F2FP.RELU.BF16.F32.PACK_AB R24, R24, R25 ;  /* 0x000000191818723e */ /* 0x000fe200000018ff */
[C---:B-----5:R-:W-:Y:S01]  /*aed0*/  FFMA R25, R17.reuse, R154, R15 ;  /* 0x0000009a11197223 */ /* 0x060fe2000000000f */
[----:B------:R-:W-:-:S04]  /*aee0*/  FFMA R29, R17, R29, R14 ;  /* 0x0000001d111d7223 */ /* 0x000fc8000000000e */
[----:B------:R-:W-:Y:S01]  /*aef0*/  F2FP.RELU.BF16.F32.PACK_AB R25, R25, R30 ;  /* 0x0000001e1919723e */ /* 0x000fe200000018ff */
[C---:B------:R-:W-:Y:S01]  /*af00*/  FFMA R26, R17.reuse, R26, R13 ;  /* 0x0000001a111a7223 */ /* 0x040fe2000000000d */
[----:B------:R-:W-:-:S04]  /*af10*/  FFMA R28, R17, R28, R12 ;  /* 0x0000001c111c7223 */ /* 0x000fc8000000000c */
[----:B------:R-:W-:Y:S01]  /*af20*/  F2FP.RELU.BF16.F32.PACK_AB R26, R26, R29 ;  /* 0x0000001d1a1a723e */ /* 0x000fe200000018ff */
[----:B------:R-:W-:-:S05]  /*af30*/  FFMA R27, R17, R27, R10 ;  /* 0x0000001b111b7223 */ /* 0x000fca000000000a */
[----:B------:R-:W-:-:S05]  /*af40*/  F2FP.RELU.BF16.F32.PACK_AB R27, R27, R28 ;  /* 0x0000001c1b1b723e */ /* 0x000fca00000018ff */
[----:B------:R1:W-:Y:S01]  /*af50*/  STSM.16.M88.4 [R21+0x4200], R24 ;  /* 0x0042001815007844 */ /* 0x0003e20000000200 */
[C---:B------:R-:W-:Y:S01]  /*af60*/  FFMA R30, R17.reuse, R37, R7 ;  /* 0x00000025111e7223 */ /* 0x040fe20000000007 */
[C---:B------:R-:W-:Y:S01]  /*af70*/  FFMA R29, R17.reuse, R35, R5 ;  /* 0x00000023111d7223 */ /* 0x040fe20000000005 */
[C---:B-1----:R-:W-:Y:S01]  /*af80*/  FFMA R25, R17.reuse, R39, R9 ;  /* 0x0000002711197223 */ /* 0x042fe20000000009 */
[C---:B------:R-:W-:Y:S01]  /*af90*/  FFMA R24, R17.reuse, R38, R8 ;  /* 0x0000002611187223 */ /* 0x040fe20000000008 */
[C---:B------:R-:W-:Y:S01]  /*afa0*/  FFMA R26, R17.reuse, R33, R4 ;  /* 0x00000021111a7223 */ /* 0x040fe20000000004 */
[----:B------:R-:W-:-:S03]  /*afb0*/  FFMA R28, R17, R32, R3 ;  /* 0x00000020111c7223 */ /* 0x000fc60000000003 */
[----:B------:R-:W-:Y:S01]  /*afc0*/  F2FP.RELU.BF16.F32.PACK_AB R24, R24, R25 ;  /* 0x000000191818723e */ /* 0x000fe200000018ff */
[C---:B------:R-:W-:Y:S01]  /*afd0*/  FFMA R25, R17.reuse, R36, R6 ;  /* 0x0000002411197223 */ /* 0x040fe20000000006 */
[----:B------:R-:W-:Y:S01]  /*afe0*/  FFMA R27, R17, R31, R2 ;  /* 0x0000001f111b7223 */ /* 0x000fe20000000002 */
[----:B------:R-:W-:-:S03]  /*aff0*/  F2FP.RELU.BF16.F32.PACK_AB R26, R26, R29 ;  /* 0x0000001d1a1a723e */ /* 0x000fc600000018ff */
        /* <DEDUP_REMOVED lines=20> */
.L_x_74:
[----:B------:R-:W-:Y:S05]  /*b140*/  BSYNC B0 ;  /* 0x0000000000007941 */ /* 0x000fea0003800000 */
.L_x_73:
        /* <DEDUP_REMOVED lines=8> */
.L_x_77:
[----:B------:R-:W-:-:S04]  /*b1d0*/  ULEA UR4, UR36, UR49, 0x3 ;  /* 0x0000003124047291 */ /* 0x000fc8000f8e183f */
[----:B------:R-:W-:-:S04]  /*b1e0*/  UIADD3 UR4, UR4, 0x50, URZ ;  /* 0x0000005004047890 */ /* 0x000fc8000fffe03f */
[----:B------:R-:W-:-:S09]  /*b1f0*/  UPRMT UR4, UR48, 0x654, UR4 ;  /* 0x0000065430047896 */ /* 0x000fd20008000004 */
[----:B------:R-:W-:Y:S03]  /*b200*/  SYNCS.ARRIVE.TRANS64.RED.A1T0 RZ, [UR4], RZ ;  /* 0x000000ffffff79a7 */ /* 0x000fe60008100404 */
.L_x_76:
[----:B------:R-:W-:Y:S05]  /*b210*/  BSYNC B0 ;  /* 0x0000000000007941 */ /* 0x000fea0003800000 */
.L_x_75:
[----:B------:R-:W-:Y:S01]  /*b220*/  UIADD3 UR4, UR36, 0x1, URZ ;  /* 0x0000000124047890 */ /* 0x000fe2000fffe03f */
[----:B------:R-:W-:Y:S03]  /*b230*/  BSSY B0, `(.L_x_78) ;  /* 0x0000038000007945 */ /* 0x000fe60003800000 */
[----:B------:R-:W-:-:S04]  /*b240*/  UISETP.NE.AND UP0, UPT, UR4, 0x4, UPT ;  /* 0x000000040400788c */ /* 0x000fc8000bf05270 */
[----:B------:R-:W-:Y:S01]  /*b250*/  USEL UR5, UR4, URZ, UP0 ;  /* 0x0000003f04057287 */ /* 0x000fe20008000000 */
[----:B------:R-:W-:Y:S11]  /*b260*/  @P0 BRA `(.L_x_79) ;  /* 0x0000000000d00947 */ /* 0x000ff60003800000 */
[----:B------:R-:W-:-:S13]  /*b270*/  ISETP.NE.AND P3, PT, R22, 0x3, PT ;  /* 0x000000031600780c */ /* 0x000fda0003f65270 */
[----:B------:R-:W-:Y:S05]  /*b280*/  @!P3 BRA `(.L_x_80) ;  /* 0x000000000004b947 */ /* 0x000fea0003800000 */
[----:B------:R-:W-:Y:S01]  /*b290*/  BPT.TRAP 0x1 ;  /* 0x000000040000795c */ /* 0x000fe20000300000 */
.L_x_80:
[----:B-1----:R-:W-:Y:S01]  /*b2a0*/  LEA R24, R0, UR49, 0x3 ;  /* 0x0000003100187c11 */ /* 0x002fe2000f8e18ff */
[----:B------:R-:W-:Y:S01]  /*b2b0*/  BSSY B1, `(.L_x_81) ;  /* 0x0000004000017945 */ /* 0x000fe20003800000 */
[----:B------:R-:W-:-:S04]  /*b2c0*/  SHF.L.U32 R25, R11, 0x1f, RZ ;  /* 0x0000001f0b197819 */ /* 0x000fc800000006ff */
[----:B------:R-:W1:Y:S02]  /*b2d0*/  SYNCS.PHASECHK.TRANS64.TRYWAIT P3, [R24+URZ+0x30], R25 ;  /* 0x00003019180075a7 */ /* 0x000e64000806017f */
[----:B-1----:R-:W-:Y:S05]  /*b2e0*/  @!P3 BRA `(.L_x_82) ;  /* 0x000000a80018b947 */ /* 0x002fea0003800000 */
.L_x_371:
[----:B------:R-:W-:Y:S05]  /*b2f0*/  BSYNC B1 ;  /* 0x0000000000017941 */ /* 0x000fea0003800000 */
.L_x_81:
[----:B------:R-:W-:Y:S05]  /*b300*/  @P4 BRA `(.L_x_83) ;  /* 0x0000000000944947 */ /* 0x000fea0003800000 */
[----:B------:R-:W-:Y:S01]  /*b310*/  LEA R8, R0, R152, 0xd ;  /* 0x0000009800087211 */ /* 0x000fe200078e68ff */
[----:B------:R-:W-:Y:S05]  /*b320*/  WARPSYNC.ALL ;  /* 0x0000000000007948 */ /* 0x000fea0003800000 */
[----:B------:R-:W-:Y:S01]  /*b330*/  IMAD R12, R23, 0x2, R8 ;  /* 0x00000002170c7824 */ /* 0x000fe200078e0208 */
[----:B------:R-:W2:Y:S05]  /*b340*/  LDSM.16.M88.4 R4, [R8] ;  /* 0x000000000804783b */ /* 0x000eaa0000000200 */
[----:B------:R-:W1:Y:S01]  /*b350*/  LDSM.16.M88.4 R12, [R12] ;  /* 0x000000000c0c783b */ /* 0x000e620000000200 */
[----:B--2---:R-:W-:Y:S01]  /*b360*/  SHF.L.U32 R20, R4, 0x10, RZ ;  /* 0x0000001004147819 */ /* 0x004fe200000006ff */
[----:B------:R-:W-:Y:S01]  /*b370*/  IMAD.U32 R18, R5, 0x10000, RZ ;  /* 0x0001000005127824 */ /* 0x000fe200078e00ff */
[----:B------:R-:W-:Y:S01]  /*b380*/  SHF.L.U32 R2, R6, 0x10, RZ ;  /* 0x0000001006027819 */ /* 0x000fe200000006ff */
[----:B------:R-:W-:Y:S01]  /*b390*/  IMAD.U32 R3, R7, 0x10000, RZ ;  /* 0x0001000007037824 */ /* 0x000fe200078e00ff */
[----:B------:R-:W-:Y:S01]  /*b3a0*/  LOP3.LUT R4, R4, 0xffff0000, RZ, 0xc0, !PT ;  /* 0xffff000004047812 */ /* 0x000fe200078ec0ff */
[----:B-1----:R-:W-:Y:S01]  /*b3b0*/  IMAD.U32 R25, R13, 0x10000, RZ ;  /* 0x000100000d197824 */ /* 0x002fe200078e00ff */
[----:B------:R-:W-:Y:S01]  /*b3c0*/  LOP3.LUT R5, R5, 0xffff0000, RZ, 0xc0, !PT ;  /* 0xffff000005057812 */ /* 0x000fe200078ec0ff */
[----:B------:R-:W-:Y:S01]  /*b3d0*/  IMAD.U32 R29, R15, 0x10000, RZ ;  /* 0x000100000f1d7824 */ /* 0x000fe200078e00ff */
[----:B------:R-:W-:Y:S01]  /*b3e0*/  LOP3.LUT R6, R6, 0xffff0000, RZ, 0xc0, !PT ;  /* 0xffff000006067812 */ /* 0x000fe200078ec0ff */
[C---:B------:R-:W-:Y:S01]  /*b3f0*/  FMUL R19, R16.reuse, R4 ;  /* 0x0000000410137220 */ /* 0x040fe20000400000 */
[----:B------:R-:W-:Y:S01]  /*b400*/  LOP3.LUT R7, R7, 0xffff0000, RZ, 0xc0, !PT ;  /* 0xffff000007077812 */ /* 0x000fe200078ec0ff */
[----:B------:R-:W-:Y:S01]  /*b410*/  FMUL R20, R16, R20 ;  /* 0x0000001410147220 */ /* 0x000fe20000400000 */
[----:B------:R-:W-:Y:S01]  /*b420*/  SHF.L.U32 R9, R12, 0x10, RZ ;  /* 0x000000100c097819 */ /* 0x000fe200000006ff */
[----:B------:R-:W-:Y:S01]  /*b430*/  FMUL R18, R16, R18 ;  /* 0x0000001210127220 */ /* 0x000fe20000400000 */
        /* <DEDUP_REMOVED lines=18> */
.L_x_83:
[----:B------:R-:W-:-:S04]  /*b560*/  IADD3 R0, R0, 0x1, RZ ;  /* 0x0000000100007810 */ /* 0x000fc80007ffe0ff */
[----:B------:R-:W-:-:S04]  /*b570*/  ISETP.NE.AND P3, PT, R0, 0x4, PT ;  /* 0x000000040000780c */ /* 0x000fc80003f65270 */
[----:B-1----:R-:W-:Y:S02]  /*b580*/  SEL R24, RZ, 0x1, P3 ;  /* 0x00000001ff187807 */ /* 0x002fe40001800000 */
[----:B------:R-:W-:Y:S02]  /*b590*/  SEL R0, R0, RZ, P3 ;  /* 0x000000ff00007207 */ /* 0x000fe40001800000 */
[----:B------:R-:W-:-:S07]  /*b5a0*/  LOP3.LUT R11, R11, R24, RZ, 0x3c, !PT ;  /* 0x000000180b0b7212 */ /* 0x000fce00078e3cff */
.L_x_79:
[----:B------:R-:W-:Y:S05]  /*b5b0*/  BSYNC B0 ;  /* 0x0000000000007941 */ /* 0x000fea0003800000 */
.L_x_78:
[C---:B------:R-:W-:Y:S01]  /*b5c0*/  FFMA R40, R17.reuse, R40, R20 ;  /* 0x0000002811287223 */ /* 0x040fe20000000014 */
[C---:B-1----:R-:W-:Y:S01]  /*b5d0*/  FFMA R24, R17.reuse, R41, R19 ;  /* 0x0000002911187223 */ /* 0x042fe20000000013 */
[C---:B------:R-:W-:Y:S01]  /*b5e0*/  FFMA R42, R17.reuse, R42, R18 ;  /* 0x0000002a112a7223 */ /* 0x040fe20000000012 */
[C---:B------:R-:W-:Y:S01]  /*b5f0*/  FFMA R25, R17.reuse, R43, R15 ;  /* 0x0000002b11197223 */ /* 0x040fe2000000000f */
[C---:B------:R-:W-:Y:S01]  /*b600*/  FFMA R44, R17.reuse, R44, R14 ;  /* 0x0000002c112c7223 */ /* 0x040fe2000000000e */
[C---:B------:R-:W-:Y:S01]  /*b610*/  FFMA R26, R17.reuse, R45, R13 ;  /* 0x0000002d111a7223 */ /* 0x040fe2000000000d */
[C---:B------:R-:W-:Y:S01]  /*b620*/  FFMA R27, R17.reuse, R46, R12 ;  /* 0x0000002e111b7223 */ /* 0x040fe2000000000c */
[----:B------:R-:W-:Y:S01]  /*b630*/  FFMA R47, R17, R47, R10 ;  /* 0x0000002f112f7223 */ /* 0x000fe2000000000a */
[----:B------:R-:W-:Y:S01]  /*b640*/  F2FP.RELU.BF16.F32.PACK_AB R24, R24, R40 ;  /* 0x000000281818723e */ /* 0x000fe200000018ff */
        /* <DEDUP_REMOVED lines=30> */
[----:B------:R-:W-:Y:S02]  /*b830*/  UIADD3 UR8, UR49, 0x6200, URZ ;  /* 0x0000620031087890 */ /* 0x000fe4000fffe03f */
[----:B------:R-:W-:Y:S01]  /*b840*/  UIADD3.X UR7, URZ, UR51, URZ, UP0, !UPT ;  /* 0x000000333f077290 */ /* 0x000fe200087fe43f */
[----:B------:R-:W-:-:S08]  /*b850*/  UMOV UR11, UR43 ;  /* 0x0000002b000b7c82 */ /* 0x000fd00008000000 */
[----:B------:R2:W-:Y:S01]  /*b860*/  UTMASTG.3D [UR8], [UR6] ;  /* 0x00000008060073b5 */ /* 0x0005e20008010000 */
[----:B------:R0:W-:Y:S01]  /*b870*/  UTMACMDFLUSH ;  /* 0x00000000000079b7 */ /* 0x0001e20000000000 */
[----:B--2---:R-:W-:-:S04]  /*b880*/  DEPBAR.LE SB0, 0x1 ;  /* 0x000080400000791a */ /* 0x004fc80000000000 */
.L_x_85:
[----:B------:R-:W-:Y:S05]  /*b890*/  BSYNC B0 ;  /* 0x0000000000007941 */ /* 0x000fea0003800000 */
.L_x_84:
[----:B------:R-:W-:Y:S01]  /*b8a0*/  VIADD R32, R21, 0x6200 ;  /* 0x0000620015207836 */ /* 0x000fe20000000000 */
[----:B------:R-:W-:Y:S04]  /*b8b0*/  BAR.SYNC.DEFER_BLOCKING 0x1, 0x100 ;  /* 0x0044000000007b1d */ /* 0x000fe80000010000 */
[----:B------:R-:W-:Y:S02]  /*b8c0*/  LEA R32, R23, R32, 0x1 ;  /* 0x0000002017207211 */ /* 0x000fe400078e08ff */
[----:B------:R-:W-:Y:S04]  /*b8d0*/  BSSY B0, `(.L_x_86) ;  /* 0x0000009000007945 */ /* 0x000fe80003800000 */
[----:B------:R-:W-:Y:S05]  /*b8e0*/  @P0 BRA `(.L_x_87) ;  /* 0x00000000001c0947 */ /* 0x000fea0003800000 */
[----:B------:R-:W-:-:S13]  /*b8f0*/  ISETP.NE.AND P3, PT, R22, 0x3, PT ;  /* 0x000000031600780c */ /* 0x000fda0003f65270 */
[----:B------:R-:W-:Y:S05]  /*b900*/  @!P3 BRA `(.L_x_88) ;  /* 0x000000000004b947 */ /* 0x000fea0003800000 */
[----:B------:R-:W-:Y:S01]  /*b910*/  BPT.TRAP 0x1 ;  /* 0x000000040000795c */ /* 0x000fe20000300000 */
.L_x_88:
[----:B------:R-:W-:-:S04]  /*b920*/  ULEA UR4, UR5, UR49, 0x3 ;  /* 0x0000003105047291 */ /* 0x000fc8000f8e183f */
[----:B------:R-:W-:-:S04]  /*b930*/  UIADD3 UR4, UR4, 0x50, URZ ;  /* 0x0000005004047890 */ /* 0x000fc8000fffe03f */
[----:B------:R-:W-:-:S09]  /*b940*/  UPRMT UR4, UR48, 0x654, UR4 ;  /* 0x0000065430047896 */ /* 0x000fd20008000004 */
[----:B------:R-:W-:Y:S03]  /*b950*/  SYNCS.ARRIVE.TRANS64.RED.A1T0 RZ, [UR4], RZ ;  /* 0x000000ffffff79a7 */ /* 0x000fe60008100404 */
.L_x_87:
[----:B------:R-:W-:Y:S05]  /*b960*/  BSYNC B0 ;  /* 0x0000000000007941 */ /* 0x000fea0003800000 */
.L_x_86:
        /* <DEDUP_REMOVED lines=8> */
.L_x_91:
[C---:B-1----:R-:W-:Y:S01]  /*b9f0*/  LEA R25, R0.reuse, UR49, 0x3 ;  /* 0x0000003100197c11 */ /* 0x042fe2000f8e18ff */
[----:B------:R-:W-:Y:S01]  /*ba00*/  VIADD R24, R0, 0x1 ;  /* 0x0000000100187836 */ /* 0x000fe20000000000 */
[----:B------:R-:W-:Y:S01]  /*ba10*/  SHF.L.U32 R26, R11, 0x1f, RZ ;  /* 0x0000001f0b1a7819 */ /* 0x000fe200000006ff */
[----:B------:R-:W-:Y:S03]  /*ba20*/  BSSY B1, `(.L_x_92) ;  /* 0x0000004000017945 */ /* 0x000fe60003800000 */
[----:B------:R-:W1:Y:S01]  /*ba30*/  SYNCS.PHASECHK.TRANS64.TRYWAIT P5, [R25+URZ+0x30], R26 ;  /* 0x0000301a190075a7 */ /* 0x000e6200080a017f */
[----:B------:R-:W-:Y:S01]  /*ba40*/  ISETP.NE.AND P3, PT, R24, 0x4, PT ;  /* 0x000000041800780c */ /* 0x000fe20003f65270 */
[----:B-1----:R-:W-:-:S12]  /*ba50*/  @!P5 BRA `(.L_x_93) ;  /* 0x000000a00050d947 */ /* 0x002fd80003800000 */
.L_x_372:
[----:B------:R-:W-:Y:S05]  /*ba60*/  BSYNC B1 ;  /* 0x0000000000017941 */ /* 0x000fea0003800000 */
.L_x_92:
[----:B------:R-:W-:Y:S05]  /*ba70*/  @P4 BRA `(.L_x_94) ;  /* 0x0000000000944947 */ /* 0x000fea0003800000 */
[----:B------:R-:W-:Y:S01]  /*ba80*/  LEA R2, R0, R152, 0xd ;  /* 0x0000009800027211 */ /* 0x000fe200078e68ff */
[----:B------:R-:W-:Y:S05]  /*ba90*/  WARPSYNC.ALL ;  /* 0x0000000000007948 */ /* 0x000fea0003800000 */
[----:B------:R-:W-:Y:S01]  /*baa0*/  IMAD R12, R23, 0x2, R2 ;  /* 0x00000002170c7824 */ /* 0x000fe200078e0202 */
[----:B------:R-:W2:Y:S05]  /*bab0*/  LDSM.16.M88.4 R4, [R2] ;  /* 0x000000000204783b */ /* 0x000eaa0000000200 */
[----:B------:R-:W3:Y:S01]  /*bac0*/  LDSM.16.M88.4 R12, [R12] ;  /* 0x000000000c0c783b */ /* 0x000ee20000000200 */
[C---:B--2---:R-:W-:Y:S01]  /*bad0*/  SHF.L.U32 R20, R4.reuse, 0x10, RZ ;  /* 0x0000001004147819 */ /* 0x044fe200000006ff */
[----:B------:R-:W-:Y:S01]  /*bae0*/  IMAD.U32 R18, R5, 0x10000, RZ ;  /* 0x0001000005127824 */ /* 0x000fe200078e00ff */
[----:B------:R-:W-:Y:S01]  /*baf0*/  LOP3.LUT R19, R4, 0xffff0000, RZ, 0xc0, !PT ;  /* 0xffff000004137812 */ /* 0x000fe200078ec0ff */
[----:B------:R-:W-:Y:S01]  /*bb00*/  IMAD.U32 R0, R7, 0x10000, RZ ;  /* 0x0001000007007824 */ /* 0x000fe200078e00ff */
[----:B------:R-:W-:Y:S01]  /*bb10*/  LOP3.LUT R27, R5, 0xffff0000, RZ, 0xc0, !PT ;  /* 0xffff0000051b7812 */ /* 0x000fe200078ec0ff */
[----:B---3--:R-:W-:Y:S01]  /*bb20*/  IMAD.U32 R3, R15, 0x10000, RZ ;  /* 0x000100000f037824 */ /* 0x008fe200078e00ff */
[----:B-1----:R-:W-:Y:S01]  /*bb30*/  SHF.L.U32 R25, R6, 0x10, RZ ;  /* 0x0000001006197819 */ /* 0x002fe200000006ff */
[----:B------:R-:W-:Y:S01]  /*bb40*/  FMUL R20, R16, R20 ;  /* 0x0000001410147220 */ /* 0x000fe20000400000 */
[----:B------:R-:W-:Y:S01]  /*bb50*/  LOP3.LUT R26, R6, 0xffff0000, RZ, 0xc0, !PT ;  /* 0xffff0000061a7812 */ /* 0x000fe200078ec0ff */
[----:B------:R-:W-:Y:S01]  /*bb60*/  FMUL R19, R16, R19 ;  /* 0x0000001310137220 */ /* 0x000fe20000400000 */
[----:B------:R-:W-:Y:S01]  /*bb70*/  LOP3.LUT R10, R7, 0xffff0000, RZ, 0xc0, !PT ;  /* 0xffff0000070a7812 */ /* 0x000fe200078ec0ff */
[C---:B------:R-:W-:Y:S01]  /*bb80*/  IMAD.U32 R7, R13.reuse, 0x10000, RZ ;  /* 0x000100000d077824 */ /* 0x040fe200078e00ff */
        /* <DEDUP_REMOVED lines=20> */
.L_x_94:
[----:B------:R-:W-:-:S04]  /*bcd0*/  SEL R0, RZ, 0x1, P3 ;  /* 0x00000001ff007807 */ /* 0x000fc80001800000 */
[----:B------:R-:W-:Y:S02]  /*bce0*/  LOP3.LUT R11, R11, R0, RZ, 0x3c, !PT ;  /* 0x000000000b0b7212 */ /* 0x000fe400078e3cff */
[----:B------:R-:W-:-:S07]  /*bcf0*/  SEL R0, R24, RZ, P3 ;  /* 0x000000ff18007207 */ /* 0x000fce0001800000 */
.L_x_90:
[----:B------:R-:W-:Y:S05]  /*bd00*/  BSYNC B0 ;  /* 0x0000000000007941 */ /* 0x000fea0003800000 */
.L_x_89:
[----:B------:R-:W2:Y:S04]  /*bd10*/  LDL.LU R28, [R1+0x80] ;  /* 0x00008000011c7983 */ /* 0x000ea80000300800 */
[----:B-1----:R-:W3:Y:S04]  /*bd20*/  LDL.LU R25, [R1+0x84] ;  /* 0x0000840001197983 */ /* 0x002ee80000300800 */
        /* <DEDUP_REMOVED lines=26> */
[C---:B------:R-:W-:Y:S01]  /*bed0*/  FFMA R24, R17.reuse, R41, R10 ;  /* 0x0000002911187223 */ /* 0x040fe2000000000a */
[----:B------:R-:W-:-:S04]  /*bee0*/  FFMA R26, R17, R26, R9 ;  /* 0x0000001a111a7223 */ /* 0x000fc80000000009 */
[----:B------:R-:W-:Y:S01]  /*bef0*/  F2FP.RELU.BF16.F32.PACK_AB R31, R24, R31 ;  /* 0x0000001f181f723e */ /* 0x000fe200000018ff */
[----:B------:R-:W-:-:S04]  /*bf00*/  FFMA R27, R17, R27, R8 ;  /* 0x0000001b111b7223 */ /* 0x000fc80000000008 */
[----:B------:R1:W-:Y:S01]  /*bf10*/  STSM.16.M88.4 [R21+0x200], R28 ;  /* 0x0002001c15007844 */ /* 0x0003e20000000200 */
[----:B------:R-:W-:Y:S01]  /*bf20*/  FFMA R25, R17, R40, R7 ;  /* 0x0000002811197223 */ /* 0x000fe20000000007 */
[----:B------:R-:W-:Y:S01]  /*bf30*/  F2FP.RELU.BF16.F32.PACK_AB R24, R27, R26 ;  /* 0x0000001a1b18723e */ /* 0x000fe200000018ff */
[C---:B------:R-:W-:Y:S01]  /*bf40*/  FFMA R26, R17.reuse, R39, R6 ;  /* 0x00000027111a7223 */ /* 0x040fe20000000006 */
[----:B------:R-:W-:-:S04]  /*bf50*/  FFMA R27, R17, R38, R5 ;  /* 0x00000026111b7223 */ /* 0x000fc80000000005 */
[----:B------:R-:W-:Y:S01]  /*bf60*/  F2FP.RELU.BF16.F32.PACK_AB R25, R26, R25 ;  /* 0x000000191a19723e */ /* 0x000fe200000018ff */
[C---:B------:R-:W-:Y:S01]  /*bf70*/  FFMA R36, R17.reuse, R36, R4 ;  /* 0x0000002411247223 */ /* 0x040fe20000000004 */
[----:B------:R-:W-:-:S04]  /*bf80*/  FFMA R35, R17, R35, R3 ;  /* 0x0000002311237223 */ /* 0x000fc80000000003 */
[----:B------:R-:W-:Y:S01]  /*bf90*/  F2FP.RELU.BF16.F32.PACK_AB R26, R36, R27 ;  /* 0x0000001b241a723e */ /* 0x000fe200000018ff */
[----:B------:R-:W-:-:S05]  /*bfa0*/  FFMA R38, R17, R37, R2 ;  /* 0x0000002511267223 */ /* 0x000fca0000000002 */
[----:B------:R-:W-:-:S05]  /*bfb0*/  F2FP.RELU.BF16.F32.PACK_AB R27, R38, R35 ;  /* 0x00000023261b723e */ /* 0x000fca00000018ff */
[----:B------:R1:W-:Y:S01]  /*bfc0*/  STSM.16.M88.4 [R153], R24 ;  /* 0x0000001899007844 */ /* 0x0003e20000000200 */
        /* <DEDUP_REMOVED lines=17> */
.L_x_96:
[----:B------:R-:W-:Y:S05]  /*c0e0*/  BSYNC B0 ;  /* 0x0000000000007941 */ /* 0x000fea0003800000 */
.L_x_95:
[----:B------:R-:W-:Y:S06]  /*c0f0*/  BAR.SYNC.DEFER_BLOCKING 0x1, 0x100 ;  /* 0x0044000000007b1d */ /* 0x000fec0000010000 */
[----:B------:R-:W-:Y:S04]  /*c100*/  BSSY B0, `(.L_x_97) ;  /* 0x0000009000007945 */ /* 0x000fe80003800000 */
[----:B------:R-:W-:Y:S05]  /*c110*/  @P0 BRA `(.L_x_98) ;  /* 0x00000000001c0947 */ /* 0x000fea0003800000 */
[----:B------:R-:W-:-:S13]  /*c120*/  ISETP.NE.AND P3, PT, R22, 0x3, PT ;  /* 0x000000031600780c */ /* 0x000fda0003f65270 */
[----:B------:R-:W-:Y:S05]  /*c130*/  @!P3 BRA `(.L_x_99) ;  /* 0x000000000004b947 */ /* 0x000fea0003800000 */
[----:B------:R-:W-:Y:S01]  /*c140*/  BPT.TRAP 0x1 ;  /* 0x000000040000795c */ /* 0x000fe20000300000 */
.L_x_99:
[----:B------:R-:W-:-:S04]  /*c150*/  ULEA UR4, UR5, UR49, 0x3 ;  /* 0x0000003105047291 */ /* 0x000fc8000f8e183f */
[----:B------:R-:W-:-:S04]  /*c160*/  UIADD3 UR4, UR4, 0x50, URZ ;  /* 0x0000005004047890 */ /* 0x000fc8000fffe03f */
[----:B------:R-:W-:-:S09]  /*c170*/  UPRMT UR4, UR48, 0x654, UR4 ;  /* 0x0000065430047896 */ /* 0x000fd20008000004 */
[----:B------:R-:W-:Y:S03]  /*c180*/  SYNCS.ARRIVE.TRANS64.RED.A1T0 RZ, [UR4], RZ ;  /* 0x000000ffffff79a7 */ /* 0x000fe60008100404 */
.L_x_98:
[----:B------:R-:W-:Y:S05]  /*c190*/  BSYNC B0 ;  /* 0x0000000000007941 */ /* 0x000fea0003800000 */
.L_x_97:
        /* <DEDUP_REMOVED lines=8> */
.L_x_102:
[C---:B-1----:R-:W-:Y:S01]  /*c220*/  LEA R26, R0.reuse, UR49, 0x3 ;  /* 0x00000031001a7c11 */ /* 0x042fe2000f8e18ff */
[----:B------:R-:W-:Y:S01]  /*c230*/  BSSY B1, `(.L_x_103) ;  /* 0x0000007000017945 */ /* 0x000fe20003800000 */
[----:B------:R-:W-:Y:S02]  /*c240*/  SHF.L.U32 R27, R11, 0x1f, RZ ;  /* 0x0000001f0b1b7819 */ /* 0x000fe400000006ff */
[----:B------:R-:W-:Y:S02]  /*c250*/  IADD3 R25, R0, 0x1, RZ ;  /* 0x0000000100197810 */ /* 0x000fe40007ffe0ff */
[----:B------:R-:W1:Y:S02]  /*c260*/  SYNCS.PHASECHK.TRANS64.TRYWAIT P5, [R26+URZ+0x30], R27 ;  /* 0x0000301b1a0075a7 */ /* 0x000e6400080a017f */
[----:B------:R-:W-:-:S04]  /*c270*/  ISETP.NE.AND P3, PT, R25, 0x4, PT ;  /* 0x000000041900780c */ /* 0x000fc80003f65270 */
[----:B------:R-:W-:Y:S01]  /*c280*/  SEL R24, RZ, 0x1, P3 ;  /* 0x00000001ff187807 */ /* 0x000fe20001800000 */
[----:B-1----:R-:W-:Y:S08]  /*c290*/  @!P5 BRA `(.L_x_104) ;  /* 0x000000980054d947 */ /* 0x002ff00003800000 */
.L_x_373:
[----:B------:R-:W-:Y:S05]  /*c2a0*/  BSYNC B1 ;  /* 0x0000000000017941 */ /* 0x000fea0003800000 */
.L_x_103:
[----:B------:R-:W-:Y:S05]  /*c2b0*/  @P4 BRA `(.L_x_105) ;  /* 0x0000000000944947 */ /* 0x000fea0003800000 */
[----:B------:R-:W-:Y:S01]  /*c2c0*/  IMAD R0, R0, 0x2000, R152 ;  /* 0x0000200000007824 */ /* 0x000fe200078e0298 */
[----:B------:R-:W-:Y:S05]  /*c2d0*/  WARPSYNC.ALL ;  /* 0x0000000000007948 */ /* 0x000fea0003800000 */
[----:B------:R-:W-:Y:S01]  /*c2e0*/  LEA R12, R23, R0, 0x1 ;  /* 0x00000000170c7211 */ /* 0x000fe200078e08ff */
[----:B------:R-:W2:Y:S05]  /*c2f0*/  LDSM.16.M88.4 R4, [R0] ;  /* 0x000000000004783b */ /* 0x000eaa0000000200 */
[----:B------:R-:W3:Y:S01]  /*c300*/  LDSM.16.M88.4 R12, [R12] ;  /* 0x000000000c0c783b */ /* 0x000ee20000000200 */
[----:B--2---:R-:W-:Y:S01]  /*c310*/  SHF.L.U32 R9, R5, 0x10, RZ ;  /* 0x0000001005097819 */ /* 0x004fe200000006ff */
[----:B------:R-:W-:Y:S01]  /*c320*/  IMAD.U32 R3, R4, 0x10000, RZ ;  /* 0x0001000004037824 */ /* 0x000fe200078e00ff */
[----:B------:R-:W-:Y:S01]  /*c330*/  SHF.L.U32 R31, R7, 0x10, RZ ;  /* 0x00000010071f7819 */ /* 0x000fe200000006ff */
[----:B-1----:R-:W-:Y:S01]  /*c340*/  IMAD.U32 R27, R6, 0x10000, RZ ;  /* 0x00010000061b7824 */ /* 0x002fe200078e00ff */
[----:B------:R-:W-:Y:S01]  /*c350*/  LOP3.LUT R5, R5, 0xffff0000, RZ, 0xc0, !PT ;  /* 0xffff000005057812 */ /* 0x000fe200078ec0ff */
[----:B---3--:R-:W-:Y:S01]  /*c360*/  IMAD.U32 R35, R12, 0x10000, RZ ;  /* 0x000100000c237824 */ /* 0x008fe200078e00ff */
[----:B------:R-:W-:Y:S01]  /*c370*/  LOP3.LUT R7, R7, 0xffff0000, RZ, 0xc0, !PT ;  /* 0xffff000007077812 */ /* 0x000fe200078ec0ff */
[----:B------:R-:W-:Y:S01]  /*c380*/  IMAD.U32 R43, R14, 0x10000, RZ ;  /* 0x000100000e2b7824 */ /* 0x000fe200078e00ff */
[----:B------:R-:W-:Y:S01]  /*c390*/  LOP3.LUT R19, R4, 0xffff0000, RZ, 0xc0, !PT ;  /* 0xffff000004137812 */ /* 0x000fe200078ec0ff */
[----:B------:R-:W-:Y:S01]  /*c3a0*/  FMUL R20, R16, R3 ;  /* 0x0000000310147220 */ /* 0x000fe20000400000 */
[----:B------:R-:W-:Y:S01]  /*c3b0*/  LOP3.LUT R29, R6, 0xffff0000, RZ, 0xc0, !PT ;  /* 0xffff0000061d7812 */ /* 0x000fe200078ec0ff */
[----:B------:R-:W-:Y:S01]  /*c3c0*/  FMUL R18, R16, R9 ;  /* 0x0000000910127220 */ /* 0x000fe20000400000 */
[----:B------:R-:W-:Y:S01]  /*c3d0*/  LOP3.LUT R37, R12, 0xffff0000, RZ, 0xc0, !PT ;  /* 0xffff00000c257812 */ /* 0x000fe200078ec0ff */
[C---:B------:R-:W-:Y:S01]  /*c3e0*/  FMUL R10, R16.reuse, R7 ;  /* 0x00000007100a7220 */ /* 0x040fe20000400000 */
[C---:B------:R-:W-:Y:S01]  /*c3f0*/  SHF.L.U32 R39, R13.reuse, 0x10, RZ ;  /* 0x000000100d277819 */ /* 0x040fe200000006ff */
        /* <DEDUP_REMOVED lines=17> */
.L_x_105:
[----:B------:R-:W-:Y:S02]  /*c510*/  LOP3.LUT R11, R11, R24, RZ, 0x3c, !PT ;  /* 0x000000180b0b7212 */ /* 0x000fe400078e3cff */
[----:B------:R-:W-:-:S07]  /*c520*/  SEL R0, R25, RZ, P3 ;  /* 0x000000ff19007207 */ /* 0x000fce0001800000 */
.L_x_101:
[----:B------:R-:W-:Y:S05]  /*c530*/  BSYNC B0 ;  /* 0x0000000000007941 */ /* 0x000fea0003800000 */
.L_x_100:
        /* <DEDUP_REMOVED lines=20> */
[----:B------:R-:W-:Y:S01]  /*c680*/  BSSY B0, `(.L_x_106) ;  /* 0x0000019000007945 */ /* 0x000fe20003800000 */
[----:B------:R-:W-:-:S02]  /*c690*/  F2FP.RELU.BF16.F32.PACK_AB R31, R24, R31 ;  /* 0x0000001f181f723e */ /* 0x000fc400000018ff */
[----:B------:R-:W-:Y:S02]  /*c6a0*/  F2FP.RELU.BF16.F32.PACK_AB R25, R26, R25 ;  /* 0x000000191a19723e */ /* 0x000fe400000018ff */
[----:B------:R-:W-:Y:S01]  /*c6b0*/  F2FP.RELU.BF16.F32.PACK_AB R24, R65, R64 ;  /* 0x000000404118723e */ /* 0x000fe200000018ff */
[----:B------:R1:W-:Y:S01]  /*c6c0*/  STSM.16.M88.4 [R21+0x2200], R28 ;  /* 0x0022001c15007844 */ /* 0x0003e20000000200 */
[----:B------:R-:W-:Y:S02]  /*c6d0*/  F2FP.RELU.BF16.F32.PACK_AB R26, R69, R68 ;  /* 0x00000044451a723e */ /* 0x000fe400000018ff */
        /* <DEDUP_REMOVED lines=19> */
.L_x_107:
[----:B------:R-:W-:Y:S05]  /*c810*/  BSYNC B0 ;  /* 0x0000000000007941 */ /* 0x000fea0003800000 */
.L_x_106:
[----:B------:R-:W-:Y:S06]  /*c820*/  BAR.SYNC.DEFER_BLOCKING 0x1, 0x100 ;  /* 0x0044000000007b1d */ /* 0x000fec0000010000 */
[----:B------:R-:W-:Y:S04]  /*c830*/  BSSY B0, `(.L_x_108) ;  /* 0x0000009000007945 */ /* 0x000fe80003800000 */
[----:B------:R-:W-:Y:S05]  /*c840*/  @P0 BRA `(.L_x_109) ;  /* 0x00000000001c0947 */ /* 0x000fea0003800000 */
[----:B------:R-:W-:-:S13]  /*c850*/  ISETP.NE.AND P3, PT, R22, 0x3, PT ;  /* 0x000000031600780c */ /* 0x000fda0003f65270 */
[----:B------:R-:W-:Y:S05]  /*c860*/  @!P3 BRA `(.L_x_110) ;  /* 0x000000000004b947 */ /* 0x000fea0003800000 */
[----:B------:R-:W-:Y:S01]  /*c870*/  BPT.TRAP 0x1 ;  /* 0x000000040000795c */ /* 0x000fe20000300000 */
.L_x_110:
[----:B------:R-:W-:-:S04]  /*c880*/  ULEA UR4, UR5, UR49, 0x3 ;  /* 0x0000003105047291 */ /* 0x000fc8000f8e183f */
[----:B------:R-:W-:-:S04]  /*c890*/  UIADD3 UR4, UR4, 0x50, URZ ;  /* 0x0000005004047890 */ /* 0x000fc8000fffe03f */
[----:B------:R-:W-:-:S09]  /*c8a0*/  UPRMT UR4, UR48, 0x654, UR4 ;  /* 0x0000065430047896 */ /* 0x000fd20008000004 */
[----:B------:R-:W-:Y:S03]  /*c8b0*/  SYNCS.ARRIVE.TRANS64.RED.A1T0 RZ, [UR4], RZ ;  /* 0x000000ffffff79a7 */ /* 0x000fe60008100404 */
.L_x_109:
[----:B------:R-:W-:Y:S05]  /*c8c0*/  BSYNC B0 ;  /* 0x0000000000007941 */ /* 0x000fea0003800000 */
.L_x_108:
        /* <DEDUP_REMOVED lines=8> */
.L_x_113:
[C---:B-1----:R-:W-:Y:S01]  /*c950*/  LEA R24, R0.reuse, UR49, 0x3 ;  /* 0x0000003100187c11 */ /* 0x042fe2000f8e18ff */
[----:B------:R-:W-:Y:S01]  /*c960*/  VIADD R26, R0, 0x1 ;  /* 0x00000001001a7836 */ /* 0x000fe20000000000 */
[----:B------:R-:W-:Y:S01]  /*c970*/  SHF.L.U32 R25, R11, 0x1f, RZ ;  /* 0x0000001f0b197819 */ /* 0x000fe200000006ff */
[----:B------:R-:W-:Y:S03]  /*c980*/  BSSY B1, `(.L_x_114) ;  /* 0x0000005000017945 */ /* 0x000fe60003800000 */
[----:B------:R-:W1:Y:S01]  /*c990*/  SYNCS.PHASECHK.TRANS64.TRYWAIT P5, [R24+URZ+0x30], R25 ;  /* 0x00003019180075a7 */ /* 0x000e6200080a017f */
[----:B------:R-:W-:-:S04]  /*c9a0*/  ISETP.NE.AND P3, PT, R26, 0x4, PT ;  /* 0x000000041a00780c */ /* 0x000fc80003f65270 */
[----:B------:R-:W-:Y:S01]  /*c9b0*/  SEL R28, RZ, 0x1, P3 ;  /* 0x00000001ff1c7807 */ /* 0x000fe20001800000 */
[----:B-1----:R-:W-:Y:S08]  /*c9c0*/  @!P5 BRA `(.L_x_115) ;  /* 0x00000090009cd947 */ /* 0x002ff00003800000 */
.L_x_374:
[----:B------:R-:W-:Y:S05]  /*c9d0*/  BSYNC B1 ;  /* 0x0000000000017941 */ /* 0x000fea0003800000 */
.L_x_114:
[----:B------:R-:W-:Y:S05]  /*c9e0*/  @P4 BRA `(.L_x_116) ;  /* 0x0000000000944947 */ /* 0x000fea0003800000 */
[----:B------:R-:W-:Y:S01]  /*c9f0*/  LEA R0, R0, R152, 0xd ;  /* 0x0000009800007211 */ /* 0x000fe200078e68ff */
[----:B------:R-:W-:Y:S05]  /*ca00*/  WARPSYNC.ALL ;  /* 0x0000000000007948 */ /* 0x000fea0003800000 */
[----:B------:R-:W-:Y:S01]  /*ca10*/  IMAD R12, R23, 0x2, R0 ;  /* 0x00000002170c7824 */ /* 0x000fe200078e0200 */
[----:B------:R-:W2:Y:S05]  /*ca20*/  LDSM.16.M88.4 R4, [R0] ;  /* 0x000000000004783b */ /* 0x000eaa0000000200 */
[----:B------:R-:W3:Y:S01]  /*ca30*/  LDSM.16.M88.4 R12, [R12] ;  /* 0x000000000c0c783b */ /* 0x000ee20000000200 */
[----:B--2---:R-:W-:Y:S01]  /*ca40*/  IMAD.U32 R9, R5, 0x10000, RZ ;  /* 0x0001000005097824 */ /* 0x004fe200078e00ff */
[----:B------:R-:W-:Y:S01]  /*ca50*/  SHF.L.U32 R3, R4, 0x10, RZ ;  /* 0x0000001004037819 */ /* 0x000fe200000006ff */
[----:B------:R-:W-:Y:S01]  /*ca60*/  IMAD.U32 R29, R7, 0x10000, RZ ;  /* 0x00010000071d7824 */ /* 0x000fe200078e00ff */
[----:B------:R-:W-:Y:S01]  /*ca70*/  LOP3.LUT R5, R5, 0xffff0000, RZ, 0xc0, !PT ;  /* 0xffff000005057812 */ /* 0x000fe200078ec0ff */
[----:B------:R-:W-:Y:S01]  /*ca80*/  FMUL R18, R16, R9 ;  /* 0x0000000910127220 */ /* 0x000fe20000400000 */
[----:B------:R-:W-:Y:S01]  /*ca90*/  LOP3.LUT R7, R7, 0xffff0000, RZ, 0xc0, !PT ;  /* 0xffff000007077812 */ /* 0x000fe200078ec0ff */
[----:B---3--:R-:W-:Y:S01]  /*caa0*/  IMAD.U32 R37, R13, 0x10000, RZ ;  /* 0x000100000d257824 */ /* 0x008fe200078e00ff */
[----:B------:R-:W-:Y:S01]  /*cab0*/  LOP3.LUT R19, R4, 0xffff0000, RZ, 0xc0, !PT ;  /* 0xffff000004137812 */ /* 0x000fe200078ec0ff */
[----:B------:R-:W-:Y:S01]  /*cac0*/  IMAD.U32 R45, R15, 0x10000, RZ ;  /* 0x000100000f2d7824 */ /* 0x000fe200078e00ff */
[----:B-1----:R-:W-:Y:S01]  /*cad0*/  SHF.L.U32 R25, R6, 0x10, RZ ;  /* 0x0000001006197819 */ /* 0x002fe200000006ff */
[----:B------:R-:W-:Y:S01]  /*cae0*/  FMUL R20, R16, R3 ;  /* 0x0000000310147220 */ /* 0x000fe20000400000 */
        /* <DEDUP_REMOVED lines=21> */
.L_x_116:
[----:B------:R-:W-:Y:S02]  /*cc40*/  LOP3.LUT R11, R11, R28, RZ, 0x3c, !PT ;  /* 0x0000001c0b0b7212 */ /* 0x000fe400078e3cff */
[----:B------:R-:W-:-:S07]  /*cc50*/  SEL R0, R26, RZ, P3 ;  /* 0x000000ff1a007207 */ /* 0x000fce0001800000 */
.L_x_112:
[----:B------:R-:W-:Y:S05]  /*cc60*/  BSYNC B0 ;  /* 0x0000000000007941 */ /* 0x000fea0003800000 */
.L_x_111:
        /* <DEDUP_REMOVED lines=33> */
[C---:B------:R-:W-:Y:S01]  /*ce80*/  FFMA R31, R17.reuse, R31, R7 ;  /* 0x0000001f111f7223 */ /* 0x040fe20000000007 */
        /* <DEDUP_REMOVED lines=27> */
.L_x_118:
[----:B------:R-:W-:Y:S05]  /*d040*/  BSYNC B0 ;  /* 0x0000000000007941 */ /* 0x000fea0003800000 */
.L_x_117:
[----:B------:R-:W-:Y:S06]  /*d050*/  BAR.SYNC.DEFER_BLOCKING 0x1, 0x100 ;  /* 0x0044000000007b1d */ /* 0x000fec0000010000 */
[----:B------:R-:W-:Y:S04]  /*d060*/  BSSY B0, `(.L_x_119) ;  /* 0x0000009000007945 */ /* 0x000fe80003800000 */
[----:B------:R-:W-:Y:S05]  /*d070*/  @P0 BRA `(.L_x_120) ;  /* 0x00000000001c0947 */ /* 0x000fea0003800000 */
[----:B------:R-:W-:-:S13]  /*d080*/  ISETP.NE.AND P3, PT, R22, 0x3, PT ;  /* 0x000000031600780c */ /* 0x000fda0003f65270 */
[----:B------:R-:W-:Y:S05]  /*d090*/  @!P3 BRA `(.L_x_121) ;  /* 0x000000000004b947 */ /* 0x000fea0003800000 */
[----:B------:R-:W-:Y:S01]  /*d0a0*/  BPT.TRAP 0x1 ;  /* 0x000000040000795c */ /* 0x000fe20000300000 */
.L_x_121:
[----:B------:R-:W-:-:S04]  /*d0b0*/  ULEA UR4, UR5, UR49, 0x3 ;  /* 0x0000003105047291 */ /* 0x000fc8000f8e183f */
[----:B------:R-:W-:-:S04]  /*d0c0*/  UIADD3 UR4, UR4, 0x50, URZ ;  /* 0x0000005004047890 */ /* 0x000fc8000fffe03f */
[----:B------:R-:W-:-:S09]  /*d0d0*/  UPRMT UR4, UR48, 0x654, UR4 ;  /* 0x0000065430047896 */ /* 0x000fd20008000004 */
[----:B------:R-:W-:Y:S03]  /*d0e0*/  SYNCS.ARRIVE.TRANS64.RED.A1T0 RZ, [UR4], RZ ;  /* 0x000000ffffff79a7 */ /* 0x000fe60008100404 */
.L_x_120:
[----:B------:R-:W-:Y:S05]  /*d0f0*/  BSYNC B0 ;  /* 0x0000000000007941 */ /* 0x000fea0003800000 */
.L_x_119:
        /* <DEDUP_REMOVED lines=8> */
.L_x_124:
        /* <DEDUP_REMOVED lines=8> */
.L_x_375:
[----:B------:R-:W-:Y:S05]  /*d200*/  BSYNC B1 ;  /* 0x0000000000017941 */ /* 0x000fea0003800000 */
.L_x_125:
        /* <DEDUP_REMOVED lines=38> */
.L_x_127:
[----:B------:R-:W-:Y:S02]  /*d470*/  LOP3.LUT R11, R11, R28, RZ, 0x3c, !PT ;  /* 0x0000001c0b0b7212 */ /* 0x000fe400078e3cff */
[----:B------:R-:W-:-:S07]  /*d480*/  SEL R0, R26, RZ, P3 ;  /* 0x000000ff1a007207 */ /* 0x000fce0001800000 */
.L_x_123:
[----:B------:R-:W-:Y:S05]  /*d490*/  BSYNC B0 ;  /* 0x0000000000007941 */ /* 0x000fea0003800000 */
.L_x_122:
[C---:B-1----:R-:W-:Y:S01]  /*d4a0*/  FFMA R25, R17.reuse, R74, R18 ;  /* 0x0000004a11197223 */ /* 0x042fe20000000012 */
        /* <DEDUP_REMOVED lines=44> */
.L_x_129:
[----:B------:R-:W-:Y:S05]  /*d770*/  BSYNC B0 ;  /* 0x0000000000007941 */ /* 0x000fea0003800000 */
.L_x_128:
[----:B------:R-:W-:Y:S06]  /*d780*/  BAR.SYNC.DEFER_BLOCKING 0x1, 0x100 ;  /* 0x0044000000007b1d */ /* 0x000fec0000010000 */
[----:B------:R-:W-:Y:S04]  /*d790*/  BSSY B0, `(.L_x_130) ;  /* 0x0000009000007945 */ /* 0x000fe80003800000 */
[----:B------:R-:W-:Y:S05]  /*d7a0*/  @P0 BRA `(.L_x_131) ;  /* 0x00000000001c0947 */ /* 0x000fea0003800000 */
[----:B------:R-:W-:-:S13]  /*d7b0*/  ISETP.NE.AND P3, PT, R22, 0x3, PT ;  /* 0x000000031600780c */ /* 0x000fda0003f65270 */
[----:B------:R-:W-:Y:S05]  /*d7c0*/  @!P3 BRA `(.L_x_132) ;  /* 0x000000000004b947 */ /* 0x000fea0003800000 */
[----:B------:R-:W-:Y:S01]  /*d7d0*/  BPT.TRAP 0x1 ;  /* 0x000000040000795c */ /* 0x000fe20000300000 */
.L_x_132:
[----:B------:R-:W-:-:S04]  /*d7e0*/  ULEA UR4, UR5, UR49, 0x3 ;  /* 0x0000003105047291 */ /* 0x000fc8000f8e183f */
[----:B------:R-:W-:-:S04]  /*d7f0*/  UIADD3 UR4, UR4, 0x50, URZ ;  /* 0x0000005004047890 */ /* 0x000fc8000fffe03f */
[----:B------:R-:W-:-:S09]  /*d800*/  UPRMT UR4, UR48, 0x654, UR4 ;  /* 0x0000065430047896 */ /* 0x000fd20008000004 */
[----:B------:R-:W-:Y:S03]  /*d810*/  SYNCS.ARRIVE.TRANS64.RED.A1T0 RZ, [UR4], RZ ;  /* 0x000000ffffff79a7 */ /* 0x000fe60008100404 */
.L_x_131:
[----:B------:R-:W-:Y:S05]  /*d820*/  BSYNC B0 ;  /* 0x0000000000007941 */ /* 0x000fea0003800000 */
.L_x_130:
        /* <DEDUP_REMOVED lines=8> */
.L_x_135:
        /* <DEDUP_REMOVED lines=8> */
.L_x_376:
[----:B------:R-:W-:Y:S05]  /*d930*/  BSYNC B1 ;  /* 0x0000000000017941 */ /* 0x000fea0003800000 */
.L_x_136:
        /* <DEDUP_REMOVED lines=38> */
.L_x_138:
[----:B------:R-:W-:Y:S02]  /*dba0*/  LOP3.LUT R11, R11, R28, RZ, 0x3c, !PT ;  /* 0x0000001c0b0b7212 */ /* 0x000fe400078e3cff */
[----:B------:R-:W-:-:S07]  /*dbb0*/  SEL R0, R26, RZ, P3 ;  /* 0x000000ff1a007207 */ /* 0x000fce0001800000 */
.L_x_134:
[----:B------:R-:W-:Y:S05]  /*dbc0*/  BSYNC B0 ;  /* 0x0000000000007941 */ /* 0x000fea0003800000 */
.L_x_133:
        /* <DEDUP_REMOVED lines=61> */
.L_x_140:
[----:B------:R-:W-:Y:S05]  /*dfa0*/  BSYNC B0 ;  /* 0x0000000000007941 */ /* 0x000fea0003800000 */
.L_x_139:
[----:B------:R-:W-:Y:S06]  /*dfb0*/  BAR.SYNC.DEFER_BLOCKING 0x1, 0x100 ;  /* 0x0044000000007b1d */ /* 0x000fec0000010000 */
[----:B------:R-:W-:Y:S04]  /*dfc0*/  BSSY B0, `(.L_x_141) ;  /* 0x0000009000007945 */ /* 0x000fe80003800000 */
[----:B------:R-:W-:Y:S05]  /*dfd0*/  @P0 BRA `(.L_x_142) ;  /* 0x00000000001c0947 */ /* 0x000fea0003800000 */
[----:B------:R-:W-:-:S13]  /*dfe0*/  ISETP.NE.AND P3, PT, R22, 0x3, PT ;  /* 0x000000031600780c */ /* 0x000fda0003f65270 */
[----:B------:R-:W-:Y:S05]  /*dff0*/  @!P3 BRA `(.L_x_143) ;  /* 0x000000000004b947 */ /* 0x000fea0003800000 */
[----:B------:R-:W-:Y:S01]  /*e000*/  BPT.TRAP 0x1 ;  /* 0x000000040000795c */ /* 0x000fe20000300000 */
.L_x_143:
[----:B------:R-:W-:-:S04]  /*e010*/  ULEA UR4, UR5, UR49, 0x3 ;  /* 0x0000003105047291 */ /* 0x000fc8000f8e183f */
[----:B------:R-:W-:-:S04]  /*e020*/  UIADD3 UR4, UR4, 0x50, URZ ;  /* 0x0000005004047890 */ /* 0x000fc8000fffe03f */
[----:B------:R-:W-:-:S09]  /*e030*/  UPRMT UR4, UR48, 0x654, UR4 ;  /* 0x0000065430047896 */ /* 0x000fd20008000004 */
[----:B------:R-:W-:Y:S03]  /*e040*/  SYNCS.ARRIVE.TRANS64.RED.A1T0 RZ, [UR4], RZ ;  /* 0x000000ffffff79a7 */ /* 0x000fe60008100404 */
.L_x_142:
[----:B------:R-:W-:Y:S05]  /*e050*/  BSYNC B0 ;  /* 0x0000000000007941 */ /* 0x000fea0003800000 */
.L_x_141:
        /* <DEDUP_REMOVED lines=8> */
.L_x_146:
        /* <DEDUP_REMOVED lines=8> */
.L_x_377:
[----:B------:R-:W-:Y:S05]  /*e160*/  BSYNC B1 ;  /* 0x0000000000017941 */ /* 0x000fea0003800000 */
.L_x_147:
[----:B------:R-:W-:Y:S05]  /*e170*/  @P4 BRA `(.L_x_149) ;  /* 0x0000000000944947 */ /* 0x000fea0003800000 */
[----:B------:R-:W-:Y:S01]  /*e180*/  IMAD R0, R0, 0x2000, R152 ;  /* 0x0000200000007824 */ /* 0x000fe200078e0298 */
[----:B------:R-:W-:Y:S05]  /*e190*/  WARPSYNC.ALL ;  /* 0x0000000000007948 */ /* 0x000fea0003800000 */
[----:B------:R-:W-:Y:S01]  /*e1a0*/  LEA R4, R23, R0, 0x1 ;  /* 0x0000000017047211 */ /* 0x000fe200078e08ff */
[----:B------:R-:W2:Y:S05]  /*e1b0*/  LDSM.16.M88.4 R12, [R0] ;  /* 0x00000000000c783b */ /* 0x000eaa0000000200 */
[----:B------:R-:W3:Y:S01]  /*e1c0*/  LDSM.16.M88.4 R4, [R4] ;  /* 0x000000000404783b */ /* 0x000ee20000000200 */
[C---:B--2---:R-:W-:Y:S01]  /*e1d0*/  SHF.L.U32 R9, R13.reuse, 0x10, RZ ;  /* 0x000000100d097819 */ /* 0x044fe200000006ff */
[----:B------:R-:W-:Y:S01]  /*e1e0*/  IMAD.U32 R3, R12, 0x10000, RZ ;  /* 0x000100000c037824 */ /* 0x000fe200078e00ff */
[----:B------:R-:W-:Y:S01]  /*e1f0*/  LOP3.LUT R13, R13, 0xffff0000, RZ, 0xc0, !PT ;  /* 0xffff00000d0d7812 */ /* 0x000fe200078ec0ff */
[----:B-1----:R-:W-:Y:S01]  /*e200*/  IMAD.U32 R25, R14, 0x10000, RZ ;  /* 0x000100000e197824 */ /* 0x002fe200078e00ff */
[----:B------:R-:W-:Y:S01]  /*e210*/  LOP3.LUT R19, R12, 0xffff0000, RZ, 0xc0, !PT ;  /* 0xffff00000c137812 */ /* 0x000fe200078ec0ff */
[----:B---3--:R-:W-:Y:S01]  /*e220*/  IMAD.U32 R35, R4, 0x10000, RZ ;  /* 0x0001000004237824 */ /* 0x008fe200078e00ff */
[C---:B------:R-:W-:Y:S01]  /*e230*/  SHF.L.U32 R39, R5.reuse, 0x10, RZ ;  /* 0x0000001005277819 */ /* 0x040fe200000006ff */
[----:B------:R-:W-:Y:S01]  /*e240*/  IMAD.U32 R41, R6, 0x10000, RZ ;  /* 0x0001000006297824 */ /* 0x000fe200078e00ff */
        /* <DEDUP_REMOVED lines=24> */
.L_x_149:
[----:B------:R-:W-:Y:S02]  /*e3d0*/  LOP3.LUT R11, R11, R28, RZ, 0x3c, !PT ;  /* 0x0000001c0b0b7212 */ /* 0x000fe400078e3cff */
[----:B------:R-:W-:-:S07]  /*e3e0*/  SEL R0, R26, RZ, P3 ;  /* 0x000000ff1a007207 */ /* 0x000fce0001800000 */
.L_x_145:
[----:B------:R-:W-:Y:S05]  /*e3f0*/  BSYNC B0 ;  /* 0x0000000000007941 */ /* 0x000fea0003800000 */
.L_x_144:
        /* <DEDUP_REMOVED lines=45> */
.L_x_151:
[----:B------:R-:W-:Y:S05]  /*e6d0*/  BSYNC B0 ;  /* 0x0000000000007941 */ /* 0x000fea0003800000 */
.L_x_150:
[----:B------:R-:W-:Y:S06]  /*e6e0*/  BAR.SYNC.DEFER_BLOCKING 0x1, 0x100 ;  /* 0x0044000000007b1d */ /* 0x000fec0000010000 */
[----:B------:R-:W-:Y:S04]  /*e6f0*/  BSSY B0, `(.L_x_152) ;  /* 0x0000009000007945 */ /* 0x000fe80003800000 */
[----:B------:R-:W-:Y:S05]  /*e700*/  @P0 BRA `(.L_x_153) ;  /* 0x00000000001c0947 */ /* 0x000fea0003800000 */
[----:B------:R-:W-:-:S13]  /*e710*/  ISETP.NE.AND P3, PT, R22, 0x3, PT ;  /* 0x000000031600780c */ /* 0x000fda0003f65270 */
[----:B------:R-:W-:Y:S05]  /*e720*/  @!P3 BRA `(.L_x_154) ;  /* 0x000000000004b947 */ /* 0x000fea0003800000 */
[----:B------:R-:W-:Y:S01]  /*e730*/  BPT.TRAP 0x1 ;  /* 0x000000040000795c */ /* 0x000fe20000300000 */
.L_x_154:
[----:B------:R-:W-:-:S04]  /*e740*/  ULEA UR4, UR5, UR49, 0x3 ;  /* 0x0000003105047291 */ /* 0x000fc8000f8e183f */
[----:B------:R-:W-:-:S04]  /*e750*/  UIADD3 UR4, UR4, 0x50, URZ ;  /* 0x0000005004047890 */ /* 0x000fc8000fffe03f */
[----:B------:R-:W-:-:S09]  /*e760*/  UPRMT UR4, UR48, 0x654, UR4 ;  /* 0x0000065430047896 */ /* 0x000fd20008000004 */
[----:B------:R-:W-:Y:S03]  /*e770*/  SYNCS.ARRIVE.TRANS64.RED.A1T0 RZ, [UR4], RZ ;  /* 0x000000ffffff79a7 */ /* 0x000fe60008100404 */
.L_x_153:
[----:B------:R-:W-:Y:S05]  /*e780*/  BSYNC B0 ;  /* 0x0000000000007941 */ /* 0x000fea0003800000 */
.L_x_152:
        /* <DEDUP_REMOVED lines=8> */
.L_x_157:
        /* <DEDUP_REMOVED lines=8> */
.L_x_378:
[----:B------:R-:W-:Y:S05]  /*e890*/  BSYNC B1 ;  /* 0x0000000000017941 */ /* 0x000fea0003800000 */
.L_x_158:
        /* <DEDUP_REMOVED lines=11> */
[C---:B---3--:R-:W-:Y:S01]  /*e950*/  IMAD.U32 R39, R5.reuse, 0x10000, RZ ;  /* 0x0001000005277824 */ /* 0x048fe200078e00ff */
[----:B------:R-:W-:Y:S01]  /*e960*/  LOP3.LUT R5, R5, 0xffff0000, RZ, 0xc0, !PT ;  /* 0xffff000005057812 */ /* 0x000fe200078ec0ff */
[----:B------:R-:W-:Y:S01]  /*e970*/  IMAD.U32 R45, R7, 0x10000, RZ ;  /* 0x00010000072d7824 */ /* 0x000fe200078e00ff */
[----:B------:R-:W-:Y:S01]  /*e980*/  LOP3.LUT R19, R12, 0xffff0000, RZ, 0xc0, !PT ;  /* 0xffff00000c137812 */ /* 0x000fe200078ec0ff */
[----:B------:R-:W-:Y:S01]  /*e990*/  FMUL R20, R16, R3 ;  /* 0x0000000310147220 */ /* 0x000fe20000400000 */
[----:B-1----:R-:W-:Y:S01]  /*e9a0*/  SHF.L.U32 R25, R14, 0x10, RZ ;  /* 0x000000100e197819 */ /* 0x002fe200000006ff */
        /* <DEDUP_REMOVED lines=20> */
[----:B------:R-:W-:-:S07]  /*eaf0*/  FMUL R2, R16, R47 ;  /* 0x0000002f10027220 */ /* 0x000fce0000400000 */
.L_x_160:
[----:B------:R-:W-:Y:S02]  /*eb00*/  LOP3.LUT R11, R11, R28, RZ, 0x3c, !PT ;  /* 0x0000001c0b0b7212 */ /* 0x000fe400078e3cff */
[----:B------:R-:W-:-:S07]  /*eb10*/  SEL R0, R26, RZ, P3 ;  /* 0x000000ff1a007207 */ /* 0x000fce0001800000 */
.L_x_156:
[----:B------:R-:W-:Y:S05]  /*eb20*/  BSYNC B0 ;  /* 0x0000000000007941 */ /* 0x000fea0003800000 */
.L_x_155:
        /* <DEDUP_REMOVED lines=61> */
.L_x_162:
[----:B------:R-:W-:Y:S05]  /*ef00*/  BSYNC B0 ;  /* 0x0000000000007941 */ /* 0x000fea0003800000 */
.L_x_161:
[----:B------:R-:W-:Y:S06]  /*ef10*/  BAR.SYNC.DEFER_BLOCKING 0x1, 0x100 ;  /* 0x0044000000007b1d */ /* 0x000fec0000010000 */
[----:B------:R-:W-:Y:S04]  /*ef20*/  BSSY B0, `(.L_x_163) ;  /* 0x0000009000007945 */ /* 0x000fe80003800000 */
[----:B------:R-:W-:Y:S05]  /*ef30*/  @P0 BRA `(.L_x_164) ;  /* 0x00000000001c0947 */ /* 0x000fea0003800000 */
[----:B------:R-:W-:-:S13]  /*ef40*/  ISETP.NE.AND P3, PT, R22, 0x3, PT ;  /* 0x000000031600780c */ /* 0x000fda0003f65270 */
[----:B------:R-:W-:Y:S05]  /*ef50*/  @!P3 BRA `(.L_x_165) ;  /* 0x000000000004b947 */ /* 0x000fea0003800000 */
[----:B------:R-:W-:Y:S01]  /*ef60*/  BPT.TRAP 0x1 ;  /* 0x000000040000795c */ /* 0x000fe20000300000 */
.L_x_165:
[----:B------:R-:W-:-:S04]  /*ef70*/  ULEA UR4, UR5, UR49, 0x3 ;  /* 0x0000003105047291 */ /* 0x000fc8000f8e183f */
[----:B------:R-:W-:-:S04]  /*ef80*/  UIADD3 UR4, UR4, 0x50, URZ ;  /* 0x0000005004047890 */ /* 0x000fc8000fffe03f */
[----:B------:R-:W-:-:S09]  /*ef90*/  UPRMT UR4, UR48, 0x654, UR4 ;  /* 0x0000065430047896 */ /* 0x000fd20008000004 */
[----:B------:R-:W-:Y:S03]  /*efa0*/  SYNCS.ARRIVE.TRANS64.RED.A1T0 RZ, [UR4], RZ ;  /* 0x000000ffffff79a7 */ /* 0x000fe60008100404 */
.L_x_164:
[----:B------:R-:W-:Y:S05]  /*efb0*/  BSYNC B0 ;  /* 0x0000000000007941 */ /* 0x000fea0003800000 */
.L_x_163:
        /* <DEDUP_REMOVED lines=8> */
.L_x_168:
        /* <DEDUP_REMOVED lines=8> */
.L_x_379:
[----:B------:R-:W-:Y:S05]  /*f0c0*/  BSYNC B1 ;  /* 0x0000000000017941 */ /* 0x000fea0003800000 */
.L_x_169:
        /* <DEDUP_REMOVED lines=38> */
.L_x_171:
[----:B------:R-:W-:Y:S02]  /*f330*/  LOP3.LUT R11, R11, R28, RZ, 0x3c, !PT ;  /* 0x0000001c0b0b7212 */ /* 0x000fe400078e3cff */
[----:B------:R-:W-:-:S07]  /*f340*/  SEL R0, R26, RZ, P3 ;  /* 0x000000ff1a007207 */ /* 0x000fce0001800000 */
.L_x_167:
[----:B------:R-:W-:Y:S05]  /*f350*/  BSYNC B0 ;  /* 0x0000000000007941 */ /* 0x000fea0003800000 */
.L_x_166:
        /* <DEDUP_REMOVED lines=45> */
.L_x_173:
[----:B------:R-:W-:Y:S05]  /*f630*/  BSYNC B0 ;  /* 0x0000000000007941 */ /* 0x000fea0003800000 */
.L_x_172:
[----:B------:R-:W-:Y:S06]  /*f640*/  BAR.SYNC.DEFER_BLOCKING 0x1, 0x100 ;  /* 0x0044000000007b1d */ /* 0x000fec0000010000 */
[----:B------:R-:W-:Y:S04]  /*f650*/  BSSY B0, `(.L_x_174) ;  /* 0x0000009000007945 */ /* 0x000fe80003800000 */
[----:B------:R-:W-:Y:S05]  /*f660*/  @P0 BRA `(.L_x_175) ;  /* 0x00000000001c0947 */ /* 0x000fea0003800000 */
[----:B------:R-:W-:-:S13]  /*f670*/  ISETP.NE.AND P3, PT, R22, 0x3, PT ;  /* 0x000000031600780c */ /* 0x000fda0003f65270 */
[----:B------:R-:W-:Y:S05]  /*f680*/  @!P3 BRA `(.L_x_176) ;  /* 0x000000000004b947 */ /* 0x000fea0003800000 */
[----:B------:R-:W-:Y:S01]  /*f690*/  BPT.TRAP 0x1 ;  /* 0x000000040000795c */ /* 0x000fe20000300000 */
.L_x_176:
[----:B------:R-:W-:-:S04]  /*f6a0*/  ULEA UR4, UR5, UR49, 0x3 ;  /* 0x0000003105047291 */ /* 0x000fc8000f8e183f */
[----:B------:R-:W-:-:S04]  /*f6b0*/  UIADD3 UR4, UR4, 0x50, URZ ;  /* 0x0000005004047890 */ /* 0x000fc8000fffe03f */
[----:B------:R-:W-:-:S09]  /*f6c0*/  UPRMT UR4, UR48, 0x654, UR4 ;  /* 0x0000065430047896 */ /* 0x000fd20008000004 */
[----:B------:R-:W-:Y:S03]  /*f6d0*/  SYNCS.ARRIVE.TRANS64.RED.A1T0 RZ, [UR4], RZ ;  /* 0x000000ffffff79a7 */ /* 0x000fe60008100404 */
.L_x_175:
[----:B------:R-:W-:Y:S05]  /*f6e0*/  BSYNC B0 ;  /* 0x0000000000007941 */ /* 0x000fea0003800000 */
.L_x_174:
        /* <DEDUP_REMOVED lines=8> */
.L_x_179:
        /* <DEDUP_REMOVED lines=8> */
.L_x_380:
[----:B------:R-:W-:Y:S05]  /*f7f0*/  BSYNC B1 ;  /* 0x0000000000017941 */ /* 0x000fea0003800000 */
.L_x_180:
        /* <DEDUP_REMOVED lines=11> */
[----:B------:R-:W-:Y:S01]  /*f8b0*/  SHF.L.U32 R13, R6, 0x10, RZ ;  /* 0x00000010060d7819 */ /* 0x000fe200000006ff */
[----:B---3--:R-:W-:Y:S01]  /*f8c0*/  IMAD.U32 R39, R29, 0x10000, RZ ;  /* 0x000100001d277824 */ /* 0x008fe200078e00ff */
[----:B------:R-:W-:Y:S01]  /*f8d0*/  LOP3.LUT R7, R7, 0xffff0000, RZ, 0xc0, !PT ;  /* 0xffff000007077812 */ /* 0x000fe200078ec0ff */
[----:B------:R-:W-:Y:S01]  /*f8e0*/  IMAD.U32 R45, R31, 0x10000, RZ ;  /* 0x000100001f2d7824 */ /* 0x000fe200078e00ff */
[----:B------:R-:W-:Y:S01]  /*f8f0*/  LOP3.LUT R19, R4, 0xffff0000, RZ, 0xc0, !PT ;  /* 0xffff000004137812 */ /* 0x000fe200078ec0ff */
[----:B------:R-:W-:Y:S01]  /*f900*/  FMUL R20, R16, R3 ;  /* 0x0000000310147220 */ /* 0x000fe20000400000 */
[----:B-1----:R-:W-:Y:S01]  /*f910*/  LOP3.LUT R25, R6, 0xffff0000, RZ, 0xc0, !PT ;  /* 0xffff000006197812 */ /* 0x002fe200078ec0ff */
        /* <DEDUP_REMOVED lines=20> */
.L_x_182:
[----:B------:R-:W-:Y:S02]  /*fa60*/  LOP3.LUT R11, R11, R36, RZ, 0x3c, !PT ;  /* 0x000000240b0b7212 */ /* 0x000fe400078e3cff */
[----:B------:R-:W-:-:S07]  /*fa70*/  SEL R0, R26, RZ, P3 ;  /* 0x000000ff1a007207 */ /* 0x000fce0001800000 */
.L_x_178:
[----:B------:R-:W-:Y:S05]  /*fa80*/  BSYNC B0 ;  /* 0x0000000000007941 */ /* 0x000fea0003800000 */
.L_x_177:
        /* <DEDUP_REMOVED lines=61> */
.L_x_184:
[----:B------:R-:W-:Y:S05]  /*fe60*/  BSYNC B0 ;  /* 0x0000000000007941 */ /* 0x000fea0003800000 */
.L_x_183:
[----:B------:R-:W-:Y:S06]  /*fe70*/  BAR.SYNC.DEFER_BLOCKING 0x1, 0x100 ;  /* 0x0044000000007b1d */ /* 0x000fec0000010000 */
[----:B------:R-:W-:Y:S04]  /*fe80*/  BSSY B0, `(.L_x_185) ;  /* 0x0000009000007945 */ /* 0x000fe80003800000 */
[----:B------:R-:W-:Y:S05]  /*fe90*/  @P0 BRA `(.L_x_186) ;  /* 0x00000000001c0947 */ /* 0x000fea0003800000 */
[----:B------:R-:W-:-:S13]  /*fea0*/  ISETP.NE.AND P3, PT, R22, 0x3, PT ;  /* 0x000000031600780c */ /* 0x000fda0003f65270 */
[----:B------:R-:W-:Y:S05]  /*feb0*/  @!P3 BRA `(.L_x_187) ;  /* 0x000000000004b947 */ /* 0x000fea0003800000 */
[----:B------:R-:W-:Y:S01]  /*fec0*/  BPT.TRAP 0x1 ;  /* 0x000000040000795c */ /* 0x000fe20000300000 */
.L_x_187:
[----:B------:R-:W-:-:S04]  /*fed0*/  ULEA UR4, UR5, UR49, 0x3 ;  /* 0x0000003105047291 */ /* 0x000fc8000f8e183f */
[----:B------:R-:W-:-:S04]  /*fee0*/  UIADD3 UR4, UR4, 0x50, URZ ;  /* 0x0000005004047890 */ /* 0x000fc8000fffe03f */
[----:B------:R-:W-:-:S09]  /*fef0*/  UPRMT UR4, UR48, 0x654, UR4 ;  /* 0x0000065430047896 */ /* 0x000fd20008000004 */
[----:B------:R-:W-:Y:S03]  /*ff00*/  SYNCS.ARRIVE.TRANS64.RED.A1T0 RZ, [UR4], RZ ;  /* 0x000000ffffff79a7 */ /* 0x000fe60008100404 */
.L_x_186:
[----:B------:R-:W-:Y:S05]  /*ff10*/  BSYNC B0 ;  /* 0x0000000000007941 */ /* 0x000fea0003800000 */
.L_x_185:
        /* <DEDUP_REMOVED lines=8> */
.L_x_190:
        /* <DEDUP_REMOVED lines=8> */
.L_x_381:
[----:B------:R-:W-:Y:S05]  /*10020*/  BSYNC B1 ;  /* 0x0000000000017941 */ /* 0x000fea0003800000 */
.L_x_191:
        /* <DEDUP_REMOVED lines=9> */
[----:B------:R-:W-:Y:S01]  /*100c0*/  IMAD.U32 R13, R6, 0x10000, RZ ;  /* 0x00010000060d7824 */ /* 0x000fe200078e00ff */
[----:B------:R-:W-:Y:S01]  /*100d0*/  LOP3.LUT R5, R5, 0xffff0000, RZ, 0xc0, !PT ;  /* 0xffff000005057812 */ /* 0x000fe200078ec0ff */
[----:B---3--:R-:W-:Y:S01]  /*100e0*/  IMAD.U32 R35, R28, 0x10000, RZ ;  /* 0x000100001c237824 */ /* 0x008fe200078e00ff */
[----:B------:R-:W-:Y:S01]  /*100f0*/  LOP3.LUT R7, R7, 0xffff0000, RZ, 0xc0, !PT ;  /* 0xffff000007077812 */ /* 0x000fe200078ec0ff */
[----:B------:R-:W-:Y:S01]  /*10100*/  IMAD.U32 R41, R30, 0x10000, RZ ;  /* 0x000100001e297824 */ /* 0x000fe200078e00ff */
[----:B------:R-:W-:Y:S01]  /*10110*/  SHF.L.U32 R39, R29, 0x10, RZ ;  /* 0x000000101d277819 */ /* 0x000fe200000006ff */
[C---:B------:R-:W-:Y:S01]  /*10120*/  FMUL R20, R16.reuse, R3 ;  /* 0x0000000310147220 */ /* 0x040fe20000400000 */
[----:B------:R-:W-:Y:S01]  /*10130*/  SHF.L.U32 R45, R31, 0x10, RZ ;  /* 0x000000101f2d7819 */ /* 0x000fe200000006ff */
[----:B------:R-:W-:Y:S01]  /*10140*/  FMUL R18, R16, R9 ;  /* 0x0000000910127220 */ /* 0x000fe20000400000 */
[----:B------:R-:W-:Y:S01]  /*10150*/  LOP3.LUT R19, R4, 0xffff0000, RZ, 0xc0, !PT ;  /* 0xffff000004137812 */ /* 0x000fe200078ec0ff */
[----:B------:R-:W-:Y:S01]  /*10160*/  FMUL R15, R16, R5 ;  /* 0x00000005100f7220 */ /* 0x000fe20000400000 */
[----:B-1----:R-:W-:Y:S01]  /*10170*/  LOP3.LUT R25, R6, 0xffff0000, RZ, 0xc0, !PT ;  /* 0xffff000006197812 */ /* 0x002fe200078ec0ff */
[----:B------:R-:W-:Y:S01]  /*10180*/  FMUL R14, R16, R13 ;  /* 0x0000000d100e7220 */ /* 0x000fe20000400000 */
[----:B------:R-:W-:Y:S01]  /*10190*/  LOP3.LUT R37, R28, 0xffff0000, RZ, 0xc0, !PT ;  /* 0xffff00001c257812 */ /* 0x000fe200078ec0ff */
[C---:B------:R-:W-:Y:S01]  /*101a0*/  FMUL R10, R16.reuse, R7 ;  /* 0x00000007100a7220 */ /* 0x040fe20000400000 */
[----:B------:R-:W-:Y:S01]  /*101b0*/  LOP3.LUT R29, R29, 0xffff0000, RZ, 0xc0, !PT ;  /* 0xffff00001d1d7812 */ /* 0x000fe200078ec0ff */
        /* <DEDUP_REMOVED lines=13> */
.L_x_193:
[----:B------:R-:W-:Y:S02]  /*10290*/  LOP3.LUT R11, R11, R36, RZ, 0x3c, !PT ;  /* 0x000000240b0b7212 */ /* 0x000fe400078e3cff */
[----:B------:R-:W-:-:S07]  /*102a0*/  SEL R0, R26, RZ, P3 ;  /* 0x000000ff1a007207 */ /* 0x000fce0001800000 */
.L_x_189:
[----:B------:R-:W-:Y:S05]  /*102b0*/  BSYNC B0 ;  /* 0x0000000000007941 */ /* 0x000fea0003800000 */
.L_x_188:
        /* <DEDUP_REMOVED lines=23> */
[----:B------:R-:W-:Y:S02]  /*10430*/  F2FP.RELU.BF16.F32.PACK_AB R129, R131, R130 ;  /* 0x000000828381723e */ /* 0x000fe400000018ff */
[----:B------:R-:W-:Y:S01]  /*10440*/  F2FP.RELU.BF16.F32.PACK_AB R130, R133, R132 ;  /* 0x000000848582723e */ /* 0x000fe200000018ff */
[----:B------:R1:W-:Y:S01]  /*10450*/  STSM.16.M88.4 [R21+0x2200], R24 ;  /* 0x0022001815007844 */ /* 0x0003e20000000200 */
        /* <DEDUP_REMOVED lines=19> */
.L_x_195:
[----:B------:R-:W-:Y:S05]  /*10590*/  BSYNC B0 ;  /* 0x0000000000007941 */ /* 0x000fea0003800000 */
.L_x_194:
[----:B------:R-:W-:Y:S06]  /*105a0*/  BAR.SYNC.DEFER_BLOCKING 0x1, 0x100 ;  /* 0x0044000000007b1d */ /* 0x000fec0000010000 */
[----:B------:R-:W-:Y:S04]  /*105b0*/  BSSY B0, `(.L_x_196) ;  /* 0x0000009000007945 */ /* 0x000fe80003800000 */
[----:B------:R-:W-:Y:S05]  /*105c0*/  @P0 BRA `(.L_x_197) ;  /* 0x00000000001c0947 */ /* 0x000fea0003800000 */
[----:B------:R-:W-:-:S13]  /*105d0*/  ISETP.NE.AND P3, PT, R22, 0x3, PT ;  /* 0x000000031600780c */ /* 0x000fda0003f65270 */
[----:B------:R-:W-:Y:S05]  /*105e0*/  @!P3 BRA `(.L_x_198) ;  /* 0x000000000004b947 */ /* 0x000fea0003800000 */
[----:B------:R-:W-:Y:S01]  /*105f0*/  BPT.TRAP 0x1 ;  /* 0x000000040000795c */ /* 0x000fe20000300000 */
.L_x_198:
[----:B------:R-:W-:-:S04]  /*10600*/  ULEA UR4, UR5, UR49, 0x3 ;  /* 0x0000003105047291 */ /* 0x000fc8000f8e183f */
[----:B------:R-:W-:-:S04]  /*10610*/  UIADD3 UR4, UR4, 0x50, URZ ;  /* 0x0000005004047890 */ /* 0x000fc8000fffe03f */
[----:B------:R-:W-:-:S09]  /*10620*/  UPRMT UR4, UR48, 0x654, UR4 ;  /* 0x0000065430047896 */ /* 0x000fd20008000004 */
[----:B------:R-:W-:Y:S03]  /*10630*/  SYNCS.ARRIVE.TRANS64.RED.A1T0 RZ, [UR4], RZ ;  /* 0x000000ffffff79a7 */ /* 0x000fe60008100404 */
.L_x_197:
[----:B------:R-:W-:Y:S05]  /*10640*/  BSYNC B0 ;  /* 0x0000000000007941 */ /* 0x000fea0003800000 */
.L_x_196:
        /* <DEDUP_REMOVED lines=8> */
.L_x_201:
        /* <DEDUP_REMOVED lines=8> */
.L_x_382:
[----:B------:R-:W-:Y:S05]  /*10750*/  BSYNC B1 ;  /* 0x0000000000017941 */ /* 0x000fea0003800000 */
.L_x_202:
        /* <DEDUP_REMOVED lines=38> */
.L_x_204:
[----:B------:R-:W-:Y:S02]  /*109c0*/  LOP3.LUT R11, R11, R34, RZ, 0x3c, !PT ;  /* 0x000000220b0b7212 */ /* 0x000fe400078e3cff */
[----:B------:R-:W-:-:S07]  /*109d0*/  SEL R0, R26, RZ, P3 ;  /* 0x000000ff1a007207 */ /* 0x000fce0001800000 */
.L_x_200:
[----:B------:R-:W-:Y:S05]  /*109e0*/  BSYNC B0 ;  /* 0x0000000000007941 */ /* 0x000fea0003800000 */
.L_x_199:
        /* <DEDUP_REMOVED lines=61> */
.L_x_206:
[----:B------:R-:W-:Y:S05]  /*10dc0*/  BSYNC B0 ;  /* 0x0000000000007941 */ /* 0x000fea0003800000 */
.L_x_205:
[----:B------:R-:W-:Y:S06]  /*10dd0*/  BAR.SYNC.DEFER_BLOCKING 0x1, 0x100 ;  /* 0x0044000000007b1d */ /* 0x000fec0000010000 */
[----:B------:R-:W-:Y:S04]  /*10de0*/  BSSY B0, `(.L_x_207) ;  /* 0x0000009000007945 */ /* 0x000fe80003800000 */
[----:B------:R-:W-:Y:S05]  /*10df0*/  @P0 BRA `(.L_x_208) ;  /* 0x00000000001c0947 */ /* 0x000fea0003800000 */
[----:B------:R-:W-:-:S13]  /*10e00*/  ISETP.NE.AND P3, PT, R22, 0x3, PT ;  /* 0x000000031600780c */ /* 0x000fda0003f65270 */
[----:B------:R-:W-:Y:S05]  /*10e10*/  @!P3 BRA `(.L_x_209) ;  /* 0x000000000004b947 */ /* 0x000fea0003800000 */
[----:B------:R-:W-:Y:S01]  /*10e20*/  BPT.TRAP 0x1 ;  /* 0x000000040000795c */ /* 0x000fe20000300000 */
.L_x_209:
[----:B------:R-:W-:-:S04]  /*10e30*/  ULEA UR4, UR5, UR49, 0x3 ;  /* 0x0000003105047291 */ /* 0x000fc8000f8e183f */
[----:B------:R-:W-:-:S04]  /*10e40*/  UIADD3 UR4, UR4, 0x50, URZ ;  /* 0x0000005004047890 */ /* 0x000fc8000fffe03f */
[----:B------:R-:W-:-:S09]  /*10e50*/  UPRMT UR4, UR48, 0x654, UR4 ;  /* 0x0000065430047896 */ /* 0x000fd20008000004 */
[----:B------:R-:W-:Y:S03]  /*10e60*/  SYNCS.ARRIVE.TRANS64.RED.A1T0 RZ, [UR4], RZ ;  /* 0x000000ffffff79a7 */ /* 0x000fe60008100404 */
.L_x_208:
[----:B------:R-:W-:Y:S05]  /*10e70*/  BSYNC B0 ;  /* 0x0000000000007941 */ /* 0x000fea0003800000 */
.L_x_207:
        /* <DEDUP_REMOVED lines=8> */
.L_x_212:
[----:B------:R-:W-:Y:S01]  /*10f00*/  SHF.L.U32 R11, R11, 0x1f, RZ ;  /* 0x0000001f0b0b7819 */ /* 0x000fe200000006ff */
[----:B------:R-:W-:Y:S01]  /*10f10*/  BSSY B1, `(.L_x_213) ;  /* 0x0000004000017945 */ /* 0x000fe20003800000 */
[----:B-1----:R-:W-:-:S04]  /*10f20*/  LEA R24, R0, UR49, 0x3 ;  /* 0x0000003100187c11 */ /* 0x002fc8000f8e18ff */
[----:B------:R-:W1:Y:S02]  /*10f30*/  SYNCS.PHASECHK.TRANS64.TRYWAIT P3, [R24+URZ+0x30], R11 ;  /* 0x0000300b180075a7 */ /* 0x000e64000806017f */
[----:B-1----:R-:W-:Y:S05]  /*10f40*/  @!P3 BRA `(.L_x_214) ;  /* 0x0000004c00f0b947 */ /* 0x002fea0003800000 */
.L_x_383:
[----:B------:R-:W-:Y:S05]  /*10f50*/  BSYNC B1 ;  /* 0x0000000000017941 */ /* 0x000fea0003800000 */
.L_x_213:
[----:B------:R-:W-:Y:S05]  /*10f60*/  @P4 BRA `(.L_x_211) ;  /* 0x0000000000944947 */ /* 0x000fea0003800000 */
[----:B------:R-:W-:Y:S01]  /*10f70*/  LEA R0, R0, R152, 0xd ;  /* 0x0000009800007211 */ /* 0x000fe200078e68ff */
[----:B------:R-:W-:Y:S05]  /*10f80*/  WARPSYNC.ALL ;  /* 0x0000000000007948 */ /* 0x000fea0003800000 */
[----:B------:R-:W-:Y:S01]  /*10f90*/  IMAD R2, R23, 0x2, R0 ;  /* 0x0000000217027824 */ /* 0x000fe200078e0200 */
[----:B------:R-:W2:Y:S04]  /*10fa0*/  LDSM.16.M88.4 R4, [R0] ;  /* 0x000000000004783b */ /* 0x000ea80000000200 */
[----:B------:R-:W3:Y:S01]  /*10fb0*/  LDSM.16.M88.4 R28, [R2] ;  /* 0x00000000021c783b */ /* 0x000ee20000000200 */
[----:B--2---:R-:W-:Y:S01]  /*10fc0*/  IMAD.U32 R9, R5, 0x10000, RZ ;  /* 0x0001000005097824 */ /* 0x004fe200078e00ff */
[C---:B------:R-:W-:Y:S01]  /*10fd0*/  SHF.L.U32 R3, R4.reuse, 0x10, RZ ;  /* 0x0000001004037819 */ /* 0x040fe200000006ff */
[----:B------:R-:W-:Y:S01]  /*10fe0*/  IMAD.U32 R25, R7, 0x10000, RZ ;  /* 0x0001000007197824 */ /* 0x000fe200078e00ff */
[----:B------:R-:W-:Y:S01]  /*10ff0*/  LOP3.LUT R5, R5, 0xffff0000, RZ, 0xc0, !PT ;  /* 0xffff000005057812 */ /* 0x000fe200078ec0ff */
[----:B---3--:R-:W-:Y:S01]  /*11000*/  IMAD.U32 R35, R29, 0x10000, RZ ;  /* 0x000100001d237824 */ /* 0x008fe200078e00ff */
[----:B------:R-:W-:Y:S01]  /*11010*/  LOP3.LUT R7, R7, 0xffff0000, RZ, 0xc0, !PT ;  /* 0xffff000007077812 */ /* 0x000fe200078ec0ff */
[----:B------:R-:W-:Y:S01]  /*11020*/  IMAD.U32 R41, R31, 0x10000, RZ ;  /* 0x000100001f297824 */ /* 0x000fe200078e00ff */
[----:B------:R-:W-:Y:S01]  /*11030*/  LOP3.LUT R19, R4, 0xffff0000, RZ, 0xc0, !PT ;  /* 0xffff000004137812 */ /* 0x000fe200078ec0ff */
[----:B------:R-:W-:Y:S01]  /*11040*/  FMUL R20, R16, R3 ;  /* 0x0000000310147220 */ /* 0x000fe20000400000 */
        /* <DEDUP_REMOVED lines=23> */
.L_x_211:
[----:B------:R-:W-:Y:S05]  /*111c0*/  BSYNC B0 ;  /* 0x0000000000007941 */ /* 0x000fea0003800000 */
.L_x_210:
        /* <DEDUP_REMOVED lines=26> */
[----:B-1----:R-:W-:-:S05]  /*11370*/  F2FP.RELU.BF16.F32.PACK_AB R11, R2, R3 ;  /* 0x00000003020b723e */ /* 0x002fca00000018ff */
[----:B------:R2:W-:Y:S01]  /*11380*/  STSM.16.M88.4 [R32], R8 ;  /* 0x0000000820007844 */ /* 0x0005e20000000200 */
[----:B------:R-:W-:Y:S01]  /*11390*/  @!PT LDS RZ, [RZ] ;  /* 0x00000000fffff984 */ /* 0x000fe20000000800 */
[----:B------:R-:W-:Y:S01]  /*113a0*/  @!PT LDS RZ, [RZ] ;  /* 0x00000000fffff984 */ /* 0x000fe20000000800 */
[----:B------:R-:W-:Y:S01]  /*113b0*/  @!PT LDS RZ, [RZ] ;  /* 0x00000000fffff984 */ /* 0x000fe20000000800 */
[----:B------:R-:W-:Y:S01]  /*113c0*/  @!PT LDS RZ, [RZ] ;  /* 0x00000000fffff984 */ /* 0x000fe20000000800 */
[----:B------:R1:W-:Y:S06]  /*113d0*/  MEMBAR.ALL.CTA ;  /* 0x0000000000007992 */ /* 0x0003ec0000008000 */
[----:B-1----:R-:W1:Y:S02]  /*113e0*/  FENCE.VIEW.ASYNC.S ;  /* 0x00000000000073c6 */ /* 0x002e640000000000 */
[----:B-1----:R-:W-:Y:S06]  /*113f0*/  BAR.SYNC.DEFER_BLOCKING 0x1, 0x100 ;  /* 0x0044000000007b1d */ /* 0x002fec0000010000 */
        /* <DEDUP_REMOVED lines=9> */
[----:B-1----:R-:W-:-:S04]  /*11490*/  DEPBAR.LE SB0, 0x1 ;  /* 0x000080400000791a */ /* 0x002fc80000000000 */
.L_x_216:
[----:B------:R-:W-:Y:S05]  /*114a0*/  BSYNC B0 ;  /* 0x0000000000007941 */ /* 0x000fea0003800000 */
.L_x_215:
[----:B------:R-:W-:Y:S06]  /*114b0*/  BAR.SYNC.DEFER_BLOCKING 0x1, 0x100 ;  /* 0x0044000000007b1d */ /* 0x000fec0000010000 */
[----:B------:R-:W-:Y:S04]  /*114c0*/  BSSY B0, `(.L_x_217) ;  /* 0x0000009000007945 */ /* 0x000fe80003800000 */
[----:B------:R-:W-:Y:S05]  /*114d0*/  @P0 BRA `(.L_x_218) ;  /* 0x00000000001c0947 */ /* 0x000fea0003800000 */
[----:B------:R-:W-:-:S13]  /*114e0*/  ISETP.NE.AND P0, PT, R22, 0x3, PT ;  /* 0x000000031600780c */ /* 0x000fda0003f05270 */
[----:B------:R-:W-:Y:S05]  /*114f0*/  @!P0 BRA `(.L_x_219) ;  /* 0x0000000000048947 */ /* 0x000fea0003800000 */
[----:B------:R-:W-:Y:S01]  /*11500*/  BPT.TRAP 0x1 ;  /* 0x000000040000795c */ /* 0x000fe20000300000 */
.L_x_219:
[----:B------:R-:W-:-:S04]  /*11510*/  ULEA UR4, UR36, UR49, 0x3 ;  /* 0x0000003124047291 */ /* 0x000fc8000f8e183f */
[----:B------:R-:W-:-:S04]  /*11520*/  UIADD3 UR4, UR4, 0x50, URZ ;  /* 0x0000005004047890 */ /* 0x000fc8000fffe03f */
[----:B------:R-:W-:-:S09]  /*11530*/  UPRMT UR4, UR48, 0x654, UR4 ;  /* 0x0000065430047896 */ /* 0x000fd20008000004 */
[----:B------:R-:W-:Y:S03]  /*11540*/  SYNCS.ARRIVE.TRANS64.RED.A1T0 RZ, [UR4], RZ ;  /* 0x000000ffffff79a7 */ /* 0x000fe60008100404 */
.L_x_218:
[----:B------:R-:W-:Y:S05]  /*11550*/  BSYNC B0 ;  /* 0x0000000000007941 */ /* 0x000fea0003800000 */
.L_x_217:
[----:B------:R-:W3:Y:S01]  /*11560*/  LDL.LU R25, [R1+0x204] ;  /* 0x0002040001197983 */ /* 0x000ee20000300800 */
[----:B------:R-:W-:-:S03]  /*11570*/  ULDC.64 UR4, c[0x0][0x8f8] ;  /* 0x00023e0000047ab9 */ /* 0x000fc60000000a00 */
[----:B------:R-:W4:Y:S01]  /*11580*/  LDL.LU R24, [R1+0x200] ;  /* 0x0002000001187983 */ /* 0x000f220000300800 */
[----:B------:R-:W-:Y:S01]  /*11590*/  UIADD3 UR36, UR36, 0x1, URZ ;  /* 0x0000000124247890 */ /* 0x000fe2000fffe03f */
[----:B------:R-:W-:Y:S01]  /*115a0*/  PRMT R0, RZ, 0x7610, R0 ;  /* 0x00007610ff007816 */ /* 0x000fe20000000000 */
[----:B------:R-:W-:Y:S01]  /*115b0*/  UMOV UR43, 0xffffffff ;  /* 0xffffffff002b7882 */ /* 0x000fe20000000000 */
[----:B------:R-:W-:Y:S01]  /*115c0*/  MOV R19, 0xffffffff ;  /* 0xffffffff00137802 */ /* 0x000fe20000000f00 */
[----:B------:R-:W-:Y:S01]  /*115d0*/  UISETP.NE.AND UP0, UPT, UR36, 0x4, UPT ;  /* 0x000000042400788c */ /* 0x000fe2000bf05270 */
[----:B------:R-:W-:-:S03]  /*115e0*/  IMAD.MOV.U32 R18, RZ, RZ, -0x1 ;  /* 0xffffffffff127424 */ /* 0x000fc600078e00ff */
[----:B------:R-:W-:Y:S01]  /*115f0*/  USEL UR36, UR36, URZ, UP0 ;  /* 0x0000003f24247287 */ /* 0x000fe20008000000 */
[----:B----4-:R-:W-:-:S04]  /*11600*/  IADD3 R24, P0, R24, UR46, RZ ;  /* 0x0000002e18187c10 */ /* 0x010fc8000ff1e0ff */
[----:B---3--:R-:W-:Y:S01]  /*11610*/  IADD3.X R25, R25, UR38, RZ, P0, !PT ;  /* 0x0000002619197c10 */ /* 0x008fe200087fe4ff */
[----:B------:R1:W-:Y:S01]  /*11620*/  STL [R1+0x200], R24 ;  /* 0x0002001801007387 */ /* 0x0003e20000100800 */
[----:B------:R-:W-:-:S03]  /*11630*/  ISETP.GE.U32.AND P0, PT, R24, UR4, PT ;  /* 0x0000000418007c0c */ /* 0x000fc6000bf06070 */
[----:B------:R1:W-:Y:S01]  /*11640*/  STL [R1+0x204], R25 ;  /* 0x0002041901007387 */ /* 0x0003e20000100800 */
[----:B------:R-:W-:-:S13]  /*11650*/  ISETP.GE.U32.AND.EX P0, PT, R25, UR5, PT, P0 ;  /* 0x0000000519007c0c */ /* 0x000fda000bf06100 */
[----:B-1----:R-:W-:Y:S05]  /*11660*/  @P0 BRA `(.L_x_220) ;  /* 0x0000000400740947 */ /* 0x002fea0003800000 */
[----:B------:R-:W1:Y:S01]  /*11670*/  S2R R18, SR_CTAID.X ;  /* 0x0000000000127919 */ /* 0x000e620000002500 */
[----:B--2---:R-:W2:Y:S01]  /*11680*/  LDC.64 R8, c[0x0][0x8d0] ;  /* 0x00023400ff087b82 */ /* 0x004ea20000000a00 */
[----:B------:R-:W-:Y:S01]  /*11690*/  ULDC UR4, c[0x0][0x150] ;  /* 0x0000540000047ab9 */ /* 0x000fe20000000800 */
[----:B------:R-:W-:Y:S01]  /*116a0*/  MOV R6, R24 ;  /* 0x0000001800067202 */ /* 0x000fe20000000f00 */
[----:B------:R-:W3:Y:S01]  /*116b0*/  S2R R20, SR_CTAID.Y ;  /* 0x0000000000147919 */ /* 0x000ee20000002600 */
[----:B------:R-:W-:-:S04]  /*116c0*/  IMAD.MOV.U32 R7, RZ, RZ, R25 ;  /* 0x000000ffff077224 */ /* 0x000fc800078e0019 */
[----:B------:R-:W4:Y:S08]  /*116d0*/  LDC R21, c[0x0][0x144] ;  /* 0x00005100ff157b82 */ /* 0x000f300000000800 */
[----:B------:R-:W3:Y:S08]  /*116e0*/  LDC R10, c[0x0][0x8d8] ;  /* 0x00023600ff0a7b82 */ /* 0x000ef00000000800 */
[----:B------:R-:W3:Y:S01]  /*116f0*/  LDC.64 R14, c[0x0][0x8c8] ;  /* 0x00023200ff0e7b82 */ /* 0x000ee20000000a00 */
[----:B--2---:R-:W-:-:S04]  /*11700*/  ISETP.NE.U32.AND P0, PT, R8, RZ, PT ;  /* 0x000000ff0800720c */ /* 0x004fc80003f05070 */
[----:B------:R-:W-:Y:S02]  /*11710*/  ISETP.NE.AND.EX P0, PT, R9, RZ, PT, P0 ;  /* 0x000000ff0900720c */ /* 0x000fe40003f05300 */
[----:B-1----:R-:W-:-:S05]  /*11720*/  I2FP.F32.U32 R0, R18 ;  /* 0x0000001200007245 */ /* 0x002fca0000201000 */
[----:B------:R-:W-:-:S04]  /*11730*/  FMUL R0, R0, UR4 ;  /* 0x0000000400007c20 */ /* 0x000fc80008400000 */
[----:B------:R1:W2:Y:S02]  /*11740*/  F2I.U32.TRUNC.NTZ R19, R0 ;  /* 0x0000000000137305 */ /* 0x0002a4000020f000 */
[----:B----4-:R-:W-:Y:S05]  /*11750*/  @!P0 BRA `(.L_x_221) ;  /* 0x0000000000288947 */ /* 0x010fea0003800000 */
[----:B-1----:R-:W1:Y:S02]  /*11760*/  LDC R0, c[0x0][0x8dc] ;  /* 0x00023700ff007b82 */ /* 0x002e640000000800 */
[----:B-1----:R-:W-:-:S04]  /*11770*/  IADD3 R7, P0, R24, R0, RZ ;  /* 0x0000000018077210 */ /* 0x002fc80007f1e0ff */
[----:B------:R-:W-:-:S05]  /*11780*/  IADD3.X R11, RZ, R25, RZ, P0, !PT ;  /* 0x00000019ff0b7210 */ /* 0x000fca00007fe4ff */
[----:B------:R-:W-:-:S04]  /*11790*/  IMAD.WIDE.U32 R2, R11, R8, RZ ;  /* 0x000000080b027225 */ /* 0x000fc800078e00ff */
[----:B------:R-:W-:-:S04]  /*117a0*/  IMAD.WIDE.U32 R4, P0, R7, R9, R2 ;  /* 0x0000000907047225 */ /* 0x000fc80007800002 */
[----:B------:R-:W-:Y:S01]  /*117b0*/  IMAD.WIDE.U32 R2, R7, R8, RZ ;  /* 0x0000000807027225 */ /* 0x000fe200078e00ff */
[----:B------:R-:W-:-:S03]  /*117c0*/  MOV R6, R5 ;  /* 0x0000000500067202 */ /* 0x000fc60000000f00 */
[----:B------:R-:W-:Y:S01]  /*117d0*/  IMAD.X R7, RZ, RZ, RZ, P0 ;  /* 0x000000ffff077224 */ /* 0x000fe200000e06ff */
[----:B------:R-:W-:-:S05]  /*117e0*/  IADD3 RZ, P0, R3, R4, RZ ;  /* 0x0000000403ff7210 */ /* 0x000fca0007f1e0ff */
[----:B------:R-:W-:-:S08]  /*117f0*/  IMAD.WIDE.U32.X R6, R11, R9, R6, P0 ;  /* 0x000000090b067225 */ /* 0x000fd000000e0406 */
.L_x_221:
[-CC-:B---3--:R-:W-:Y:S01]  /*11800*/  SHF.R.U64 R28, R6, R10.reuse, R7.reuse ;  /* 0x0000000a061c7219 */ /* 0x188fe20000001207 */
[----:B------:R-:W3:Y:S01]  /*11810*/  LDC.64 R12, c[0x0][0x8e8] ;  /* 0x00023a00ff0c7b82 */ /* 0x000ee20000000a00 */
[----:B-1----:R-:W-:Y:S01]  /*11820*/  SHF.R.U32.HI R0, RZ, R10, R7 ;  /* 0x0000000aff007219 */ /* 0x002fe20000011607 */
[----:B------:R-:W-:Y:S01]  /*11830*/  IMAD.MOV.U32 R2, RZ, RZ, R24 ;  /* 0x000000ffff027224 */ /* 0x000fe200078e0018 */
[----:B------:R-:W-:Y:S01]  /*11840*/  IADD3 R5, P0, RZ, -R28, RZ ;  /* 0x8000001cff057210 */ /* 0x000fe20007f1e0ff */
[----:B------:R-:W-:Y:S01]  /*11850*/  ULDC UR4, c[0x0][0x154] ;  /* 0x0000550000047ab9 */ /* 0x000fe20000000800 */
[----:B--2---:R-:W-:Y:S01]  /*11860*/  IADD3 R19, -R19, RZ, RZ ;  /* 0x000000ff13137210 */ /* 0x004fe20007ffe1ff */
[----:B------:R-:W-:Y:S02]  /*11870*/  IMAD.MOV.U32 R7, RZ, RZ, 0x1 ;  /* 0x00000001ff077424 */ /* 0x000fe400078e00ff */
[----:B------:R-:W1:Y:S01]  /*11880*/  LDC R4, c[0x0][0x8c0] ;  /* 0x00023000ff047b82 */ /* 0x000e620000000800 */
[----:B------:R-:W-:-:S02]  /*11890*/  IMAD.X R3, RZ, RZ, ~R0, P0 ;  /* 0x000000ffff037224 */ /* 0x000fc400000e0e00 */
[----:B------:R-:W-:Y:S02]  /*118a0*/  IMAD R24, R21, R19, R18 ;  /* 0x0000001315187224 */ /* 0x000fe400078e0212 */
[-C--:B------:R-:W-:Y:S01]  /*118b0*/  IMAD R0, R3, R14.reuse, RZ ;  /* 0x0000000e03007224 */ /* 0x080fe200078e02ff */
[----:B------:R-:W-:Y:S02]  /*118c0*/  MOV R3, R25 ;  /* 0x0000001900037202 */ /* 0x000fe40000000f00 */
[----:B------:R-:W2:Y:S01]  /*118d0*/  LDC R6, c[0x0][0x8b0] ;  /* 0x00022c00ff067b82 */ /* 0x000ea20000000800 */
[----:B------:R-:W-:-:S04]  /*118e0*/  IMAD.WIDE.U32 R2, R5, R14, R2 ;  /* 0x0000000e05027225 */ /* 0x000fc800078e0002 */
[----:B------:R-:W-:-:S03]  /*118f0*/  IMAD R5, R5, R15, R0 ;  /* 0x0000000f05057224 */ /* 0x000fc600078e0200 */
[----:B------:R-:W4:Y:S01]  /*11900*/  LDC R26, c[0x0][0x900] ;  /* 0x00024000ff1a7b82 */ /* 0x000f220000000800 */
[----:B------:R-:W-:Y:S01]  /*11910*/  I2FP.F32.U32 R0, R20 ;  /* 0x0000001400007245 */ /* 0x000fe20000201000 */
[----:B------:R-:W-:Y:S01]  /*11920*/  IMAD.IADD R3, R3, 0x1, R5 ;  /* 0x0000000103037824 */ /* 0x000fe200078e0205 */
[----:B---3--:R-:W-:-:S03]  /*11930*/  ISETP.NE.U32.AND P0, PT, R12, RZ, PT ;  /* 0x000000ff0c00720c */ /* 0x008fc60003f05070 */
[----:B------:R-:W-:Y:S01]  /*11940*/  FMUL R0, R0, UR4 ;  /* 0x0000000400007c20 */ /* 0x000fe20008400000 */
[----:B------:R-:W-:Y:S01]  /*11950*/  MOV R5, 0xffffffff ;  /* 0xffffffff00057802 */ /* 0x000fe20000000f00 */
[----:B------:R-:W3:Y:S01]  /*11960*/  LDC R15, c[0x0][0x148] ;  /* 0x00005200ff0f7b82 */ /* 0x000ee20000000800 */
[----:B------:R-:W-:Y:S01]  /*11970*/  ISETP.NE.AND.EX P0, PT, R13, RZ, PT, P0 ;  /* 0x000000ff0d00720c */ /* 0x000fe20003f05300 */
[----:B------:R2:W3:Y:S01]  /*11980*/  F2I.U32.TRUNC.NTZ R14, R0 ;  /* 0x00000000000e7305 */ /* 0x0004e2000020f000 */
[-CC-:B-1----:R-:W-:Y:S02]  /*11990*/  SHF.R.U64 R10, R2, R4.reuse, R3.reuse ;  /* 0x00000004020a7219 */ /* 0x182fe40000001203 */
[----:B------:R-:W-:-:S03]  /*119a0*/  SHF.R.U32.HI R3, RZ, R4, R3 ;  /* 0x00000004ff037219 */ /* 0x000fc60000011603 */
[----:B------:R-:W1:Y:S01]  /*119b0*/  LDC R18, c[0x0][0x8a8] ;  /* 0x00022a00ff127b82 */ /* 0x000e620000000800 */
[-CC-:B--2---:R-:W-:Y:S02]  /*119c0*/  SHF.R.U64 R8, R10, R6.reuse, R3.reuse ;  /* 0x000000060a087219 */ /* 0x184fe40000001203 */
[----:B------:R-:W-:-:S05]  /*119d0*/  SHF.R.U32.HI R3, RZ, R6, R3 ;  /* 0x00000006ff037219 */ /* 0x000fca0000011603 */
[----:B------:R-:W2:Y:S01]  /*119e0*/  LDC R21, c[0x0][0x8f0] ;  /* 0x00023c00ff157b82 */ /* 0x000ea20000000800 */
[-C--:B----4-:R-:W-:Y:S02]  /*119f0*/  SHF.L.U32 R5, R5, R26.reuse, RZ ;  /* 0x0000001a05057219 */ /* 0x090fe400000006ff */
[-CC-:B------:R-:W-:Y:S02]  /*11a00*/  SHF.R.U64 R11, R8, R26.reuse, R3.reuse ;  /* 0x0000001a080b7219 */ /* 0x180fe40000001203 */
[-C--:B------:R-:W-:Y:S02]  /*11a10*/  SHF.R.U32.HI R3, RZ, R26.reuse, R3 ;  /* 0x0000001aff037219 */ /* 0x080fe40000011603 */
[----:B------:R-:W-:Y:S01]  /*11a20*/  SHF.L.U32 R26, R7, R26, RZ ;  /* 0x0000001a071a7219 */ /* 0x000fe200000006ff */
[----:B------:R-:W4:Y:S01]  /*11a30*/  LDC R25, c[0x0][0x8e0] ;  /* 0x00023800ff197b82 */ /* 0x000f220000000800 */
[----:B------:R-:W-:Y:S02]  /*11a40*/  LOP3.LUT R19, RZ, R5, RZ, 0x33, !PT ;  /* 0x00000005ff137212 */ /* 0x000fe400078e33ff */
[----:B------:R-:W-:-:S05]  /*11a50*/  MOV R2, R11 ;  /* 0x0000000b00027202 */ /* 0x000fca0000000f00 */
[----:B------:R-:W1:Y:S01]  /*11a60*/  LDC R27, c[0x0][0x8b8] ;  /* 0x00022e00ff1b7b82 */ /* 0x000e620000000800 */
[----:B------:R-:W-:Y:S05]  /*11a70*/  @!P0 BRA `(.L_x_222) ;  /* 0x0000000000288947 */ /* 0x000fea0003800000 */
[----:B------:R-:W5:Y:S02]  /*11a80*/  LDC R0, c[0x0][0x8f4] ;  /* 0x00023d00ff007b82 */ /* 0x000f640000000800 */
[----:B-----5:R-:W-:-:S05]  /*11a90*/  IADD3 R7, P0, R11, R0, RZ ;  /* 0x000000000b077210 */ /* 0x020fca0007f1e0ff */
[----:B------:R-:W-:-:S04]  /*11aa0*/  IMAD.X R9, RZ, RZ, R3, P0 ;  /* 0x000000ffff097224 */ /* 0x000fc800000e0603 */
[----:B------:R-:W-:-:S04]  /*11ab0*/  IMAD.WIDE.U32 R2, R9, R12, RZ ;  /* 0x0000000c09027225 */ /* 0x000fc800078e00ff */
[----:B------:R-:W-:-:S04]  /*11ac0*/  IMAD.WIDE.U32 R4, P0, R7, R13, R2 ;  /* 0x0000000d07047225 */ /* 0x000fc80007800002 */
[----:B------:R-:W-:Y:S01]  /*11ad0*/  IMAD.WIDE.U32 R2, R7, R12, RZ ;  /* 0x0000000c07027225 */ /* 0x000fe200078e00ff */
[----:B------:R-:W-:-:S03]  /*11ae0*/  IADD3.X R7, RZ, RZ, RZ, P0, !PT ;  /* 0x000000ffff077210 */ /* 0x000fc600007fe4ff */
[----:B------:R-:W-:Y:S01]  /*11af0*/  IMAD.MOV.U32 R6, RZ, RZ, R5 ;  /* 0x000000ffff067224 */ /* 0x000fe200078e0005 */
[----:B------:R-:W-:-:S05]  /*11b00*/  IADD3 RZ, P0, R3, R4, RZ ;  /* 0x0000000403ff7210 */ /* 0x000fca0007f1e0ff */
[----:B------:R-:W-:-:S08]  /*11b10*/  IMAD.WIDE.U32.X R2, R9, R13, R6, P0 ;  /* 0x0000000d09027225 */ /* 0x000fd000000e0406 */
.L_x_222:
[----:B------:R-:W5:Y:S01]  /*11b20*/  LDC R4, c[0x0][0x904] ;  /* 0x00024100ff047b82 */ /* 0x000f620000000800 */
[----:B--2---:R-:W-:Y:S01]  /*11b30*/  SHF.R.U64 R0, R2, R21, R3 ;  /* 0x0000001502007219 */ /* 0x004fe20000001203 */
[----:B-1----:R-:W-:Y:S01]  /*11b40*/  VIADD R3, R18, 0xffffffff ;  /* 0xffffffff12037836 */ /* 0x002fe20000000000 */
[----:B------:R-:W-:Y:S02]  /*11b50*/  LOP3.LUT R19, R8, R19, RZ, 0xc0, !PT ;  /* 0x0000001308137212 */ /* 0x000fe400078ec0ff */
[----:B---3--:R-:W-:Y:S02]  /*11b60*/  IADD3 R14, -R14, RZ, RZ ;  /* 0x000000ff0e0e7210 */ /* 0x008fe40007ffe1ff */
[----:B------:R-:W-:Y:S01]  /*11b70*/  IADD3 R2, -R0, RZ, RZ ;  /* 0x000000ff00027210 */ /* 0x000fe20007ffe1ff */
[----:B------:R-:W-:Y:S01]  /*11b80*/  IMAD R19, R26, R0, R19 ;  /* 0x000000001a137224 */ /* 0x000fe200078e0213 */
[----:B------:R-:W-:Y:S02]  /*11b90*/  LOP3.LUT R3, R10, R3, RZ, 0xc0, !PT ;  /* 0x000000030a037212 */ /* 0x000fe400078ec0ff */
[----:B------:R-:W-:Y:S01]  /*11ba0*/  R2UR UR43, R28 ;  /* 0x000000001c2b72ca */ /* 0x000fe200000e0000 */
[----:B----4-:R-:W-:-:S02]  /*11bb0*/  IMAD R0, R2, R25, R11 ;  /* 0x0000001902007224 */ /* 0x010fc400078e020b */
[----:B------:R-:W-:Y:S02]  /*11bc0*/  IMAD.MOV.U32 R2, RZ, RZ, 0x1 ;  /* 0x00000001ff027424 */ /* 0x000fe400078e00ff */
[----:B------:R-:W-:Y:S01]  /*11bd0*/  IMAD R0, R0, R18, R3 ;  /* 0x0000001200007224 */ /* 0x000fe200078e0203 */
[----:B-----5:R-:W-:-:S13]  /*11be0*/  ISETP.NE.AND P0, PT, R4, 0x1, PT ;  /* 0x000000010400780c */ /* 0x020fda0003f05270 */
[----:B------:R-:W-:-:S04]  /*11bf0*/  @P0 IMAD R24, R15, R14, R20 ;  /* 0x0000000e0f180224 */ /* 0x000fc800078e0214 */
[----:B------:R-:W-:-:S05]  /*11c00*/  IMAD R19, R19, R27, R24 ;  /* 0x0000001b13137224 */ /* 0x000fca00078e0218 */
[----:B------:R-:W-:Y:S02]  /*11c10*/  SEL R18, R0, R19, !P0 ;  /* 0x0000001300127207 */ /* 0x000fe40004000000 */
[----:B------:R-:W-:Y:S02]  /*11c20*/  SEL R19, R19, R0, !P0 ;  /* 0x0000000013137207 */ /* 0x000fe40004000000 */
[----:B------:R-:W-:-:S07]  /*11c30*/  PRMT R0, R2, 0x7610, R0 ;  /* 0x0000761002007816 */ /* 0x000fce0000000000 */
.L_x_220:
[----:B------:R-:W-:Y:S01]  /*11c40*/  LOP3.LUT P0, RZ, R0, 0xff, RZ, 0xc0, !PT ;  /* 0x000000ff00ff7812 */ /* 0x000fe2000780c0ff */
[----:B------:R-:W-:Y:S02]  /*11c50*/  UIMAD.WIDE.U32 UR4, UR52, -0x55555555, URZ ;  /* 0xaaaaaaab340478a5 */ /* 0x000fe4000f8e003f */
[----:B------:R-:W-:Y:S02]  /*11c60*/  UIADD3 UR39, UR39, 0x10, URZ ;  /* 0x0000001027277890 */ /* 0x000fe4000fffe03f */
[----:B------:R-:W-:-:S04]  /*11c70*/  USHF.R.U32.HI UR4, URZ, 0x1, UR5 ;  /* 0x000000013f047899 */ /* 0x000fc80008011605 */
[----:B------:R-:W-:-:S04]  /*11c80*/  UIMAD UR40, UR4, -0x3, UR52 ;  /* 0xfffffffd042878a4 */ /* 0x000fc8000f8e0234 */
[----:B------:R-:W-:Y:S08]  /*11c90*/  @P0 BRA `(.L_x_223) ;  /* 0xfffffef800140947 */ /* 0x000ff0000383ffff */
[----:B------:R-:W-:-:S13]  /*11ca0*/  PLOP3.LUT P0, PT, PT, PT, PT, 0x8, 0x0 ;  /* 0x000000000000781c */ /* 0x000fda0003f0e170 */
.L_x_18:
[----:B------:R-:W-:Y:S05]  /*11cb0*/  @P0 BRA `(.L_x_10) ;  /* 0x0000003c00300947 */ /* 0x000fea0003800000 */
[----:B------:R-:W-:Y:S01]  /*11cc0*/  ULDC.64 UR6, c[0x0][0x588] ;  /* 0x0001620000067ab9 */ /* 0x000fe20000000a00 */
[----:B------:R-:W-:Y:S01]  /*11cd0*/  ISETP.NE.AND.EX P1, PT, R160, RZ, PT, P1 ;  /* 0x000000ffa000720c */ /* 0x000fe20003f25310 */
[----:B------:R-:W-:-:S04]  /*11ce0*/  DEPBAR.LE SB0, 0x0 ;  /* 0x000080000000791a */ /* 0x000fc80000000000 */
[----:B------:R-:W-:Y:S01]  /*11cf0*/  ISETP.NE.U32.AND P0, PT, RZ, UR6, PT ;  /* 0x00000006ff007c0c */ /* 0x000fe2000bf05070 */
[----:B------:R-:W-:Y:S03]  /*11d00*/  BSSY B0, `(.L_x_224) ;  /* 0x0000014000007945 */ /* 0x000fe60003800000 */
[----:B------:R-:W-:-:S13]  /*11d10*/  ISETP.NE.AND.EX P0, PT, RZ, UR7, PT, P0 ;  /* 0x00000007ff007c0c */ /* 0x000fda000bf05300 */
[----:B------:R-:W-:Y:S05]  /*11d20*/  @P0 BRA P1, `(.L_x_225) ;  /* 0x0000000000440947 */ /* 0x000fea0000800000 */
[----:B------:R-:W-:-:S04]  /*11d30*/  ISETP.NE.U32.AND P0, PT, R157, RZ, PT ;  /* 0x000000ff9d00720c */ /* 0x000fc80003f05070 */
[----:B------:R-:W-:-:S13]  /*11d40*/  ISETP.NE.AND.EX P0, PT, R160, RZ, PT, P0 ;  /* 0x000000ffa000720c */ /* 0x000fda0003f05300 */
[----:B------:R-:W-:Y:S05]  /*11d50*/  @!P0 BRA `(.L_x_226) ;  /* 0x00000000002c8947 */ /* 0x000fea0003800000 */
[----:B------:R-:W-:-:S13]  /*11d60*/  LOP3.LUT P0, RZ, R159, 0xff, RZ, 0xc0, !PT ;  /* 0x000000ff9fff7812 */ /* 0x000fda000780c0ff */
[----:B------:R-:W-:Y:S05]  /*11d70*/  @!P0 BRA `(.L_x_227) ;  /* 0x0000000000108947 */ /* 0x000fea0003800000 */
[----:B-----5:R-:W-:-:S13]  /*11d80*/  FSETP.NEU.AND P0, PT, R16, RZ, PT ;  /* 0x000000ff1000720b */ /* 0x020fda0003f0d000 */
[----:B------:R-:W-:Y:S05]  /*11d90*/  @!P0 BREAK B0 ;  /* 0x0000000000008942 */ /* 0x000fea0003800000 */
[----:B------:R-:W-:Y:S05]  /*11da0*/  @P0 BRA `(.L_x_225) ;  /* 0x0000000000240947 */ /* 0x000fea0003800000 */
[----:B------:R-:W-:Y:S05]  /*11db0*/  BRA `(.L_x_10) ;  /* 0x0000003800f07947 */ /* 0x000fea0003800000 */
.L_x_227:
[----:B------:R-:W-:-:S04]  /*11dc0*/  ISETP.NE.U32.AND P0, PT, RZ, UR6, PT ;  /* 0x00000006ff007c0c */ /* 0x000fc8000bf05070 */
[----:B------:R-:W-:-:S13]  /*11dd0*/  ISETP.NE.AND.EX P0, PT, RZ, UR7, PT, P0 ;  /* 0x00000007ff007c0c */ /* 0x000fda000bf05300 */
[----:B------:R-:W-:Y:S05]  /*11de0*/  @!P0 BREAK B0 ;  /* 0x0000000000008942 */ /* 0x000fea0003800000 */
[----:B------:R-:W-:Y:S05]  /*11df0*/  @P0 BRA `(.L_x_225) ;  /* 0x0000000000100947 */ /* 0x000fea0003800000 */
[----:B------:R-:W-:Y:S05]  /*11e00*/  BRA `(.L_x_10) ;  /* 0x0000003800dc7947 */ /* 0x000fea0003800000 */
.L_x_226:
[----:B-----5:R-:W-:-:S13]  /*11e10*/  FSETP.NEU.AND P0, PT, R16, RZ, PT ;  /* 0x000000ff1000720b */ /* 0x020fda0003f0d000 */
[----:B------:R-:W-:Y:S05]  /*11e20*/  @!P0 BREAK B0 ;  /* 0x0000000000008942 */ /* 0x000fea0003800000 */
[----:B------:R-:W-:Y:S05]  /*11e30*/  @!P0 BRA `(.L_x_10) ;  /* 0x0000003800d08947 */ /* 0x000fea0003800000 */
.L_x_225:
[----:B------:R-:W-:Y:S05]  /*11e40*/  BSYNC B0 ;  /* 0x0000000000007941 */ /* 0x000fea0003800000 */
.L_x_224:
[----:B------:R-:W3:Y:S02]  /*11e50*/  LDL.LU R0, [R1+0x210] ;  /* 0x0002100001007983 */ /* 0x000ee40000300800 */
[----:B---3--:R-:W-:-:S04]  /*11e60*/  LOP3.LUT R0, R0, 0x1, RZ, 0xfc, !PT ;  /* 0x0000000100007812 */ /* 0x008fc800078efcff */
[----:B------:R-:W-:-:S13]  /*11e70*/  ISETP.NE.AND P0, PT, R0, 0x3, PT ;  /* 0x000000030000780c */ /* 0x000fda0003f05270 */
[----:B------:R-:W-:Y:S05]  /*11e80*/  @!P0 BRA `(.L_x_228) ;  /* 0x0000000000048947 */ /* 0x000fea0003800000 */
[----:B------:R-:W-:Y:S01]  /*11e90*/  BPT.TRAP 0x1 ;  /* 0x000000040000795c */ /* 0x000fe20000300000 */
.L_x_228:
[----:B------:R-:W3:Y:S01]  /*11ea0*/  S2UR UR5, SR_CgaCtaId ;  /* 0x00000000000579c3 */ /* 0x000ee20000008800 */
[----:B------:R-:W-:Y:S02]  /*11eb0*/  UMOV UR4, 0x400 ;  /* 0x0000040000047882 */ /* 0x000fe40000000000 */
[----:B---3--:R-:W-:-:S04]  /*11ec0*/  ULEA UR4, UR5, UR4, 0x18 ;  /* 0x0000000405047291 */ /* 0x008fc8000f8ec03f */
[----:B------:R-:W-:-:S04]  /*11ed0*/  ULEA UR4, UR36, UR4, 0x3 ;  /* 0x0000000424047291 */ /* 0x000fc8000f8e183f */
[----:B------:R-:W-:-:S04]  /*11ee0*/  UIADD3 UR4, UR4, 0x50, URZ ;  /* 0x0000005004047890 */ /* 0x000fc8000fffe03f */
[----:B------:R-:W-:-:S09]  /*11ef0*/  UPRMT UR4, UR5, 0x654, UR4 ;  /* 0x0000065405047896 */ /* 0x000fd20008000004 */
[----:B------:R-:W-:Y:S01]  /*11f00*/  SYNCS.ARRIVE.TRANS64.RED.A1T0 RZ, [UR4], RZ ;  /* 0x000000ffffff79a7 */ /* 0x000fe20008100404 */
[----:B------:R-:W-:Y:S05]  /*11f10*/  BRA `(.L_x_10) ;  /* 0x0000003800987947 */ /* 0x000fea0003800000 */
.L_x_9:
[----:B------:R-:W2:Y:S01]  /*11f20*/  LDL R21, [R1+0x200] ;  /* 0x0002000001157983 */ /* 0x000ea20000100800 */
[----:B------:R-:W-:-:S03]  /*11f30*/  ULDC.64 UR4, c[0x0][0x8f8] ;  /* 0x00023e0000047ab9 */ /* 0x000fc60000000a00 */
[----:B------:R-:W3:Y:S01]  /*11f40*/  LDL R163, [R1+0x204] ;  /* 0x0002040001a37983 */ /* 0x000ee20000100800 */
[----:B------:R-:W-:Y:S01]  /*11f50*/  PRMT R9, RZ, 0x7610, R9 ;  /* 0x00007610ff097816 */ /* 0x000fe20000000009 */
[----:B------:R-:W-:Y:S01]  /*11f60*/  IMAD.MOV.U32 R2, RZ, RZ, -0x1 ;  /* 0xffffffffff027424 */ /* 0x000fe200078e00ff */
[----:B------:R-:W-:Y:S02]  /*11f70*/  MOV R3, 0xffffffff ;  /* 0xffffffff00037802 */ /* 0x000fe40000000f00 */
[----:B------:R-:W-:Y:S02]  /*11f80*/  MOV R10, 0xffffffff ;  /* 0xffffffff000a7802 */ /* 0x000fe40000000f00 */
[----:B--2---:R-:W-:-:S04]  /*11f90*/  ISETP.GE.U32.AND P1, PT, R21, UR4, PT ;  /* 0x0000000415007c0c */ /* 0x004fc8000bf26070 */
[----:B---3--:R-:W-:-:S13]  /*11fa0*/  ISETP.GE.U32.AND.EX P1, PT, R163, UR5, PT, P1 ;  /* 0x00000005a3007c0c */ /* 0x008fda000bf26110 */
[----:B------:R-:W-:Y:S05]  /*11fb0*/  @P1 BRA `(.L_x_229) ;  /* 0x0000000400681947 */ /* 0x000fea0003800000 */
[----:B------:R-:W1:Y:S01]  /*11fc0*/  LDC.64 R14, c[0x0][0x8d0] ;  /* 0x00023400ff0e7b82 */ /* 0x000e620000000a00 */
[----:B------:R-:W-:Y:S01]  /*11fd0*/  IMAD.MOV.U32 R12, RZ, RZ, R21 ;  /* 0x000000ffff0c7224 */ /* 0x000fe200078e0015 */
[----:B------:R-:W-:-:S06]  /*11fe0*/  MOV R13, R163 ;  /* 0x000000a3000d7202 */ /* 0x000fcc0000000f00 */
[----:B------:R-:W2:Y:S08]  /*11ff0*/  LDC R16, c[0x0][0x8d8] ;  /* 0x00023600ff107b82 */ /* 0x000eb00000000800 */
[----:B------:R-:W3:Y:S01]  /*12000*/  LDC.64 R18, c[0x0][0x8c8] ;  /* 0x00023200ff127b82 */ /* 0x000ee20000000a00 */
[----:B-1----:R-:W-:-:S04]  /*12010*/  ISETP.NE.U32.AND P1, PT, R14, RZ, PT ;  /* 0x000000ff0e00720c */ /* 0x002fc80003f25070 */
[----:B------:R-:W-:-:S13]  /*12020*/  ISETP.NE.AND.EX P1, PT, R15, RZ, PT, P1 ;  /* 0x000000ff0f00720c */ /* 0x000fda0003f25310 */
[----:B--23--:R-:W-:Y:S05]  /*12030*/  @!P1 BRA `(.L_x_230) ;  /* 0x0000000000289947 */ /* 0x00cfea0003800000 */
[----:B------:R-:W1:Y:S02]  /*12040*/  LDC R2, c[0x0][0x8dc] ;  /* 0x00023700ff027b82 */ /* 0x000e640000000800 */
[----:B-1----:R-:W-:-:S05]  /*12050*/  IADD3 R9, P1, R21, R2, RZ ;  /* 0x0000000215097210 */ /* 0x002fca0007f3e0ff */
        /* <DEDUP_REMOVED lines=8> */
.L_x_230:
[--C-:B------:R-:W-:Y:S01]  /*120e0*/  SHF.R.U64 R14, R12, R16, R13.reuse ;  /* 0x000000100c0e7219 */ /* 0x100fe2000000120d */
[----:B------:R-:W1:Y:S01]  /*120f0*/  LDC R20, c[0x0][0x8c0] ;  /* 0x00023000ff147b82 */ /* 0x000e620000000800 */
[----:B------:R-:W-:Y:S01]  /*12100*/  I2FP.F32.U32 R10, R4 ;  /* 0x00000004000a7245 */ /* 0x000fe20000201000 */
[----:B------:R-:W-:Y:S01]  /*12110*/  ULDC UR4, c[0x0][0x150] ;  /* 0x0000540000047ab9 */ /* 0x000fe20000000800 */
[----:B------:R-:W-:Y:S02]  /*12120*/  SHF.R.U32.HI R2, RZ, R16, R13 ;  /* 0x00000010ff027219 */ /* 0x000fe4000001160d */
[----:B------:R-:W-:Y:S01]  /*12130*/  IADD3 R5, P1, RZ, -R14, RZ ;  /* 0x8000000eff057210 */ /* 0x000fe20007f3e0ff */
[----:B------:R-:W-:Y:S01]  /*12140*/  FMUL R11, R10, UR4 ;  /* 0x000000040a0b7c20 */ /* 0x000fe20008400000 */
[----:B------:R-:W-:Y:S01]  /*12150*/  MOV R3, R163 ;  /* 0x000000a300037202 */ /* 0x000fe20000000f00 */
[----:B------:R-:W2:Y:S01]  /*12160*/  LDC.64 R22, c[0x0][0x8e8] ;  /* 0x00023a00ff167b82 */ /* 0x000ea20000000a00 */
[----:B------:R-:W-:Y:S01]  /*12170*/  IADD3.X R9, RZ, ~R2, RZ, P1, !PT ;  /* 0x80000002ff097210 */ /* 0x000fe20000ffe4ff */
[----:B------:R-:W-:Y:S01]  /*12180*/  IMAD.MOV.U32 R2, RZ, RZ, R21 ;  /* 0x000000ffff027224 */ /* 0x000fe200078e0015 */
[----:B------:R-:W-:Y:S01]  /*12190*/  ULDC UR4, c[0x0][0x154] ;  /* 0x0000550000047ab9 */ /* 0x000fe20000000800 */
[----:B------:R-:W3:Y:S02]  /*121a0*/  F2I.U32.TRUNC.NTZ R11, R11 ;  /* 0x0000000b000b7305 */ /* 0x000ee4000020f000 */
[----:B------:R-:W-:-:S02]  /*121b0*/  IMAD R10, R9, R18, RZ ;  /* 0x00000012090a7224 */ /* 0x000fc400078e02ff */
[----:B------:R-:W4:Y:S01]  /*121c0*/  LDC R13, c[0x0][0x144] ;  /* 0x00005100ff0d7b82 */ /* 0x000f220000000800 */
[----:B------:R-:W-:-:S04]  /*121d0*/  IMAD.WIDE.U32 R2, R5, R18, R2 ;  /* 0x0000001205027225 */ /* 0x000fc800078e0002 */
[----:B------:R-:W-:Y:S02]  /*121e0*/  IMAD R5, R5, R19, R10 ;  /* 0x0000001305057224 */ /* 0x000fe400078e020a */
[----:B------:R-:W-:Y:S01]  /*121f0*/  IMAD.MOV.U32 R10, RZ, RZ, -0x1 ;  /* 0xffffffffff0a7424 */ /* 0x000fe200078e00ff */
[----:B------:R-:W5:Y:S01]  /*12200*/  LDC R16, c[0x0][0x8b0] ;  /* 0x00022c00ff107b82 */ /* 0x000f620000000800 */
[----:B------:R-:W-:Y:S01]  /*12210*/  IMAD.IADD R3, R3, 0x1, R5 ;  /* 0x0000000103037824 */ /* 0x000fe200078e0205 */
[----:B------:R-:W-:-:S04]  /*12220*/  I2FP.F32.U32 R5, R8 ;  /* 0x0000000800057245 */ /* 0x000fc80000201000 */
[-CC-:B-1----:R-:W-:Y:S01]  /*12230*/  SHF.R.U64 R12, R2, R20.reuse, R3.reuse ;  /* 0x00000014020c7219 */ /* 0x182fe20000001203 */
[----:B------:R-:W-:Y:S01]  /*12240*/  FMUL R5, R5, UR4 ;  /* 0x0000000405057c20 */ /* 0x000fe20008400000 */
[----:B------:R-:W1:Y:S01]  /*12250*/  LDC R9, c[0x0][0x900] ;  /* 0x00024000ff097b82 */ /* 0x000e620000000800 */
[----:B---3--:R-:W-:Y:S02]  /*12260*/  IADD3 R2, -R11, RZ, RZ ;  /* 0x000000ff0b027210 */ /* 0x008fe40007ffe1ff */
[----:B--2---:R-:W-:Y:S02]  /*12270*/  ISETP.NE.U32.AND P1, PT, R22, RZ, PT ;  /* 0x000000ff1600720c */ /* 0x004fe40003f25070 */
[----:B------:R-:W-:Y:S02]  /*12280*/  SHF.R.U32.HI R3, RZ, R20, R3 ;  /* 0x00000014ff037219 */ /* 0x000fe40000011603 */
[----:B------:R-:W-:Y:S01]  /*12290*/  ISETP.NE.AND.EX P1, PT, R23, RZ, PT, P1 ;  /* 0x000000ff1700720c */ /* 0x000fe20003f25310 */
[----:B------:R-:W2:Y:S01]  /*122a0*/  LDC R19, c[0x0][0x148] ;  /* 0x00005200ff137b82 */ /* 0x000ea20000000800 */
[----:B----4-:R-:W-:Y:S01]  /*122b0*/  IMAD R20, R13, R2, R4 ;  /* 0x000000020d147224 */ /* 0x010fe200078e0204 */
[----:B------:R-:W-:-:S06]  /*122c0*/  MOV R4, 0x1 ;  /* 0x0000000100047802 */ /* 0x000fcc0000000f00 */
[----:B------:R-:W3:Y:S01]  /*122d0*/  LDC R18, c[0x0][0x8a8] ;  /* 0x00022a00ff127b82 */ /* 0x000ee20000000800 */
[-CC-:B-----5:R-:W-:Y:S02]  /*122e0*/  SHF.R.U64 R15, R12, R16.reuse, R3.reuse ;  /* 0x000000100c0f7219 */ /* 0x1a0fe40000001203 */
[----:B------:R-:W-:Y:S02]  /*122f0*/  SHF.R.U32.HI R2, RZ, R16, R3 ;  /* 0x00000010ff027219 */ /* 0x000fe40000011603 */
[----:B------:R4:W1:Y:S03]  /*12300*/  F2I.U32.TRUNC.NTZ R16, R5 ;  /* 0x0000000500107305 */ /* 0x000866000020f000 */
[----:B------:R-:W2:Y:S01]  /*12310*/  LDC R21, c[0x0][0x8f0] ;  /* 0x00023c00ff157b82 */ /* 0x000ea20000000800 */
[-C--:B-1----:R-:W-:Y:S02]  /*12320*/  SHF.R.U64 R17, R15, R9.reuse, R2 ;  /* 0x000000090f117219 */ /* 0x082fe40000001202 */
[----:B------:R-:W-:-:S02]  /*12330*/  SHF.L.U32 R10, R10, R9, RZ ;  /* 0x000000090a0a7219 */ /* 0x000fc400000006ff */
[-C--:B------:R-:W-:Y:S01]  /*12340*/  SHF.R.U32.HI R3, RZ, R9.reuse, R2 ;  /* 0x00000009ff037219 */ /* 0x080fe20000011602 */
[----:B------:R-:W-:Y:S01]  /*12350*/  IMAD.MOV.U32 R2, RZ, RZ, R17 ;  /* 0x000000ffff027224 */ /* 0x000fe200078e0011 */
[----:B------:R-:W-:Y:S01]  /*12360*/  SHF.L.U32 R25, R4, R9, RZ ;  /* 0x0000000904197219 */ /* 0x000fe200000006ff */
[----:B------:R-:W1:Y:S01]  /*12370*/  LDC R24, c[0x0][0x8e0] ;  /* 0x00023800ff187b82 */ /* 0x000e620000000800 */
[----:B------:R-:W-:-:S07]  /*12380*/  LOP3.LUT R26, RZ, R10, RZ, 0x33, !PT ;  /* 0x0000000aff1a7212 */ /* 0x000fce00078e33ff */
[----:B------:R-:W1:Y:S01]  /*12390*/  LDC R27, c[0x0][0x8b8] ;  /* 0x00022e00ff1b7b82 */ /* 0x000e620000000800 */
[----:B----4-:R-:W-:Y:S05]  /*123a0*/  @!P1 BRA `(.L_x_231) ;  /* 0x0000000000289947 */ /* 0x010fea0003800000 */
[----:B------:R-:W4:Y:S02]  /*123b0*/  LDC R2, c[0x0][0x8f4] ;  /* 0x00023d00ff027b82 */ /* 0x000f240000000800 */
[----:B----4-:R-:W-:-:S04]  /*123c0*/  IADD3 R9, P1, R17, R2, RZ ;  /* 0x0000000211097210 */ /* 0x010fc80007f3e0ff */
        /* <DEDUP_REMOVED lines=8> */
.L_x_231:
[----:B------:R-:W4:Y:S01]  /*12450*/  LDC R4, c[0x0][0x904] ;  /* 0x00024100ff047b82 */ /* 0x000f220000000800 */
[----:B--2---:R-:W-:Y:S01]  /*12460*/  SHF.R.U64 R3, R2, R21, R3 ;  /* 0x0000001502037219 */ /* 0x004fe20000001203 */
[----:B------:R-:W-:Y:S01]  /*12470*/  IMAD.MOV R16, RZ, RZ, -R16 ;  /* 0x000000ffff107224 */ /* 0x000fe200078e0a10 */
[----:B------:R-:W-:Y:S01]  /*12480*/  LOP3.LUT R2, R15, R26, RZ, 0xc0, !PT ;  /* 0x0000001a0f027212 */ /* 0x000fe200078ec0ff */
[----:B------:R-:W-:Y:S01]  /*12490*/  IMAD.MOV.U32 R10, RZ, RZ, R14 ;  /* 0x000000ffff0a7224 */ /* 0x000fe200078e000e */
[----:B---3--:R-:W-:Y:S02]  /*124a0*/  IADD3 R5, R18, -0x1, RZ ;  /* 0xffffffff12057810 */ /* 0x008fe40007ffe0ff */
[----:B------:R-:W-:Y:S02]  /*124b0*/  MOV R9, 0x1 ;  /* 0x0000000100097802 */ /* 0x000fe40000000f00 */
[----:B------:R-:W-:Y:S02]  /*124c0*/  LOP3.LUT R5, R12, R5, RZ, 0xc0, !PT ;  /* 0x000000050c057212 */ /* 0x000fe400078ec0ff */
[----:B----4-:R-:W-:Y:S01]  /*124d0*/  ISETP.NE.AND P1, PT, R4, 0x1, PT ;  /* 0x000000010400780c */ /* 0x010fe20003f25270 */
[----:B------:R-:W-:-:S02]  /*124e0*/  IMAD.MOV R4, RZ, RZ, -R3 ;  /* 0x000000ffff047224 */ /* 0x000fc400078e0a03 */
[----:B------:R-:W-:Y:S02]  /*124f0*/  IMAD R3, R25, R3, R2 ;  /* 0x0000000319037224 */ /* 0x000fe400078e0202 */
[----:B-1----:R-:W-:-:S04]  /*12500*/  IMAD R2, R4, R24, R17 ;  /* 0x0000001804027224 */ /* 0x002fc800078e0211 */
[----:B------:R-:W-:-:S04]  /*12510*/  IMAD R4, R2, R18, R5 ;  /* 0x0000001202047224 */ /* 0x000fc800078e0205 */
[----:B------:R-:W-:-:S04]  /*12520*/  @P1 IMAD R20, R19, R16, R8 ;  /* 0x0000001013141224 */ /* 0x000fc800078e0208 */
[----:B------:R-:W-:-:S05]  /*12530*/  IMAD R3, R3, R27, R20 ;  /* 0x0000001b03037224 */ /* 0x000fca00078e0214 */
[----:B------:R-:W-:Y:S02]  /*12540*/  SEL R2, R4, R3, !P1 ;  /* 0x0000000304027207 */ /* 0x000fe40004800000 */
[----:B------:R-:W-:-:S07]  /*12550*/  SEL R3, R3, R4, !P1 ;  /* 0x0000000403037207 */ /* 0x000fce0004800000 */
.L_x_229:
[----:B------:R-:W-:-:S08]  /*12560*/  NOP ;  /* 0x0000000000007918 */ /* 0x000fd00000000000 */
[----:B------:R-:W1:-:S00]  /*12570*/  USETMAXREG.DEALLOC.CTAPOOL 0x18 ;  /* 0x00000018000079c8 */ /* 0x000e4000080e0500 */
[----:B-1----:R-:W-:-:S13]  /*12580*/  ISETP.NE.AND P1, PT, R0, 0x1, PT ;  /* 0x000000010000780c */ /* 0x002fda0003f25270 */
[----:B------:R-:W-:Y:S05]  /*12590*/  @!P1 BRA `(.L_x_10) ;  /* 0x0000003000f89947 */ /* 0x000fea0003800000 */
[----:B------:R-:W-:Y:S05]  /*125a0*/  @!P4 BRA `(.L_x_232) ;  /* 0x000000240020c947 */ /* 0x000fea0003800000 */
[----:B------:R-:W-:-:S13]  /*125b0*/  ISETP.NE.OR P0, PT, R0, 0x2, P0 ;  /* 0x000000020000780c */ /* 0x000fda0000705670 */
[----:B------:R-:W-:Y:S05]  /*125c0*/  @P0 BRA `(.L_x_10) ;  /* 0x0000003000ec0947 */ /* 0x000fea0003800000 */
[----:B------:R-:W-:-:S13]  /*125d0*/  LOP3.LUT P1, RZ, R9, 0xff, RZ, 0xc0, !PT ;  /* 0x000000ff09ff7812 */ /* 0x000fda000782c0ff */
[----:B------:R-:W-:Y:S05]  /*125e0*/  @!P1 BRA `(.L_x_233) ;  /* 0x0000000000189947 */ /* 0x000fea0003800000 */
[----:B------:R-:W-:Y:S01]  /*125f0*/  UMOV UR4, 0x400 ;  /* 0x0000040000047882 */ /* 0x000fe20000000000 */
[----:B------:R-:W-:Y:S01]  /*12600*/  MOV R0, RZ ;  /* 0x000000ff00007202 */ /* 0x000fe20000000f00 */
[----:B------:R-:W-:-:S03]  /*12610*/  ULEA UR4, UR37, UR4, 0x18 ;  /* 0x0000000425047291 */ /* 0x000fc6000f8ec03f */
[----:B------:R-:W-:-:S06]  /*12620*/  SHF.L.U32 R0, R0, 0x1f, RZ ;  /* 0x0000001f00007819 */ /* 0x000fcc00000006ff */
[----:B------:R-:W1:Y:S02]  /*12630*/  SYNCS.PHASECHK.TRANS64.TRYWAIT P0, [UR4+0x78], R0 ;  /* 0x00007800ff0075a7 */ /* 0x000e640008000144 */
[----:B-1----:R-:W-:Y:S05]  /*12640*/  @!P0 BRA `(.L_x_234) ;  /* 0x0000003800448947 */ /* 0x002fea0003800000 */
.L_x_233:
[----:B-1----:R-:W-:Y:S01]  /*12650*/  PRMT R0, RZ, 0x7610, R0 ;  /* 0x00007610ff007816 */ /* 0x002fe20000000000 */
[----:B------:R-:W-:Y:S06]  /*12660*/  @P3 BRA `(.L_x_235) ;  /* 0x0000000000243947 */ /* 0x000fec0003800000 */
[----:B------:R-:W-:Y:S02]  /*12670*/  ULDC.64 UR4, c[0x0][0x588] ;  /* 0x0001620000047ab9 */ /* 0x000fe40000000a00 */
[----:B------:R-:W-:-:S04]  /*12680*/  ISETP.NE.U32.AND P0, PT, RZ, UR4, PT ;  /* 0x00000004ff007c0c */ /* 0x000fc8000bf05070 */
[----:B------:R-:W-:-:S13]  /*12690*/  ISETP.NE.AND.EX P0, PT, RZ, UR5, PT, P0 ;  /* 0x00000005ff007c0c */ /* 0x000fda000bf05300 */
[----:B------:R-:W-:Y:S05]  /*126a0*/  @!P0 BRA `(.L_x_236) ;  /* 0x00000000000c8947 */ /* 0x000fea0003800000 */
[----:B------:R1:W5:Y:S01]  /*126b0*/  LDG.E R6, desc[UR54][R6.64] ;  /* 0x0000003606067981 */ /* 0x000362000c1e1900 */
[----:B------:R-:W-:Y:S01]  /*126c0*/  IMAD.MOV.U32 R0, RZ, RZ, 0x1 ;  /* 0x00000001ff007424 */ /* 0x000fe200078e00ff */
[----:B------:R-:W-:Y:S06]  /*126d0*/  BRA `(.L_x_235) ;  /* 0x0000000000087947 */ /* 0x000fec0003800000 */
.L_x_236:
[----:B------:R-:W2:Y:S01]  /*126e0*/  LDC R6, c[0x0][0x580] ;  /* 0x00016000ff067b82 */ /* 0x000ea20000000800 */
[----:B------:R-:W-:-:S07]  /*126f0*/  MOV R0, 0x1 ;  /* 0x0000000100007802 */ /* 0x000fce0000000f00 */
.L_x_235:
[----:B------:R-:W-:Y:S05]  /*12700*/  @!P1 BRA `(.L_x_237) ;  /* 0x00000020004c9947 */ /* 0x000fea0003800000 */
[----:B------:R-:W3:Y:S01]  /*12710*/  LDL R5, [R1+0x210] ;  /* 0x0002100001057983 */ /* 0x000ee20000100800 */
[----:B------:R-:W4:Y:S01]  /*12720*/  LDC R17, c[0x0][0x900] ;  /* 0x00024000ff117b82 */ /* 0x000f220000000800 */
[----:B------:R-:W-:Y:S01]  /*12730*/  IMAD.MOV.U32 R4, RZ, RZ, -0x1 ;  /* 0xffffffffff047424 */ /* 0x000fe200078e00ff */
[----:B------:R-:W-:Y:S01]  /*12740*/  MOV R8, 0x1 ;  /* 0x0000000100087802 */ /* 0x000fe20000000f00 */
[----:B------:R-:W-:Y:S01]  /*12750*/  ULDC.64 UR30, c[0x0][0x198] ;  /* 0x00006600001e7ab9 */ /* 0x000fe20000000a00 */
[----:B------:R-:W-:Y:S01]  /*12760*/  ULDC.64 UR6, c[0x0][0x588] ;  /* 0x0001620000067ab9 */ /* 0x000fe20000000a00 */
[----:B------:R-:W-:Y:S01]  /*12770*/  ULDC.64 UR4, c[0x0][0x8f8] ;  /* 0x00023e0000047ab9 */ /* 0x000fe20000000a00 */
[----:B------:R-:W-:Y:S02]  /*12780*/  ULDC.64 UR14, c[0x0][0x590] ;  /* 0x00016400000e7ab9 */ /* 0x000fe40000000a00 */
[----:B------:R-:W1:Y:S01]  /*12790*/  LDC R18, c[0x0][0x8a8] ;  /* 0x00022a00ff127b82 */ /* 0x000e620000000800 */
[----:B----4-:R-:W-:-:S02]  /*127a0*/  SHF.L.U32 R4, R4, R17, RZ ;  /* 0x0000001104047219 */ /* 0x010fc400000006ff */
[----:B------:R-:W-:Y:S02]  /*127b0*/  SHF.L.U32 R17, R8, R17, RZ ;  /* 0x0000001108117219 */ /* 0x000fe400000006ff */
[----:B------:R-:W-:Y:S01]  /*127c0*/  LOP3.LUT R14, RZ, R4, RZ, 0x33, !PT ;  /* 0x00000004ff0e7212 */ /* 0x000fe200078e33ff */
[----:B-1----:R-:W-:Y:S01]  /*127d0*/  VIADD R18, R18, 0xffffffff ;  /* 0xffffffff12127836 */ /* 0x002fe20000000000 */
[----:B---3--:R-:W-:-:S07]  /*127e0*/  LOP3.LUT R16, R5, 0x2, RZ, 0xfc, !PT ;  /* 0x0000000205107812 */ /* 0x008fce00078efcff */
.L_x_341:
[----:B------:R-:W-:Y:S02]  /*127f0*/  ISETP.NE.U32.AND P0, PT, RZ, UR14, PT ;  /* 0x0000000eff007c0c */ /* 0x000fe4000bf05070 */
[----:B------:R-:W-:Y:S02]  /*12800*/  R2UR UR51, R3 ;  /* 0x00000000033372ca */ /* 0x000fe400000e0000 */
[----:B------:R-:W-:Y:S02]  /*12810*/  R2UR UR50, R2 ;  /* 0x00000000023272ca */ /* 0x000fe400000e0000 */
[----:B------:R-:W-:-:S09]  /*12820*/  ISETP.NE.AND.EX P0, PT, RZ, UR15, PT, P0 ;  /* 0x0000000fff007c0c */ /* 0x000fd2000bf05300 */
[----:B------:R-:W-:Y:S02]  /*12830*/  USHF.L.U32 UR51, UR51, 0x8, URZ ;  /* 0x0000000833337899 */ /* 0x000fe4000800063f */
[----:B------:R-:W-:Y:S02]  /*12840*/  USHF.L.U32 UR50, UR50, 0x8, URZ ;  /* 0x0000000832327899 */ /* 0x000fe4000800063f */
[----:B------:R-:W-:Y:S10]  /*12850*/  @!P0 BRA `(.L_x_238) ;  /* 0x00000000002c8947 */ /* 0x000ff40003800000 */
[----:B------:R-:W-:-:S04]  /*12860*/  ISETP.NE.U32.AND P1, PT, RZ, UR6, PT ;  /* 0x00000006ff007c0c */ /* 0x000fc8000bf25070 */
[----:B------:R-:W-:-:S13]  /*12870*/  ISETP.NE.AND.EX P1, PT, RZ, UR7, PT, P1 ;  /* 0x00000007ff007c0c */ /* 0x000fda000bf25310 */
[----:B------:R-:W-:Y:S05]  /*12880*/  @!P1 BRA `(.L_x_239) ;  /* 0x0000000000189947 */ /* 0x000fea0003800000 */
[----:B------:R-:W1:Y:S01]  /*12890*/  LDC.64 R2, c[0x0][0x588] ;  /* 0x00016200ff027b82 */ /* 0x000e620000000a00 */
[----:B------:R-:W-:-:S04]  /*128a0*/  IMAD R5, R10, UR14, RZ ;  /* 0x0000000e0a057c24 */ /* 0x000fc8000f8e02ff */
[----:B-1----:R-:W-:-:S05]  /*128b0*/  IMAD.WIDE R2, R5, 0x4, R2 ;  /* 0x0000000405027825 */ /* 0x002fca00078e0202 */
[----:B--2--5:R1:W5:Y:S01]  /*128c0*/  LDG.E R6, desc[UR54][R2.64] ;  /* 0x0000003602067981 */ /* 0x024362000c1e1900 */
[----:B------:R-:W-:Y:S01]  /*128d0*/  MOV R0, 0x1 ;  /* 0x0000000100007802 */ /* 0x000fe20000000f00 */
[----:B------:R-:W-:Y:S06]  /*128e0*/  BRA `(.L_x_238) ;  /* 0x0000000000087947 */ /* 0x000fec0003800000 */
.L_x_239:
[----:B--2--5:R-:W3:Y:S01]  /*128f0*/  LDC R6, c[0x0][0x580] ;  /* 0x00016000ff067b82 */ /* 0x024ee20000000800 */
[----:B------:R-:W-:-:S07]  /*12900*/  IMAD.MOV.U32 R0, RZ, RZ, 0x1 ;  /* 0x00000001ff007424 */ /* 0x000fce00078e00ff */
.L_x_238:
[----:B------:R-:W-:Y:S05]  /*12910*/  @!P0 BRA `(.L_x_240) ;  /* 0x00000000001c8947 */ /* 0x000fea0003800000 */
[----:B------:R-:W-:-:S13]  /*12920*/  LOP3.LUT P2, RZ, R0, 0xff, RZ, 0xc0, !PT ;  /* 0x000000ff00ff7812 */ /* 0x000fda000784c0ff */
[----:B-1----:R-:W1:Y:S02]  /*12930*/  @!P2 LDC.64 R2, c[0x0][0x588] ;  /* 0x00016200ff02ab82 */ /* 0x002e640000000a00 */
[----:B-1----:R-:W-:-:S04]  /*12940*/  @!P2 ISETP.NE.U32.AND P0, PT, R2, RZ, PT ;  /* 0x000000ff0200a20c */ /* 0x002fc80003f05070 */
[----:B------:R-:W-:Y:S02]  /*12950*/  @!P2 ISETP.NE.AND.EX P1, PT, R3, RZ, PT, P0 ;  /* 0x000000ff0300a20c */ /* 0x000fe40003f25300 */
[----:B--23-5:R-:W-:Y:S02]  /*12960*/  @P2 FSETP.EQ.AND P0, PT, R6, RZ, PT ;  /* 0x000000ff0600220b */ /* 0x02cfe40003f02000 */
[----:B------:R-:W-:Y:S01]  /*12970*/  @!P2 PLOP3.LUT P0, PT, P1, PT, PT, 0x8, 0x0 ;  /* 0x000000000000a81c */ /* 0x000fe20000f0e170 */
[----:B------:R-:W-:-:S12]  /*12980*/  BRA `(.L_x_241) ;  /* 0x0000000000047947 */ /* 0x000fd80003800000 */
.L_x_240:
[----:B--23-5:R-:W-:-:S13]  /*12990*/  FSETP.EQ.AND P0, PT, R6, RZ, PT ;  /* 0x000000ff0600720b */ /* 0x02cfda0003f02000 */
.L_x_241:
[----:B------:R-:W-:Y:S02]  /*129a0*/  ISETP.NE.AND P2, PT, R16, 0x3, PT ;  /* 0x000000031000780c */ /* 0x000fe40003f45270 */
[----:B------:R-:W-:-:S04]  /*129b0*/  ELECT P1, URZ, PT ;  /* 0x00000000003f782f */ /* 0x000fc80003820000 */
[----:B------:R-:W-:-:S07]  /*129c0*/  PLOP3.LUT P0, PT, P1, P0, PT, 0x20, 0x0 ;  /* 0x000000000000781c */ /* 0x000fce0000f00470 */
[----:B------:R-:W-:Y:S06]  /*129d0*/  @!P2 BRA `(.L_x_242) ;  /* 0x000000000004a947 */ /* 0x000fec0003800000 */
[----:B------:R-:W-:Y:S01]  /*129e0*/  BPT.TRAP 0x1 ;  /* 0x000000040000795c */ /* 0x000fe20000300000 */
.L_x_242:
[----:B------:R-:W2:Y:S01]  /*129f0*/  S2UR UR37, SR_CgaCtaId ;  /* 0x00000000002579c3 */ /* 0x000ea20000008800 */
[----:B------:R-:W-:Y:S01]  /*12a00*/  UMOV UR13, 0x400 ;  /* 0x00000400000d7882 */ /* 0x000fe20000000000 */
[----:B-1----:R-:W-:-:S04]  /*12a10*/  MOV R2, 0x1 ;  /* 0x0000000100027802 */ /* 0x002fc80000000f00 */
[----:B------:R-:W-:Y:S01]  /*12a20*/  SHF.L.U32 R2, R2, 0x1f, RZ ;  /* 0x0000001f02027819 */ /* 0x000fe200000006ff */
[----:B--2---:R-:W-:-:S09]  /*12a30*/  ULEA UR13, UR37, UR13, 0x18 ;  /* 0x0000000d250d7291 */ /* 0x004fd2000f8ec03f */
[----:B------:R-:W1:Y:S02]  /*12a40*/  SYNCS.PHASECHK.TRANS64.TRYWAIT P1, [UR13+0x50], R2 ;  /* 0x00005002ff0075a7 */ /* 0x000e64000802014d */
[----:B-1----:R-:W-:Y:S05]  /*12a50*/  @!P1 BRA `(.L_x_243) ;  /* 0x0000003400589947 */ /* 0x002fea0003800000 */
.L_x_384:
[----:B------:R-:W-:Y:S04]  /*12a60*/  BSSY B0, `(.L_x_244) ;  /* 0x000000e000007945 */ /* 0x000fe80003800000 */
[----:B------:R-:W-:Y:S05]  /*12a70*/  @!P0 BRA `(.L_x_245) ;  /* 0x0000000000308947 */ /* 0x000fea0003800000 */
[----:B------:R-:W-:Y:S01]  /*12a80*/  R2UR UR52, R10 ;  /* 0x000000000a3472ca */ /* 0x000fe200000e0000 */
[----:B------:R-:W-:Y:S02]  /*12a90*/  UIADD3 UR8, UP0, UR30, 0x3f0, URZ ;  /* 0x000003f01e087890 */ /* 0x000fe4000ff1e03f */
[----:B------:R-:W-:Y:S02]  /*12aa0*/  UIADD3 UR48, UR13, 0x200, URZ ;  /* 0x000002000d307890 */ /* 0x000fe4000fffe03f */
[----:B------:R-:W-:Y:S02]  /*12ab0*/  UIADD3 UR49, UR13, 0x30, URZ ;  /* 0x000000300d317890 */ /* 0x000fe4000fffe03f */
[----:B------:R-:W-:Y:S01]  /*12ac0*/  UIADD3.X UR9, URZ, UR31, URZ, UP0, !UPT ;  /* 0x0000001f3f097290 */ /* 0x000fe200087fe43f */
[----:B------:R-:W-:Y:S01]  /*12ad0*/  UMOV UR10, 0x0 ;  /* 0x00000000000a7882 */ /* 0x000fe20000000000 */
[----:B------:R-:W-:-:S07]  /*12ae0*/  UMOV UR11, 0x10000000 ;  /* 0x10000000000b7882 */ /* 0x000fce0000000000 */
[----:B------:R2:W-:Y:S02]  /*12af0*/  UTMALDG.3D [UR48], [UR8], desc[UR10] ;  /* 0x00000a30080075b4 */ /* 0x0005e40008011000 */
[----:B--2---:R-:W-:Y:S05]  /*12b00*/  @!P2 BRA `(.L_x_246) ;  /* 0x000000000004a947 */ /* 0x004fea0003800000 */
[----:B------:R-:W-:Y:S01]  /*12b10*/  BPT.TRAP 0x1 ;  /* 0x000000040000795c */ /* 0x000fe20000300000 */
.L_x_246:
[----:B-1----:R-:W1:Y:S02]  /*12b20*/  LDC R3, c[0x0][0x800] ;  /* 0x00020000ff037b82 */ /* 0x002e640000000800 */
[----:B-1----:R2:W-:Y:S02]  /*12b30*/  SYNCS.ARRIVE.TRANS64.RED.A0TR RZ, [UR13+0x30], R3 ;  /* 0x00003003ffff79a7 */ /* 0x0025e4000830040d */
.L_x_245:
[----:B------:R-:W-:Y:S05]  /*12b40*/  BSYNC B0 ;  /* 0x0000000000007941 */ /* 0x000fea0003800000 */
.L_x_244:
[----:B------:R-:W-:Y:S05]  /*12b50*/  @!P2 BRA `(.L_x_247) ;  /* 0x000000000004a947 */ /* 0x000fea0003800000 */
[----:B------:R-:W-:Y:S01]  /*12b60*/  BPT.TRAP 0x1 ;  /* 0x000000040000795c */ /* 0x000fe20000300000 */
.L_x_247:
[----:B------:R-:W-:-:S04]  /*12b70*/  UIADD3 UR41, UR13, 0x30, URZ ;  /* 0x000000300d297890 */ /* 0x000fc8000fffe03f */
[----:B------:R-:W-:-:S09]  /*12b80*/  UPRMT UR29, UR37, 0x654, UR41 ;  /* 0x00000654251d7896 */ /* 0x000fd20008000029 */
[----:B------:R-:W-:Y:S01]  /*12b90*/  SYNCS.ARRIVE.TRANS64.RED.A1T0 RZ, [UR29], RZ ;  /* 0x000000ffffff79a7 */ /* 0x000fe2000810041d */
[----:B------:R-:W-:Y:S05]  /*12ba0*/  @!P2 BRA `(.L_x_248) ;  /* 0x000000000004a947 */ /* 0x000fea0003800000 */
[----:B------:R-:W-:Y:S01]  /*12bb0*/  BPT.TRAP 0x1 ;  /* 0x000000040000795c */ /* 0x000fe20000300000 */
.L_x_248:
[----:B------:R-:W3:Y:S02]  /*12bc0*/  SYNCS.PHASECHK.TRANS64.TRYWAIT P1, [UR13+0x58], R2 ;  /* 0x00005802ff0075a7 */ /* 0x000ee4000802014d */
[----:B---3--:R-:W-:Y:S05]  /*12bd0*/  @!P1 BRA `(.L_x_249) ;  /* 0x0000003400109947 */ /* 0x008fea0003800000 */
.L_x_385:
[----:B------:R-:W-:Y:S04]  /*12be0*/  BSSY B0, `(.L_x_250) ;  /* 0x0000010000007945 */ /* 0x000fe80003800000 */
[----:B------:R-:W-:Y:S05]  /*12bf0*/  @!P0 BRA `(.L_x_251) ;  /* 0x0000000000388947 */ /* 0x000fea0003800000 */
[----:B------:R-:W-:Y:S01]  /*12c00*/  UIADD3 UR16, UP0, UR30, 0x3f0, URZ ;  /* 0x000003f01e107890 */ /* 0x000fe2000ff1e03f */
[----:B------:R-:W-:Y:S01]  /*12c10*/  R2UR UR12, R10 ;  /* 0x000000000a0c72ca */ /* 0x000fe200000e0000 */
[----:B------:R-:W-:Y:S02]  /*12c20*/  UIADD3 UR11, UR51, 0x80, URZ ;  /* 0x00000080330b7890 */ /* 0x000fe4000fffe03f */
[----:B------:R-:W-:Y:S02]  /*12c30*/  UIADD3 UR8, UR13, 0x2200, URZ ;  /* 0x000022000d087890 */ /* 0x000fe4000fffe03f */
[----:B------:R-:W-:Y:S02]  /*12c40*/  UIADD3 UR9, UR13, 0x38, URZ ;  /* 0x000000380d097890 */ /* 0x000fe4000fffe03f */
[----:B------:R-:W-:Y:S01]  /*12c50*/  UIADD3.X UR17, URZ, UR31, URZ, UP0, !UPT ;  /* 0x0000001f3f117290 */ /* 0x000fe200087fe43f */
[----:B------:R-:W-:Y:S01]  /*12c60*/  UMOV UR18, 0x0 ;  /* 0x0000000000127882 */ /* 0x000fe20000000000 */
[----:B------:R-:W-:Y:S01]  /*12c70*/  UMOV UR19, 0x10000000 ;  /* 0x1000000000137882 */ /* 0x000fe20000000000 */
[----:B------:R-:W-:-:S06]  /*12c80*/  UMOV UR10, UR50 ;  /* 0x00000032000a7c82 */ /* 0x000fcc0008000000 */
[----:B------:R3:W-:Y:S02]  /*12c90*/  UTMALDG.3D [UR8], [UR16], desc[UR18] ;  /* 0x00001208100075b4 */ /* 0x0007e40008011000 */
[----:B---3--:R-:W-:Y:S05]  /*12ca0*/  @!P2 BRA `(.L_x_252) ;  /* 0x000000000004a947 */ /* 0x008fea0003800000 */
[----:B------:R-:W-:Y:S01]  /*12cb0*/  BPT.TRAP 0x1 ;  /* 0x000000040000795c */ /* 0x000fe20000300000 */
.L_x_252:
[----:B-12---:R-:W1:Y:S02]  /*12cc0*/  LDC R3, c[0x0][0x800] ;  /* 0x00020000ff037b82 */ /* 0x006e640000000800 */
[----:B-1----:R3:W-:Y:S02]  /*12cd0*/  SYNCS.ARRIVE.TRANS64.RED.A0TR RZ, [UR13+0x38], R3 ;  /* 0x00003803ffff79a7 */ /* 0x0027e4000830040d */
.L_x_251:
[----:B------:R-:W-:Y:S05]  /*12ce0*/  BSYNC B0 ;  /* 0x0000000000007941 */ /* 0x000fea0003800000 */
.L_x_250:
[----:B------:R-:W-:Y:S05]  /*12cf0*/  @!P2 BRA `(.L_x_253) ;  /* 0x000000000004a947 */ /* 0x000fea0003800000 */
[----:B------:R-:W-:Y:S01]  /*12d00*/  BPT.TRAP 0x1 ;  /* 0x000000040000795c */ /* 0x000fe20000300000 */
.L_x_253:
[----:B------:R-:W-:Y:S02]  /*12d10*/  UIADD3 UR33, UR13, 0x38, URZ ;  /* 0x000000380d217890 */ /* 0x000fe4000fffe03f */
[----:B------:R-:W-:Y:S02]  /*12d20*/  UIADD3 UR10, UR50, 0x20, URZ ;  /* 0x00000020320a7890 */ /* 0x000fe4000fffe03f */
[----:B------:R-:W-:-:S09]  /*12d30*/  UPRMT UR23, UR37, 0x654, UR33 ;  /* 0x0000065425177896 */ /* 0x000fd20008000021 */
[----:B------:R-:W-:Y:S01]  /*12d40*/  SYNCS.ARRIVE.TRANS64.RED.A1T0 RZ, [UR23], RZ ;  /* 0x000000ffffff79a7 */ /* 0x000fe20008100417 */
[----:B------:R-:W-:Y:S05]  /*12d50*/  @!P2 BRA `(.L_x_254) ;  /* 0x000000000004a947 */ /* 0x000fea0003800000 */
[----:B------:R-:W-:Y:S01]  /*12d60*/  BPT.TRAP 0x1 ;  /* 0x000000040000795c */ /* 0x000fe20000300000 */
.L_x_254:
[----:B------:R-:W4:Y:S02]  /*12d70*/  SYNCS.PHASECHK.TRANS64.TRYWAIT P1, [UR13+0x60], R2 ;  /* 0x00006002ff0075a7 */ /* 0x000f24000802014d */
[----:B----4-:R-:W-:Y:S05]  /*12d80*/  @!P1 BRA `(.L_x_255) ;  /* 0x0000003000bc9947 */ /* 0x010fea0003800000 */
.L_x_386:
        /* <DEDUP_REMOVED lines=8> */
[----:B------:R-:W-:Y:S01]  /*12e10*/  UMOV UR19, 0x10000000 ;  /* 0x1000000000137882 */ /* 0x000fe20000000000 */
[----:B------:R-:W-:-:S06]  /*12e20*/  UMOV UR11, UR51 ;  /* 0x00000033000b7c82 */ /* 0x000fcc0008000000 */
[----:B------:R4:W-:Y:S02]  /*12e30*/  UTMALDG.3D [UR8], [UR16], desc[UR18] ;  /* 0x00001208100075b4 */ /* 0x0009e40008011000 */
[----:B----4-:R-:W-:Y:S05]  /*12e40*/  @!P2 BRA `(.L_x_258) ;  /* 0x000000000004a947 */ /* 0x010fea0003800000 */
[----:B------:R-:W-:Y:S01]  /*12e50*/  BPT.TRAP 0x1 ;  /* 0x000000040000795c */ /* 0x000fe20000300000 */
.L_x_258:
[----:B-123--:R-:W1:Y:S02]  /*12e60*/  LDC R3, c[0x0][0x800] ;  /* 0x00020000ff037b82 */ /* 0x00ee640000000800 */
[----:B-1----:R4:W-:Y:S02]  /*12e70*/  SYNCS.ARRIVE.TRANS64.RED.A0TR RZ, [UR13+0x40], R3 ;  /* 0x00004003ffff79a7 */ /* 0x0029e4000830040d */
.L_x_257:
[----:B------:R-:W-:Y:S05]  /*12e80*/  BSYNC B0 ;  /* 0x0000000000007941 */ /* 0x000fea0003800000 */
.L_x_256:
[----:B------:R-:W-:Y:S05]  /*12e90*/  @!P2 BRA `(.L_x_259) ;  /* 0x000000000004a947 */ /* 0x000fea0003800000 */
[----:B------:R-:W-:Y:S01]  /*12ea0*/  BPT.TRAP 0x1 ;  /* 0x000000040000795c */ /* 0x000fe20000300000 */
.L_x_259:
[----:B------:R-:W-:-:S04]  /*12eb0*/  UIADD3 UR25, UR13, 0x40, URZ ;  /* 0x000000400d197890 */ /* 0x000fc8000fffe03f */
[----:B------:R-:W-:-:S09]  /*12ec0*/  UPRMT UR21, UR37, 0x654, UR25 ;  /* 0x0000065425157896 */ /* 0x000fd20008000019 */
[----:B------:R-:W-:Y:S01]  /*12ed0*/  SYNCS.ARRIVE.TRANS64.RED.A1T0 RZ, [UR21], RZ ;  /* 0x000000ffffff79a7 */ /* 0x000fe20008100415 */
[----:B------:R-:W-:Y:S05]  /*12ee0*/  @!P2 BRA `(.L_x_260) ;  /* 0x000000000004a947 */ /* 0x000fea0003800000 */
[----:B------:R-:W-:Y:S01]  /*12ef0*/  BPT.TRAP 0x1 ;  /* 0x000000040000795c */ /* 0x000fe20000300000 */
.L_x_260:
[----:B------:R-:W5:Y:S02]  /*12f00*/  SYNCS.PHASECHK.TRANS64.TRYWAIT P1, [UR13+0x68], R2 ;  /* 0x00006802ff0075a7 */ /* 0x000f64000802014d */
[----:B-----5:R-:W-:Y:S05]  /*12f10*/  @!P1 BRA `(.L_x_261) ;  /* 0x0000003000709947 */ /* 0x020fea0003800000 */
.L_x_387:
        /* <DEDUP_REMOVED lines=9> */
[----:B------:R-:W-:-:S07]  /*12fb0*/  UMOV UR19, 0x10000000 ;  /* 0x1000000000137882 */ /* 0x000fce0000000000 */
[----:B------:R1:W-:Y:S02]  /*12fc0*/  UTMALDG.3D [UR8], [UR16], desc[UR18] ;  /* 0x00001208100075b4 */ /* 0x0003e40008011000 */
[----:B-1----:R-:W-:Y:S05]  /*12fd0*/  @!P2 BRA `(.L_x_264) ;  /* 0x000000000004a947 */ /* 0x002fea0003800000 */
[----:B------:R-:W-:Y:S01]  /*12fe0*/  BPT.TRAP 0x1 ;  /* 0x000000040000795c */ /* 0x000fe20000300000 */
.L_x_264:
[----:B--234-:R-:W1:Y:S02]  /*12ff0*/  LDC R3, c[0x0][0x800] ;  /* 0x00020000ff037b82 */ /* 0x01ce640000000800 */
[----:B-1----:R1:W-:Y:S02]  /*13000*/  SYNCS.ARRIVE.TRANS64.RED.A0TR RZ, [UR13+0x48], R3 ;  /* 0x00004803ffff79a7 */ /* 0x0023e4000830040d */
.L_x_263:
[----:B------:R-:W-:Y:S05]  /*13010*/  BSYNC B0 ;  /* 0x0000000000007941 */ /* 0x000fea0003800000 */
.L_x_262:
[----:B------:R-:W-:Y:S05]  /*13020*/  @!P2 BRA `(.L_x_265) ;  /* 0x000000000004a947 */ /* 0x000fea0003800000 */
[----:B------:R-:W-:Y:S01]  /*13030*/  BPT.TRAP 0x1 ;  /* 0x000000040000795c */ /* 0x000fe20000300000 */
.L_x_265:
[----:B------:R-:W-:Y:S02]  /*13040*/  UIADD3 UR17, UR13, 0x48, URZ ;  /* 0x000000480d117890 */ /* 0x000fe4000fffe03f */
[----:B------:R-:W-:Y:S02]  /*13050*/  UIADD3 UR42, UR50, 0x40, URZ ;  /* 0x00000040322a7890 */ /* 0x000fe4000fffe03f */
[----:B------:R-:W-:-:S09]  /*13060*/  UPRMT UR22, UR37, 0x654, UR17 ;  /* 0x0000065425167896 */ /* 0x000fd20008000011 */
[----:B------:R-:W-:Y:S01]  /*13070*/  SYNCS.ARRIVE.TRANS64.RED.A1T0 RZ, [UR22], RZ ;  /* 0x000000ffffff79a7 */ /* 0x000fe20008100416 */
[----:B------:R-:W-:Y:S05]  /*13080*/  @!P2 BRA `(.L_x_266) ;  /* 0x000000000004a947 */ /* 0x000fea0003800000 */
[----:B------:R-:W-:Y:S01]  /*13090*/  BPT.TRAP 0x1 ;  /* 0x000000040000795c */ /* 0x000fe20000300000 */
.L_x_266:
[----:B-1234-:R-:W-:-:S04]  /*130a0*/  SHF.L.U32 R3, RZ, 0x1f, RZ ;  /* 0x0000001fff037819 */ /* 0x01efc800000006ff */
[----:B------:R-:W1:Y:S02]  /*130b0*/  SYNCS.PHASECHK.TRANS64.TRYWAIT P1, [UR13+0x50], R3 ;  /* 0x00005003ff0075a7 */ /* 0x000e64000802014d */
[----:B-1----:R-:W-:Y:S05]  /*130c0*/  @!P1 BRA `(.L_x_267) ;  /* 0x00000030001c9947 */ /* 0x002fea0003800000 */
.L_x_388:
[----:B------:R-:W-:Y:S04]  /*130d0*/  BSSY B0, `(.L_x_268) ;  /* 0x000000e000007945 */ /* 0x000fe80003800000 */
[----:B------:R-:W-:Y:S05]  /*130e0*/  @!P0 BRA `(.L_x_269) ;  /* 0x0000000000308947 */ /* 0x000fea0003800000 */
[----:B------:R-:W-:Y:S01]  /*130f0*/  R2UR UR44, R10 ;  /* 0x000000000a2c72ca */ /* 0x000fe200000e0000 */
[----:B------:R-:W-:Y:S02]  /*13100*/  UIADD3 UR8, UP0, UR30, 0x3f0, URZ ;  /* 0x000003f01e087890 */ /* 0x000fe4000ff1e03f */
[----:B------:R-:W-:Y:S02]  /*13110*/  UIADD3 UR40, UR13, 0x200, URZ ;  /* 0x000002000d287890 */ /* 0x000fe4000fffe03f */
[----:B------:R-:W-:Y:S01]  /*13120*/  UIADD3.X UR9, URZ, UR31, URZ, UP0, !UPT ;  /* 0x0000001f3f097290 */ /* 0x000fe200087fe43f */
[----:B------:R-:W-:Y:S01]  /*13130*/  UMOV UR10, 0x0 ;  /* 0x00000000000a7882 */ /* 0x000fe20000000000 */
[----:B------:R-:W-:Y:S01]  /*13140*/  UMOV UR11, 0x10000000 ;  /* 0x10000000000b7882 */ /* 0x000fe20000000000 */
[----:B------:R-:W-:-:S06]  /*13150*/  UMOV UR43, UR51 ;  /* 0x00000033002b7c82 */ /* 0x000fcc0008000000 */
[----:B------:R2:W-:Y:S02]  /*13160*/  UTMALDG.3D [UR40], [UR8], desc[UR10] ;  /* 0x00000a28080075b4 */ /* 0x0005e40008011000 */
[----:B--2---:R-:W-:Y:S05]  /*13170*/  @!P2 BRA `(.L_x_270) ;  /* 0x000000000004a947 */ /* 0x004fea0003800000 */
[----:B------:R-:W-:Y:S01]  /*13180*/  BPT.TRAP 0x1 ;  /* 0x000000040000795c */ /* 0x000fe20000300000 */
.L_x_270:
[----:B-1----:R-:W1:Y:S02]  /*13190*/  LDC R4, c[0x0][0x800] ;  /* 0x00020000ff047b82 */ /* 0x002e640000000800 */
[----:B-1----:R2:W-:Y:S02]  /*131a0*/  SYNCS.ARRIVE.TRANS64.RED.A0TR RZ, [UR13+0x30], R4 ;  /* 0x00003004ffff79a7 */ /* 0x0025e4000830040d */
.L_x_269:
[----:B------:R-:W-:Y:S05]  /*131b0*/  BSYNC B0 ;  /* 0x0000000000007941 */ /* 0x000fea0003800000 */
.L_x_268:
[----:B------:R-:W-:Y:S05]  /*131c0*/  @!P2 BRA `(.L_x_271) ;  /* 0x000000000004a947 */ /* 0x000fea0003800000 */
[----:B------:R-:W-:Y:S01]  /*131d0*/  BPT.TRAP 0x1 ;  /* 0x000000040000795c */ /* 0x000fe20000300000 */
.L_x_271:
[----:B------:R-:W-:Y:S01]  /*131e0*/  SYNCS.ARRIVE.TRANS64.RED.A1T0 RZ, [UR29], RZ ;  /* 0x000000ffffff79a7 */ /* 0x000fe2000810041d */
[----:B------:R-:W-:Y:S05]  /*131f0*/  @!P2 BRA `(.L_x_272) ;  /* 0x000000000004a947 */ /* 0x000fea0003800000 */
[----:B------:R-:W-:Y:S01]  /*13200*/  BPT.TRAP 0x1 ;  /* 0x000000040000795c */ /* 0x000fe20000300000 */
.L_x_272:
[----:B------:R-:W3:Y:S02]  /*13210*/  SYNCS.PHASECHK.TRANS64.TRYWAIT P1, [UR13+0x58], R3 ;  /* 0x00005803ff0075a7 */ /* 0x000ee4000802014d */
[----:B---3--:R-:W-:Y:S05]  /*13220*/  @!P1 BRA `(.L_x_273) ;  /* 0x0000002c00dc9947 */ /* 0x008fea0003800000 */
.L_x_389:
        /* <DEDUP_REMOVED lines=13> */
.L_x_276:
[----:B-12---:R-:W1:Y:S02]  /*13300*/  LDC R4, c[0x0][0x800] ;  /* 0x00020000ff047b82 */ /* 0x006e640000000800 */
[----:B-1----:R3:W-:Y:S02]  /*13310*/  SYNCS.ARRIVE.TRANS64.RED.A0TR RZ, [UR13+0x38], R4 ;  /* 0x00003804ffff79a7 */ /* 0x0027e4000830040d */
.L_x_275:
[----:B------:R-:W-:Y:S05]  /*13320*/  BSYNC B0 ;  /* 0x0000000000007941 */ /* 0x000fea0003800000 */
.L_x_274:
[----:B------:R-:W-:Y:S05]  /*13330*/  @!P2 BRA `(.L_x_277) ;  /* 0x000000000004a947 */ /* 0x000fea0003800000 */
[----:B------:R-:W-:Y:S01]  /*13340*/  BPT.TRAP 0x1 ;  /* 0x000000040000795c */ /* 0x000fe20000300000 */
.L_x_277:
[----:B------:R-:W-:Y:S01]  /*13350*/  SYNCS.ARRIVE.TRANS64.RED.A1T0 RZ, [UR23], RZ ;  /* 0x000000ffffff79a7 */ /* 0x000fe20008100417 */
[----:B------:R-:W-:Y:S01]  /*13360*/  UIADD3 UR26, UR50, 0x60, URZ ;  /* 0x00000060321a7890 */ /* 0x000fe2000fffe03f */
[----:B------:R-:W-:Y:S11]  /*13370*/  @!P2 BRA `(.L_x_278) ;  /* 0x000000000004a947 */ /* 0x000ff60003800000 */
[----:B------:R-:W-:Y:S01]  /*13380*/  BPT.TRAP 0x1 ;  /* 0x000000040000795c */ /* 0x000fe20000300000 */
.L_x_278:
[----:B------:R-:W4:Y:S02]  /*13390*/  SYNCS.PHASECHK.TRANS64.TRYWAIT P1, [UR13+0x60], R3 ;  /* 0x00006003ff0075a7 */ /* 0x000f24000802014d */
[----:B----4-:R-:W-:Y:S05]  /*133a0*/  @!P1 BRA `(.L_x_279) ;  /* 0x0000002c00949947 */ /* 0x010fea0003800000 */
.L_x_390:
        /* <DEDUP_REMOVED lines=12> */
.L_x_282:
[----:B-123--:R-:W1:Y:S02]  /*13470*/  LDC R4, c[0x0][0x800] ;  /* 0x00020000ff047b82 */ /* 0x00ee640000000800 */
[----:B-1----:R4:W-:Y:S02]  /*13480*/  SYNCS.ARRIVE.TRANS64.RED.A0TR RZ, [UR13+0x40], R4 ;  /* 0x00004004ffff79a7 */ /* 0x0029e4000830040d */
.L_x_281:
[----:B------:R-:W-:Y:S05]  /*13490*/  BSYNC B0 ;  /* 0x0000000000007941 */ /* 0x000fea0003800000 */
.L_x_280:
[----:B------:R-:W-:Y:S05]  /*134a0*/  @!P2 BRA `(.L_x_283) ;  /* 0x000000000004a947 */ /* 0x000fea0003800000 */
[----:B------:R-:W-:Y:S01]  /*134b0*/  BPT.TRAP 0x1 ;  /* 0x000000040000795c */ /* 0x000fe20000300000 */
.L_x_283:
[----:B------:R-:W-:Y:S01]  /*134c0*/  SYNCS.ARRIVE.TRANS64.RED.A1T0 RZ, [UR21], RZ ;  /* 0x000000ffffff79a7 */ /* 0x000fe20008100415 */
[----:B------:R-:W-:Y:S05]  /*134d0*/  @!P2 BRA `(.L_x_284) ;  /* 0x000000000004a947 */ /* 0x000fea0003800000 */
[----:B------:R-:W-:Y:S01]  /*134e0*/  BPT.TRAP 0x1 ;  /* 0x000000040000795c */ /* 0x000fe20000300000 */
.L_x_284:
[----:B------:R-:W5:Y:S02]  /*134f0*/  SYNCS.PHASECHK.TRANS64.TRYWAIT P1, [UR13+0x68], R3 ;  /* 0x00006803ff0075a7 */ /* 0x000f64000802014d */
[----:B-----5:R-:W-:Y:S05]  /*13500*/  @!P1 BRA `(.L_x_285) ;  /* 0x0000002c00549947 */ /* 0x020fea0003800000 */
.L_x_391:
        /* <DEDUP_REMOVED lines=11> */
[----:B-1----:R-:W-:Y:S05]  /*135c0*/  @!P2 BRA `(.L_x_288) ;  /* 0x000000000004a947 */ /* 0x002fea0003800000 */
[----:B------:R-:W-:Y:S01]  /*135d0*/  BPT.TRAP 0x1 ;  /* 0x000000040000795c */ /* 0x000fe20000300000 */
.L_x_288:
[----:B--234-:R-:W1:Y:S02]  /*135e0*/  LDC R4, c[0x0][0x800] ;  /* 0x00020000ff047b82 */ /* 0x01ce640000000800 */
[----:B-1----:R1:W-:Y:S02]  /*135f0*/  SYNCS.ARRIVE.TRANS64.RED.A0TR RZ, [UR13+0x48], R4 ;  /* 0x00004804ffff79a7 */ /* 0x0023e4000830040d */
.L_x_287:
[----:B------:R-:W-:Y:S05]  /*13600*/  BSYNC B0 ;  /* 0x0000000000007941 */ /* 0x000fea0003800000 */
.L_x_286:
[----:B------:R-:W-:Y:S05]  /*13610*/  @!P2 BRA `(.L_x_289) ;  /* 0x000000000004a947 */ /* 0x000fea0003800000 */
[----:B------:R-:W-:Y:S01]  /*13620*/  BPT.TRAP 0x1 ;  /* 0x000000040000795c */ /* 0x000fe20000300000 */
.L_x_289:
[----:B------:R-:W-:Y:S01]  /*13630*/  SYNCS.ARRIVE.TRANS64.RED.A1T0 RZ, [UR22], RZ ;  /* 0x000000ffffff79a7 */ /* 0x000fe20008100416 */
[----:B------:R-:W-:Y:S01]  /*13640*/  UIADD3 UR10, UR50, 0x80, URZ ;  /* 0x00000080320a7890 */ /* 0x000fe2000fffe03f */
[----:B------:R-:W-:Y:S11]  /*13650*/  @!P2 BRA `(.L_x_290) ;  /* 0x000000000004a947 */ /* 0x000ff60003800000 */
[----:B------:R-:W-:Y:S01]  /*13660*/  BPT.TRAP 0x1 ;  /* 0x000000040000795c */ /* 0x000fe20000300000 */
.L_x_290:
[----:B------:R-:W5:Y:S02]  /*13670*/  SYNCS.PHASECHK.TRANS64.TRYWAIT P1, [UR13+0x50], R2 ;  /* 0x00005002ff0075a7 */ /* 0x000f64000802014d */
[----:B-----5:R-:W-:Y:S05]  /*13680*/  @!P1 BRA `(.L_x_291) ;  /* 0x0000002c000c9947 */ /* 0x020fea0003800000 */
.L_x_392:
        /* <DEDUP_REMOVED lines=8> */
[----:B------:R-:W-:Y:S01]  /*13710*/  UMOV UR9, UR41 ;  /* 0x0000002900097c82 */ /* 0x000fe20008000000 */
[----:B------:R-:W-:-:S05]  /*13720*/  UMOV UR11, UR51 ;  /* 0x00000033000b7c82 */ /* 0x000fca0008000000 */
[----:B------:R1:W-:Y:S02]  /*13730*/  UTMALDG.3D [UR8], [UR18], desc[UR26] ;  /* 0x00001a08120075b4 */ /* 0x0003e40008011000 */
[----:B-1----:R-:W-:Y:S05]  /*13740*/  @!P2 BRA `(.L_x_294) ;  /* 0x000000000004a947 */ /* 0x002fea0003800000 */
[----:B------:R-:W-:Y:S01]  /*13750*/  BPT.TRAP 0x1 ;  /* 0x000000040000795c */ /* 0x000fe20000300000 */
.L_x_294:
[----:B--234-:R-:W1:Y:S02]  /*13760*/  LDC R4, c[0x0][0x800] ;  /* 0x00020000ff047b82 */ /* 0x01ce640000000800 */
[----:B-1----:R1:W-:Y:S02]  /*13770*/  SYNCS.ARRIVE.TRANS64.RED.A0TR RZ, [UR13+0x30], R4 ;  /* 0x00003004ffff79a7 */ /* 0x0023e4000830040d */
.L_x_293:
[----:B------:R-:W-:Y:S05]  /*13780*/  BSYNC B0 ;  /* 0x0000000000007941 */ /* 0x000fea0003800000 */
.L_x_292:
[----:B------:R-:W-:Y:S05]  /*13790*/  @!P2 BRA `(.L_x_295) ;  /* 0x000000000004a947 */ /* 0x000fea0003800000 */
[----:B------:R-:W-:Y:S01]  /*137a0*/  BPT.TRAP 0x1 ;  /* 0x000000040000795c */ /* 0x000fe20000300000 */
.L_x_295:
[----:B------:R-:W-:Y:S01]  /*137b0*/  SYNCS.ARRIVE.TRANS64.RED.A1T0 RZ, [UR29], RZ ;  /* 0x000000ffffff79a7 */ /* 0x000fe2000810041d */
[----:B------:R-:W-:Y:S05]  /*137c0*/  @!P2 BRA `(.L_x_296) ;  /* 0x000000000004a947 */ /* 0x000fea0003800000 */
[----:B------:R-:W-:Y:S01]  /*137d0*/  BPT.TRAP 0x1 ;  /* 0x000000040000795c */ /* 0x000fe20000300000 */
.L_x_296:
[----:B------:R-:W5:Y:S02]  /*137e0*/  SYNCS.PHASECHK.TRANS64.TRYWAIT P1, [UR13+0x58], R2 ;  /* 0x00005802ff0075a7 */ /* 0x000f64000802014d */
[----:B-----5:R-:W-:Y:S05]  /*137f0*/  @!P1 BRA `(.L_x_297) ;  /* 0x0000002800c89947 */ /* 0x020fea0003800000 */
.L_x_393:
        /* <DEDUP_REMOVED lines=13> */
.L_x_300:
[----:B--234-:R-:W1:Y:S02]  /*138d0*/  LDC R4, c[0x0][0x800] ;  /* 0x00020000ff047b82 */ /* 0x01ce640000000800 */
[----:B-1----:R1:W-:Y:S02]  /*138e0*/  SYNCS.ARRIVE.TRANS64.RED.A0TR RZ, [UR13+0x38], R4 ;  /* 0x00003804ffff79a7 */ /* 0x0023e4000830040d */
.L_x_299:
[----:B------:R-:W-:Y:S05]  /*138f0*/  BSYNC B0 ;  /* 0x0000000000007941 */ /* 0x000fea0003800000 */
.L_x_298:
[----:B------:R-:W-:Y:S05]  /*13900*/  @!P2 BRA `(.L_x_301) ;  /* 0x000000000004a947 */ /* 0x000fea0003800000 */
[----:B------:R-:W-:Y:S01]  /*13910*/  BPT.TRAP 0x1 ;  /* 0x000000040000795c */ /* 0x000fe20000300000 */
.L_x_301:
[----:B------:R-:W-:Y:S01]  /*13920*/  SYNCS.ARRIVE.TRANS64.RED.A1T0 RZ, [UR23], RZ ;  /* 0x000000ffffff79a7 */ /* 0x000fe20008100417 */
[----:B------:R-:W-:Y:S01]  /*13930*/  UIADD3 UR10, UR50, 0xa0, URZ ;  /* 0x000000a0320a7890 */ /* 0x000fe2000fffe03f */
[----:B------:R-:W-:Y:S11]  /*13940*/  @!P2 BRA `(.L_x_302) ;  /* 0x000000000004a947 */ /* 0x000ff60003800000 */
[----:B------:R-:W-:Y:S01]  /*13950*/  BPT.TRAP 0x1 ;  /* 0x000000040000795c */ /* 0x000fe20000300000 */
.L_x_302:
[----:B------:R-:W5:Y:S02]  /*13960*/  SYNCS.PHASECHK.TRANS64.TRYWAIT P1, [UR13+0x60], R2 ;  /* 0x00006002ff0075a7 */ /* 0x000f64000802014d */
[----:B-----5:R-:W-:Y:S05]  /*13970*/  @!P1 BRA `(.L_x_303) ;  /* 0x0000002800809947 */ /* 0x020fea0003800000 */
.L_x_394:
        /* <DEDUP_REMOVED lines=13> */
.L_x_306:
[----:B--234-:R-:W1:Y:S02]  /*13a50*/  LDC R4, c[0x0][0x800] ;  /* 0x00020000ff047b82 */ /* 0x01ce640000000800 */
[----:B-1----:R1:W-:Y:S02]  /*13a60*/  SYNCS.ARRIVE.TRANS64.RED.A0TR RZ, [UR13+0x40], R4 ;  /* 0x00004004ffff79a7 */ /* 0x0023e4000830040d */
.L_x_305:
[----:B------:R-:W-:Y:S05]  /*13a70*/  BSYNC B0 ;  /* 0x0000000000007941 */ /* 0x000fea0003800000 */
.L_x_304:
[----:B------:R-:W-:Y:S05]  /*13a80*/  @!P2 BRA `(.L_x_307) ;  /* 0x000000000004a947 */ /* 0x000fea0003800000 */
[----:B------:R-:W-:Y:S01]  /*13a90*/  BPT.TRAP 0x1 ;  /* 0x000000040000795c */ /* 0x000fe20000300000 */
.L_x_307:
[----:B------:R-:W-:Y:S01]  /*13aa0*/  SYNCS.ARRIVE.TRANS64.RED.A1T0 RZ, [UR21], RZ ;  /* 0x000000ffffff79a7 */ /* 0x000fe20008100415 */
[----:B------:R-:W-:Y:S05]  /*13ab0*/  @!P2 BRA `(.L_x_308) ;  /* 0x000000000004a947 */ /* 0x000fea0003800000 */
[----:B------:R-:W-:Y:S01]  /*13ac0*/  BPT.TRAP 0x1 ;  /* 0x000000040000795c */ /* 0x000fe20000300000 */
.L_x_308:
[----:B------:R-:W5:Y:S02]  /*13ad0*/  SYNCS.PHASECHK.TRANS64.TRYWAIT P1, [UR13+0x68], R2 ;  /* 0x00006802ff0075a7 */ /* 0x000f64000802014d */
[----:B-----5:R-:W-:Y:S05]  /*13ae0*/  @!P1 BRA `(.L_x_309) ;  /* 0x00000028003c9947 */ /* 0x020fea0003800000 */
.L_x_395:
        /* <DEDUP_REMOVED lines=13> */
.L_x_312:
[----:B------:R-:W1:Y:S02]  /*13bc0*/  LDC R2, c[0x0][0x800] ;  /* 0x00020000ff027b82 */ /* 0x000e640000000800 */
[----:B-1----:R1:W-:Y:S02]  /*13bd0*/  SYNCS.ARRIVE.TRANS64.RED.A0TR RZ, [UR13+0x48], R2 ;  /* 0x00004802ffff79a7 */ /* 0x0023e4000830040d */
.L_x_311:
[----:B------:R-:W-:Y:S05]  /*13be0*/  BSYNC B0 ;  /* 0x0000000000007941 */ /* 0x000fea0003800000 */
.L_x_310:
[----:B------:R-:W-:Y:S05]  /*13bf0*/  @!P2 BRA `(.L_x_313) ;  /* 0x000000000004a947 */ /* 0x000fea0003800000 */
[----:B------:R-:W-:Y:S01]  /*13c00*/  BPT.TRAP 0x1 ;  /* 0x000000040000795c */ /* 0x000fe20000300000 */
.L_x_313:
[----:B------:R-:W-:Y:S01]  /*13c10*/  SYNCS.ARRIVE.TRANS64.RED.A1T0 RZ, [UR22], RZ ;  /* 0x000000ffffff79a7 */ /* 0x000fe20008100416 */
[----:B------:R-:W-:Y:S01]  /*13c20*/  UIADD3 UR10, UR50, 0xc0, URZ ;  /* 0x000000c0320a7890 */ /* 0x000fe2000fffe03f */
[----:B------:R-:W-:Y:S11]  /*13c30*/  @!P2 BRA `(.L_x_314) ;  /* 0x000000000004a947 */ /* 0x000ff60003800000 */
[----:B------:R-:W-:Y:S01]  /*13c40*/  BPT.TRAP 0x1 ;  /* 0x000000040000795c */ /* 0x000fe20000300000 */
.L_x_314:
[----:B------:R-:W5:Y:S02]  /*13c50*/  SYNCS.PHASECHK.TRANS64.TRYWAIT P1, [UR13+0x50], R3 ;  /* 0x00005003ff0075a7 */ /* 0x000f64000802014d */
[----:B-----5:R-:W-:Y:S05]  /*13c60*/  @!P1 BRA `(.L_x_315) ;  /* 0x0000002400f49947 */ /* 0x020fea0003800000 */
.L_x_396:
        /* <DEDUP_REMOVED lines=13> */
.L_x_318:
[----:B------:R-:W1:Y:S02]  /*13d40*/  LDC R2, c[0x0][0x800] ;  /* 0x00020000ff027b82 */ /* 0x000e640000000800 */
[----:B-1----:R1:W-:Y:S02]  /*13d50*/  SYNCS.ARRIVE.TRANS64.RED.A0TR RZ, [UR13+0x30], R2 ;  /* 0x00003002ffff79a7 */ /* 0x0023e4000830040d */
.L_x_317:
[----:B------:R-:W-:Y:S05]  /*13d60*/  BSYNC B0 ;  /* 0x0000000000007941 */ /* 0x000fea0003800000 */
.L_x_316:
[----:B------:R-:W-:Y:S05]  /*13d70*/  @!P2 BRA `(.L_x_319) ;  /* 0x000000000004a947 */ /* 0x000fea0003800000 */
[----:B------:R-:W-:Y:S01]  /*13d80*/  BPT.TRAP 0x1 ;  /* 0x000000040000795c */ /* 0x000fe20000300000 */
.L_x_319:
[----:B------:R-:W-:Y:S01]  /*13d90*/  SYNCS.ARRIVE.TRANS64.RED.A1T0 RZ, [UR29], RZ ;  /* 0x000000ffffff79a7 */ /* 0x000fe2000810041d */
[----:B------:R-:W-:Y:S05]  /*13da0*/  @!P2 BRA `(.L_x_320) ;  /* 0x000000000004a947 */ /* 0x000fea0003800000 */
[----:B------:R-:W-:Y:S01]  /*13db0*/  BPT.TRAP 0x1 ;  /* 0x000000040000795c */ /* 0x000fe20000300000 */
.L_x_320:
[----:B------:R-:W5:Y:S02]  /*13dc0*/  SYNCS.PHASECHK.TRANS64.TRYWAIT P1, [UR13+0x58], R3 ;  /* 0x00005803ff0075a7 */ /* 0x000f64000802014d */
[----:B-----5:R-:W-:Y:S05]  /*13dd0*/  @!P1 BRA `(.L_x_321) ;  /* 0x0000002400b09947 */ /* 0x020fea0003800000 */
.L_x_397:
        /* <DEDUP_REMOVED lines=13> */
.L_x_324:
[----:B------:R-:W1:Y:S02]  /*13eb0*/  LDC R2, c[0x0][0x800] ;  /* 0x00020000ff027b82 */ /* 0x000e640000000800 */
[----:B-1----:R1:W-:Y:S02]  /*13ec0*/  SYNCS.ARRIVE.TRANS64.RED.A0TR RZ, [UR13+0x38], R2 ;  /* 0x00003802ffff79a7 */ /* 0x0023e4000830040d */
.L_x_323:
[----:B------:R-:W-:Y:S05]  /*13ed0*/  BSYNC B0 ;  /* 0x0000000000007941 */ /* 0x000fea0003800000 */
.L_x_322:
[----:B------:R-:W-:Y:S05]  /*13ee0*/  @!P2 BRA `(.L_x_325) ;  /* 0x000000000004a947 */ /* 0x000fea0003800000 */
[----:B------:R-:W-:Y:S01]  /*13ef0*/  BPT.TRAP 0x1 ;  /* 0x000000040000795c */ /* 0x000fe20000300000 */
.L_x_325:
[----:B------:R-:W-:Y:S01]  /*13f00*/  SYNCS.ARRIVE.TRANS64.RED.A1T0 RZ, [UR23], RZ ;  /* 0x000000ffffff79a7 */ /* 0x000fe20008100417 */
[----:B------:R-:W-:Y:S01]  /*13f10*/  UIADD3 UR10, UR50, 0xe0, URZ ;  /* 0x000000e0320a7890 */ /* 0x000fe2000fffe03f */
[----:B------:R-:W-:Y:S11]  /*13f20*/  @!P2 BRA `(.L_x_326) ;  /* 0x000000000004a947 */ /* 0x000ff60003800000 */
[----:B------:R-:W-:Y:S01]  /*13f30*/  BPT.TRAP 0x1 ;  /* 0x000000040000795c */ /* 0x000fe20000300000 */
.L_x_326:
[----:B------:R-:W5:Y:S02]  /*13f40*/  SYNCS.PHASECHK.TRANS64.TRYWAIT P1, [UR13+0x60], R3 ;  /* 0x00006003ff0075a7 */ /* 0x000f64000802014d */
[----:B-----5:R-:W-:Y:S05]  /*13f50*/  @!P1 BRA `(.L_x_327) ;  /* 0x0000002400689947 */ /* 0x020fea0003800000 */
.L_x_398:
        /* <DEDUP_REMOVED lines=13> */
.L_x_330:
[----:B------:R-:W1:Y:S02]  /*14030*/  LDC R2, c[0x0][0x800] ;  /* 0x00020000ff027b82 */ /* 0x000e640000000800 */
[----:B-1----:R1:W-:Y:S02]  /*14040*/  SYNCS.ARRIVE.TRANS64.RED.A0TR RZ, [UR13+0x40], R2 ;  /* 0x00004002ffff79a7 */ /* 0x0023e4000830040d */
.L_x_329:
[----:B------:R-:W-:Y:S05]  /*14050*/  BSYNC B0 ;  /* 0x0000000000007941 */ /* 0x000fea0003800000 */
.L_x_328:
[----:B------:R-:W-:Y:S05]  /*14060*/  @!P2 BRA `(.L_x_331) ;  /* 0x000000000004a947 */ /* 0x000fea0003800000 */
[----:B------:R-:W-:Y:S01]  /*14070*/  BPT.TRAP 0x1 ;  /* 0x000000040000795c */ /* 0x000fe20000300000 */
.L_x_331:
[----:B------:R-:W-:Y:S01]  /*14080*/  SYNCS.ARRIVE.TRANS64.RED.A1T0 RZ, [UR21], RZ ;  /* 0x000000ffffff79a7 */ /* 0x000fe20008100415 */
[----:B------:R-:W-:Y:S05]  /*14090*/  @!P2 BRA `(.L_x_332) ;  /* 0x000000000004a947 */ /* 0x000fea0003800000 */
[----:B------:R-:W-:Y:S01]  /*140a0*/  BPT.TRAP 0x1 ;  /* 0x000000040000795c */ /* 0x000fe20000300000 */
.L_x_332:
[----:B------:R-:W5:Y:S02]  /*140b0*/  SYNCS.PHASECHK.TRANS64.TRYWAIT P1, [UR13+0x68], R3 ;  /* 0x00006803ff0075a7 */ /* 0x000f64000802014d */
[----:B-----5:R-:W-:Y:S05]  /*140c0*/  @!P1 BRA `(.L_x_333) ;  /* 0x0000002400249947 */ /* 0x020fea0003800000 */
.L_x_399:
        /* <DEDUP_REMOVED lines=13> */
.L_x_336:
[----:B------:R-:W1:Y:S02]  /*141a0*/  LDC R2, c[0x0][0x800] ;  /* 0x00020000ff027b82 */ /* 0x000e640000000800 */
[----:B-1----:R1:W-:Y:S02]  /*141b0*/  SYNCS.ARRIVE.TRANS64.RED.A0TR RZ, [UR13+0x48], R2 ;  /* 0x00004802ffff79a7 */ /* 0x0023e4000830040d */
.L_x_335:
[----:B------:R-:W-:Y:S05]  /*141c0*/  BSYNC B0 ;  /* 0x0000000000007941 */ /* 0x000fea0003800000 */
.L_x_334:
[----:B------:R-:W-:Y:S05]  /*141d0*/  @!P2 BRA `(.L_x_337) ;  /* 0x000000000004a947 */ /* 0x000fea0003800000 */
[----:B------:R-:W-:Y:S01]  /*141e0*/  BPT.TRAP 0x1 ;  /* 0x000000040000795c */ /* 0x000fe20000300000 */
.L_x_337:
[----:B------:R-:W5:Y:S01]  /*141f0*/  LDL.LU R15, [R1+0x204] ;  /* 0x00020400010f7983 */ /* 0x000f620000300800 */
[----:B------:R-:W-:Y:S03]  /*14200*/  SYNCS.ARRIVE.TRANS64.RED.A1T0 RZ, [UR22], RZ ;  /* 0x000000ffffff79a7 */ /* 0x000fe60008100416 */
[----:B------:R-:W5:Y:S01]  /*14210*/  LDL.LU R13, [R1+0x200] ;  /* 0x00020000010d7983 */ /* 0x000f620000300800 */
[----:B-1234-:R-:W-:Y:S01]  /*14220*/  PRMT R4, RZ, 0x7610, R4 ;  /* 0x00007610ff047816 */ /* 0x01efe20000000004 */
[----:B------:R-:W-:Y:S01]  /*14230*/  IMAD.MOV.U32 R3, RZ, RZ, -0x1 ;  /* 0xffffffffff037424 */ /* 0x000fe200078e00ff */
[----:B------:R-:W-:Y:S01]  /*14240*/  MOV R2, 0xffffffff ;  /* 0xffffffff00027802 */ /* 0x000fe20000000f00 */
[----:B------:R-:W-:Y:S01]  /*14250*/  IMAD.MOV.U32 R10, RZ, RZ, -0x1 ;  /* 0xffffffffff0a7424 */ /* 0x000fe200078e00ff */
[----:B-----5:R-:W-:-:S04]  /*14260*/  IADD3 R13, P0, R13, UR46, RZ ;  /* 0x0000002e0d0d7c10 */ /* 0x020fc8000ff1e0ff */
[----:B------:R-:W-:Y:S01]  /*14270*/  IADD3.X R15, R15, UR38, RZ, P0, !PT ;  /* 0x000000260f0f7c10 */ /* 0x000fe200087fe4ff */
[----:B------:R1:W-:Y:S01]  /*14280*/  STL [R1+0x200], R13 ;  /* 0x0002000d01007387 */ /* 0x0003e20000100800 */
[----:B------:R-:W-:-:S03]  /*14290*/  ISETP.GE.U32.AND P0, PT, R13, UR4, PT ;  /* 0x000000040d007c0c */ /* 0x000fc6000bf06070 */
[----:B------:R1:W-:Y:S01]  /*142a0*/  STL [R1+0x204], R15 ;  /* 0x0002040f01007387 */ /* 0x0003e20000100800 */
[----:B------:R-:W-:-:S13]  /*142b0*/  ISETP.GE.U32.AND.EX P0, PT, R15, UR5, PT, P0 ;  /* 0x000000050f007c0c */ /* 0x000fda000bf06100 */
[----:B-1----:R-:W-:Y:S05]  /*142c0*/  @P0 BRA `(.L_x_338) ;  /* 0x0000000400540947 */ /* 0x002fea0003800000 */
[----:B------:R-:W1:Y:S01]  /*142d0*/  LDC.64 R8, c[0x0][0x8d0] ;  /* 0x00023400ff087b82 */ /* 0x000e620000000a00 */
[----:B------:R-:W-:Y:S01]  /*142e0*/  MOV R2, R13 ;  /* 0x0000000d00027202 */ /* 0x000fe20000000f00 */
[----:B------:R-:W-:Y:S01]  /*142f0*/  IMAD.MOV.U32 R3, RZ, RZ, R15 ;  /* 0x000000ffff037224 */ /* 0x000fe200078e000f */
[----:B-1----:R-:W-:-:S04]  /*14300*/  ISETP.NE.U32.AND P0, PT, R8, RZ, PT ;  /* 0x000000ff0800720c */ /* 0x002fc80003f05070 */
[----:B------:R-:W-:-:S13]  /*14310*/  ISETP.NE.AND.EX P0, PT, R9, RZ, PT, P0 ;  /* 0x000000ff0900720c */ /* 0x000fda0003f05300 */
[----:B------:R-:W-:Y:S05]  /*14320*/  @!P0 BRA `(.L_x_339) ;  /* 0x0000000000288947 */ /* 0x000fea0003800000 */
[----:B------:R-:W1:Y:S02]  /*14330*/  LDC R2, c[0x0][0x8dc] ;  /* 0x00023700ff027b82 */ /* 0x000e640000000800 */
[----:B-1----:R-:W-:-:S04]  /*14340*/  IADD3 R3, P0, R13, R2, RZ ;  /* 0x000000020d037210 */ /* 0x002fc80007f1e0ff */
[----:B------:R-:W-:-:S05]  /*14350*/  IADD3.X R7, RZ, R15, RZ, P0, !PT ;  /* 0x0000000fff077210 */ /* 0x000fca00007fe4ff */
[----:B------:R-:W-:-:S04]  /*14360*/  IMAD.WIDE.U32 R4, R7, R8, RZ ;  /* 0x0000000807047225 */ /* 0x000fc800078e00ff */
[----:B------:R-:W-:-:S04]  /*14370*/  IMAD.WIDE.U32 R4, P0, R3, R9, R4 ;  /* 0x0000000903047225 */ /* 0x000fc80007800004 */
[----:B------:R-:W-:Y:S01]  /*14380*/  IMAD.WIDE.U32 R2, R3, R8, RZ ;  /* 0x0000000803027225 */ /* 0x000fe200078e00ff */
[----:B------:R-:W-:-:S04]  /*14390*/  MOV R2, R5 ;  /* 0x0000000500027202 */ /* 0x000fc80000000f00 */
[----:B------:R-:W-:Y:S01]  /*143a0*/  IADD3 RZ, P1, R3, R4, RZ ;  /* 0x0000000403ff7210 */ /* 0x000fe20007f3e0ff */
[----:B------:R-:W-:-:S04]  /*143b0*/  IMAD.X R3, RZ, RZ, RZ, P0 ;  /* 0x000000ffff037224 */ /* 0x000fc800000e06ff */
[----:B------:R-:W-:-:S08]  /*143c0*/  IMAD.WIDE.U32.X R2, R7, R9, R2, P1 ;  /* 0x0000000907027225 */ /* 0x000fd000008e0402 */
.L_x_339:
[----:B------:R-:W1:Y:S01]  /*143d0*/  S2R R7, SR_CTAID.X ;  /* 0x0000000000077919 */ /* 0x000e620000002500 */
[----:B------:R-:W2:Y:S01]  /*143e0*/  LDC R11, c[0x0][0x904] ;  /* 0x00024100ff0b7b82 */ /* 0x000ea20000000800 */
[----:B------:R-:W-:Y:S01]  /*143f0*/  ULDC UR8, c[0x0][0x150] ;  /* 0x0000540000087ab9 */ /* 0x000fe20000000800 */
[----:B------:R-:W3:Y:S06]  /*14400*/  S2R R4, SR_CTAID.Y ;  /* 0x0000000000047919 */ /* 0x000eec0000002600 */
[----:B------:R-:W4:Y:S08]  /*14410*/  LDC R10, c[0x0][0x144] ;  /* 0x00005100ff0a7b82 */ /* 0x000f300000000800 */
[----:B------:R-:W5:Y:S01]  /*14420*/  LDC R8, c[0x0][0x8d8] ;  /* 0x00023600ff087b82 */ /* 0x000f620000000800 */
[----:B--2---:R-:W-:-:S02]  /*14430*/  ISETP.NE.AND P2, PT, R11, 0x1, PT ;  /* 0x000000010b00780c */ /* 0x004fc40003f45270 */
[----:B-1----:R-:W-:-:S05]  /*14440*/  I2FP.F32.U32 R5, R7 ;  /* 0x0000000700057245 */ /* 0x002fca0000201000 */
[----:B------:R-:W-:Y:S01]  /*14450*/  FMUL R9, R5, UR8 ;  /* 0x0000000805097c20 */ /* 0x000fe20008400000 */
[----:B---3--:R-:W-:Y:S01]  /*14460*/  I2FP.F32.U32 R5, R4 ;  /* 0x0000000400057245 */ /* 0x008fe20000201000 */
[----:B------:R-:W-:-:S04]  /*14470*/  ULDC UR8, c[0x0][0x154] ;  /* 0x0000550000087ab9 */ /* 0x000fc80000000800 */
[----:B------:R-:W-:Y:S01]  /*14480*/  FMUL R12, R5, UR8 ;  /* 0x00000008050c7c20 */ /* 0x000fe20008400000 */
[----:B------:R-:W1:Y:S01]  /*14490*/  F2I.U32.TRUNC.NTZ R9, R9 ;  /* 0x0000000900097305 */ /* 0x000e62000020f000 */
[----:B------:R-:W2:Y:S07]  /*144a0*/  LDC R5, c[0x0][0x148] ;  /* 0x00005200ff057b82 */ /* 0x000eae0000000800 */
[----:B------:R-:W3:Y:S01]  /*144b0*/  F2I.U32.TRUNC.NTZ R12, R12 ;  /* 0x0000000c000c7305 */ /* 0x000ee2000020f000 */
[----:B-1----:R-:W-:-:S04]  /*144c0*/  IMAD.MOV R11, RZ, RZ, -R9 ;  /* 0x000000ffff0b7224 */ /* 0x002fc800078e0a09 */
[----:B----4-:R-:W-:Y:S01]  /*144d0*/  IMAD R7, R10, R11, R7 ;  /* 0x0000000b0a077224 */ /* 0x010fe200078e0207 */
[----:B---3--:R-:W-:Y:S02]  /*144e0*/  IADD3 R10, -R12, RZ, RZ ;  /* 0x000000ff0c0a7210 */ /* 0x008fe40007ffe1ff */
[----:B------:R-:W1:Y:S03]  /*144f0*/  LDC R12, c[0x0][0x8c0] ;  /* 0x00023000ff0c7b82 */ /* 0x000e660000000800 */
[----:B--2---:R-:W-:Y:S01]  /*14500*/  @P2 IMAD R7, R5, R10, R4 ;  /* 0x0000000a05072224 */ /* 0x004fe200078e0204 */
[-CC-:B-----5:R-:W-:Y:S02]  /*14510*/  SHF.R.U64 R10, R2, R8.reuse, R3.reuse ;  /* 0x00000008020a7219 */ /* 0x1a0fe40000001203 */
[----:B------:R-:W-:Y:S02]  /*14520*/  SHF.R.U32.HI R8, RZ, R8, R3 ;  /* 0x00000008ff087219 */ /* 0x000fe40000011603 */
[----:B------:R-:W2:Y:S01]  /*14530*/  LDC.64 R4, c[0x0][0x8c8] ;  /* 0x00023200ff047b82 */ /* 0x000ea20000000a00 */
[----:B------:R-:W-:-:S05]  /*14540*/  IADD3 R9, P0, RZ, -R10, RZ ;  /* 0x8000000aff097210 */ /* 0x000fca0007f1e0ff */
[----:B------:R-:W-:-:S04]  /*14550*/  IMAD.X R3, RZ, RZ, ~R8, P0 ;  /* 0x000000ffff037224 */ /* 0x000fc800000e0e08 */
[----:B--2---:R-:W-:Y:S02]  /*14560*/  IMAD R2, R3, R4, RZ ;  /* 0x0000000403027224 */ /* 0x004fe400078e02ff */
[----:B------:R-:W-:Y:S02]  /*14570*/  IMAD.MOV.U32 R3, RZ, RZ, R15 ;  /* 0x000000ffff037224 */ /* 0x000fe400078e000f */
[----:B------:R-:W-:Y:S01]  /*14580*/  IMAD R5, R9, R5, R2 ;  /* 0x0000000509057224 */ /* 0x000fe200078e0202 */
[----:B------:R-:W-:-:S05]  /*14590*/  MOV R2, R13 ;  /* 0x0000000d00027202 */ /* 0x000fca0000000f00 */
[----:B------:R-:W-:Y:S02]  /*145a0*/  IMAD.WIDE.U32 R2, R9, R4, R2 ;  /* 0x0000000409027225 */ /* 0x000fe400078e0002 */
[----:B------:R-:W2:Y:S03]  /*145b0*/  LDC.64 R8, c[0x0][0x8e8] ;  /* 0x00023a00ff087b82 */ /* 0x000ea60000000a00 */
[----:B------:R-:W-:-:S04]  /*145c0*/  IADD3 R5, R3, R5, RZ ;  /* 0x0000000503057210 */ /* 0x000fc80007ffe0ff */
[-CC-:B-1----:R-:W-:Y:S01]  /*145d0*/  SHF.R.U64 R11, R2, R12.reuse, R5.reuse ;  /* 0x0000000c020b7219 */ /* 0x182fe20000001205 */
[----:B------:R-:W1:Y:S01]  /*145e0*/  LDC R4, c[0x0][0x8b0] ;  /* 0x00022c00ff047b82 */ /* 0x000e620000000800 */
[----:B------:R-:W-:-:S07]  /*145f0*/  SHF.R.U32.HI R5, RZ, R12, R5 ;  /* 0x0000000cff057219 */ /* 0x000fce0000011605 */
[----:B------:R-:W3:Y:S01]  /*14600*/  LDC R3, c[0x0][0x900] ;  /* 0x00024000ff037b82 */ /* 0x000ee20000000800 */
[----:B--2---:R-:W-:-:S04]  /*14610*/  ISETP.NE.U32.AND P0, PT, R8, RZ, PT ;  /* 0x000000ff0800720c */ /* 0x004fc80003f05070 */
[----:B------:R-:W-:Y:S02]  /*14620*/  ISETP.NE.AND.EX P0, PT, R9, RZ, PT, P0 ;  /* 0x000000ff0900720c */ /* 0x000fe40003f05300 */
[-CC-:B-1----:R-:W-:Y:S02]  /*14630*/  SHF.R.U64 R12, R11, R4.reuse, R5.reuse ;  /* 0x000000040b0c7219 */ /* 0x182fe40000001205 */
[----:B------:R-:W-:-:S04]  /*14640*/  SHF.R.U32.HI R4, RZ, R4, R5 ;  /* 0x00000004ff047219 */ /* 0x000fc80000011605 */
[-CC-:B---3--:R-:W-:Y:S02]  /*14650*/  SHF.R.U64 R13, R12, R3.reuse, R4.reuse ;  /* 0x000000030c0d7219 */ /* 0x188fe40000001204 */
[----:B------:R-:W-:-:S03]  /*14660*/  SHF.R.U32.HI R3, RZ, R3, R4 ;  /* 0x00000003ff037219 */ /* 0x000fc60000011604 */
[----:B------:R-:W-:Y:S01]  /*14670*/  IMAD.MOV.U32 R2, RZ, RZ, R13 ;  /* 0x000000ffff027224 */ /* 0x000fe200078e000d */
[----:B------:R-:W-:Y:S06]  /*14680*/  @!P0 BRA `(.L_x_340) ;  /* 0x0000000000288947 */ /* 0x000fec0003800000 */
        /* <DEDUP_REMOVED lines=10> */
.L_x_340:
[----:B------:R-:W1:Y:S01]  /*14730*/  LDC R4, c[0x0][0x8f0] ;  /* 0x00023c00ff047b82 */ /* 0x000e620000000800 */
[----:B------:R-:W-:Y:S02]  /*14740*/  LOP3.LUT R12, R12, R14, RZ, 0xc0, !PT ;  /* 0x0000000e0c0c7212 */ /* 0x000fe400078ec0ff */
[----:B------:R-:W-:-:S05]  /*14750*/  LOP3.LUT R11, R11, R18, RZ, 0xc0, !PT ;  /* 0x000000120b0b7212 */ /* 0x000fca00078ec0ff */
[----:B------:R-:W2:Y:S01]  /*14760*/  LDC R8, c[0x0][0x8e0] ;  /* 0x00023800ff087b82 */ /* 0x000ea20000000800 */
[----:B-1----:R-:W-:-:S07]  /*14770*/  SHF.R.U64 R3, R2, R4, R3 ;  /* 0x0000000402037219 */ /* 0x002fce0000001203 */
[----:B------:R-:W1:Y:S01]  /*14780*/  LDC R4, c[0x0][0x8b8] ;  /* 0x00022e00ff047b82 */ /* 0x000e620000000800 */
[----:B------:R-:W-:Y:S02]  /*14790*/  IMAD R12, R17, R3, R12 ;  /* 0x00000003110c7224 */ /* 0x000fe400078e020c */
[----:B------:R-:W-:-:S05]  /*147a0*/  IMAD.MOV R3, RZ, RZ, -R3 ;  /* 0x000000ffff037224 */ /* 0x000fca00078e0a03 */
[----:B------:R-:W3:Y:S01]  /*147b0*/  LDC R2, c[0x0][0x8a8] ;  /* 0x00022a00ff027b82 */ /* 0x000ee20000000800 */
[----:B--2---:R-:W-:Y:S02]  /*147c0*/  IMAD R13, R3, R8, R13 ;  /* 0x00000008030d7224 */ /* 0x004fe400078e020d */
[----:B-1----:R-:W-:Y:S02]  /*147d0*/  IMAD R4, R12, R4, R7 ;  /* 0x000000040c047224 */ /* 0x002fe400078e0207 */
[----:B---3--:R-:W-:-:S05]  /*147e0*/  IMAD R13, R13, R2, R11 ;  /* 0x000000020d0d7224 */ /* 0x008fca00078e020b */
[----:B------:R-:W-:Y:S02]  /*147f0*/  SEL R2, R13, R4, !P2 ;  /* 0x000000040d027207 */ /* 0x000fe40005000000 */
[----:B------:R-:W-:Y:S02]  /*14800*/  SEL R3, R4, R13, !P2 ;  /* 0x0000000d04037207 */ /* 0x000fe40005000000 */
[----:B------:R-:W-:-:S07]  /*14810*/  MOV R4, 0x1 ;  /* 0x0000000100047802 */ /* 0x000fce0000000f00 */
.L_x_338:
[----:B------:R-:W-:-:S13]  /*14820*/  LOP3.LUT P0, RZ, R4, 0xff, RZ, 0xc0, !PT ;  /* 0x000000ff04ff7812 */ /* 0x000fda000780c0ff */
[----:B------:R-:W-:Y:S05]  /*14830*/  @P0 BRA `(.L_x_341) ;  /* 0xffffffdc00ec0947 */ /* 0x000fea000383ffff */
.L_x_237:
[----:B------:R-:W-:-:S13]  /*14840*/  ELECT P0, URZ, PT ;  /* 0x00000000003f782f */ /* 0x000fda0003800000 */
[----:B------:R-:W-:Y:S05]  /*14850*/  @!P0 BRA `(.L_x_10) ;  /* 0x0000001000488947 */ /* 0x000fea0003800000 */
[----:B------:R-:W3:Y:S02]  /*14860*/  LDL.LU R4, [R1+0x210] ;  /* 0x0002100001047983 */ /* 0x000ee40000300800 */
[----:B---3--:R-:W-:-:S04]  /*14870*/  LOP3.LUT R0, R4, 0x2, RZ, 0xfc, !PT ;  /* 0x0000000204007812 */ /* 0x008fc800078efcff */
[----:B------:R-:W-:-:S13]  /*14880*/  ISETP.NE.AND P1, PT, R0, 0x3, PT ;  /* 0x000000030000780c */ /* 0x000fda0003f25270 */
[----:B------:R-:W-:Y:S05]  /*14890*/  @!P1 BRA `(.L_x_342) ;  /* 0x0000000000049947 */ /* 0x000fea0003800000 */
[----:B------:R-:W-:Y:S01]  /*148a0*/  BPT.TRAP 0x1 ;  /* 0x000000040000795c */ /* 0x000fe20000300000 */
.L_x_342:
[----:B------:R-:W-:Y:S01]  /*148b0*/  IMAD.U32 R3, RZ, RZ, UR37 ;  /* 0x00000025ff037e24 */ /* 0x000fe2000f8e00ff */
[----:B------:R-:W-:Y:S02]  /*148c0*/  MOV R0, 0x400 ;  /* 0x0000040000007802 */ /* 0x000fe40000000f00 */
[----:B------:R-:W-:Y:S02]  /*148d0*/  MOV R2, 0x1 ;  /* 0x0000000100027802 */ /* 0x000fe40000000f00 */
[----:B------:R-:W-:Y:S02]  /*148e0*/  LEA R0, R3, R0, 0x18 ;  /* 0x0000000003007211 */ /* 0x000fe400078ec0ff */
[----:B------:R-:W-:-:S04]  /*148f0*/  SHF.L.U32 R3, R2, 0x1f, RZ ;  /* 0x0000001f02037819 */ /* 0x000fc800000006ff */
[----:B------:R-:W3:Y:S02]  /*14900*/  SYNCS.PHASECHK.TRANS64.TRYWAIT P0, [R0+URZ+0x50], R3 ;  /* 0x00005003000075a7 */ /* 0x000ee4000800017f */
[----:B---3--:R-:W-:Y:S05]  /*14910*/  @!P0 BRA `(.L_x_343) ;  /* 0x0000001c00288947 */ /* 0x008fea0003800000 */
.L_x_400:
[----:B------:R-:W-:Y:S05]  /*14920*/  @!P1 BRA `(.L_x_344) ;  /* 0x0000000000049947 */ /* 0x000fea0003800000 */
[----:B------:R-:W-:Y:S01]  /*14930*/  BPT.TRAP 0x1 ;  /* 0x000000040000795c */ /* 0x000fe20000300000 */
.L_x_344:
[----:B------:R-:W4:Y:S02]  /*14940*/  SYNCS.PHASECHK.TRANS64.TRYWAIT P0, [R0+URZ+0x58], R3 ;  /* 0x00005803000075a7 */ /* 0x000f24000800017f */
[----:B----4-:R-:W-:Y:S05]  /*14950*/  @!P0 BRA `(.L_x_345) ;  /* 0x0000001c002c8947 */ /* 0x010fea0003800000 */
.L_x_401:
[----:B------:R-:W-:Y:S05]  /*14960*/  @!P1 BRA `(.L_x_346) ;  /* 0x0000000000049947 */ /* 0x000fea0003800000 */
[----:B------:R-:W-:Y:S01]  /*14970*/  BPT.TRAP 0x1 ;  /* 0x000000040000795c */ /* 0x000fe20000300000 */
.L_x_346:
[----:B------:R-:W1:Y:S02]  /*14980*/  SYNCS.PHASECHK.TRANS64.TRYWAIT P0, [R0+URZ+0x60], R3 ;  /* 0x00006003000075a7 */ /* 0x000e64000800017f */
[----:B-1----:R-:W-:Y:S05]  /*14990*/  @!P0 BRA `(.L_x_347) ;  /* 0x0000001c00308947 */ /* 0x002fea0003800000 */
.L_x_402:
[----:B------:R-:W-:Y:S05]  /*149a0*/  @!P1 BRA `(.L_x_348) ;  /* 0x0000000000049947 */ /* 0x000fea0003800000 */
[----:B------:R-:W-:Y:S01]  /*149b0*/  BPT.TRAP 0x1 ;  /* 0x000000040000795c */ /* 0x000fe20000300000 */
.L_x_348:
[----:B---34-:R-:W-:-:S05]  /*149c0*/  IMAD.MOV.U32 R3, RZ, RZ, 0x1 ;  /* 0x00000001ff037424 */ /* 0x018fca00078e00ff */
[----:B------:R-:W-:-:S07]  /*149d0*/  SHF.L.U32 R3, R3, 0x1f, RZ ;  /* 0x0000001f03037819 */ /* 0x000fce00000006ff */
.L_x_349:
[----:B-1----:R1:W3:Y:S02]  /*149e0*/  SYNCS.PHASECHK.TRANS64.TRYWAIT P0, [R0+URZ+0x68], R3 ;  /* 0x00006803000075a7 */ /* 0x0022e4000800017f */
[----:B---3--:R-:W-:Y:S05]  /*149f0*/  @!P0 NANOSLEEP.SYNCS 0x989680 ;  /* 0x009896800000895d */ /* 0x008fea0003900000 */
[----:B------:R-:W3:Y:S02]  /*14a00*/  @!P0 SYNCS.PHASECHK.TRANS64 P0, [R0+URZ+0x68], R3 ;  /* 0x00006803000085a7 */ /* 0x000ee4000800007f */
[----:B---3--:R-:W-:Y:S05]  /*14a10*/  @P0 BRA `(.L_x_10) ;  /* 0x0000000c00d80947 */ /* 0x008fea0003800000 */
[----:B------:R-:W-:Y:S05]  /*14a20*/  BRA `(.L_x_349) ;  /* 0xfffffffc00ec7947 */ /* 0x000fea000383ffff */
.L_x_232:
[----:B------:R-:W-:Y:S01]  /*14a30*/  LOP3.LUT P0, RZ, R9, 0xff, RZ, 0xc0, !PT ;  /* 0x000000ff09ff7812 */ /* 0x000fe2000780c0ff */
[----:B------:R-:W-:Y:S01]  /*14a40*/  IMAD.MOV.U32 R6, RZ, RZ, RZ ;  /* 0x000000ffff067224 */ /* 0x000fe200078e00ff */
[----:B------:R-:W-:-:S11]  /*14a50*/  MOV R0, 0x1 ;  /* 0x0000000100007802 */ /* 0x000fd60000000f00 */
[----:B------:R-:W-:Y:S05]  /*14a60*/  @!P0 BRA `(.L_x_350) ;  /* 0x0000000c00308947 */ /* 0x000fea0003800000 */
[----:B------:R-:W2:Y:S01]  /*14a70*/  LDL R4, [R1+0x208] ;  /* 0x0002080001047983 */ /* 0x000ea20000100800 */
[----:B------:R-:W1:Y:S01]  /*14a80*/  LDC R0, c[0x0][0x28c] ;  /* 0x0000a300ff007b82 */ /* 0x000e620000000800 */
[----:B------:R-:W-:Y:S01]  /*14a90*/  ULDC UR5, c[0x0][0x900] ;  /* 0x0002400000057ab9 */ /* 0x000fe20000000800 */
[----:B------:R-:W3:Y:S01]  /*14aa0*/  S2R R5, SR_TID.X ;  /* 0x0000000000057919 */ /* 0x000ee20000002100 */
[----:B------:R-:W-:Y:S01]  /*14ab0*/  UMOV UR6, 0xffffffff ;  /* 0xffffffff00067882 */ /* 0x000fe20000000000 */
[----:B------:R-:W-:Y:S01]  /*14ac0*/  BSSY B0, `(.L_x_350) ;  /* 0x00000c6000007945 */ /* 0x000fe20003800000 */
[----:B------:R-:W-:Y:S01]  /*14ad0*/  USHF.L.U32 UR6, UR6, UR5, URZ ;  /* 0x0000000506067299 */ /* 0x000fe2000800063f */
[----:B------:R-:W-:Y:S01]  /*14ae0*/  IMAD.MOV.U32 R11, RZ, RZ, 0x1 ;  /* 0x00000001ff0b7424 */ /* 0x000fe200078e00ff */
[----:B------:R-:W-:Y:S01]  /*14af0*/  ULDC UR4, c[0x0][0x8a8] ;  /* 0x00022a0000047ab9 */ /* 0x000fe20000000800 */
[----:B-1----:R-:W-:Y:S02]  /*14b00*/  IADD3 R0, R0, 0x3f, RZ ;  /* 0x0000003f00007810 */ /* 0x002fe40007ffe0ff */
[----:B---3--:R-:W-:-:S02]  /*14b10*/  LOP3.LUT P2, RZ, R5, 0x7f, RZ, 0xc0, !PT ;  /* 0x0000007f05ff7812 */ /* 0x008fc4000784c0ff */
[----:B------:R-:W-:Y:S02]  /*14b20*/  LOP3.LUT P0, RZ, R5, 0x1f, RZ, 0xc0, !PT ;  /* 0x0000001f05ff7812 */ /* 0x000fe4000780c0ff */
[----:B------:R-:W-:-:S04]  /*14b30*/  SHF.R.S32.HI R5, RZ, 0x1f, R0 ;  /* 0x0000001fff057819 */ /* 0x000fc80000011400 */
[----:B------:R-:W-:-:S04]  /*14b40*/  LEA.HI R5, R5, R0, RZ, 0x6 ;  /* 0x0000000005057211 */ /* 0x000fc800078f30ff */
[----:B------:R-:W-:Y:S01]  /*14b50*/  SHF.R.S32.HI R7, RZ, 0x6, R5 ;  /* 0x00000006ff077819 */ /* 0x000fe20000011405 */
[----:B------:R-:W-:Y:S01]  /*14b60*/  IMAD.MOV.U32 R6, RZ, RZ, RZ ;  /* 0x000000ffff067224 */ /* 0x000fe200078e00ff */
[----:B------:R-:W-:Y:S01]  /*14b70*/  PLOP3.LUT P0, PT, P0, P2, PT, 0x8a, 0x0 ;  /* 0x000000000000781c */ /* 0x000fe20000705172 */
[----:B------:R-:W-:Y:S01]  /*14b80*/  UMOV UR7, 0x1 ;  /* 0x0000000100077882 */ /* 0x000fe20000000000 */
[----:B------:R-:W-:Y:S02]  /*14b90*/  MOV R0, 0x1 ;  /* 0x0000000100007802 */ /* 0x000fe40000000f00 */
[----:B------:R-:W-:Y:S01]  /*14ba0*/  IADD3 R16, R7, 0x1, RZ ;  /* 0x0000000107107810 */ /* 0x000fe20007ffe0ff */
[----:B------:R-:W-:Y:S02]  /*14bb0*/  UIADD3 UR15, UR4, -0x1, URZ ;  /* 0xffffffff040f7890 */ /* 0x000fe4000fffe03f */
[----:B------:R-:W-:Y:S02]  /*14bc0*/  USHF.L.U32 UR17, UR7, UR5, URZ ;  /* 0x0000000507117299 */ /* 0x000fe4000800063f */
[----:B------:R-:W-:Y:S01]  /*14bd0*/  ULOP3.LUT UR16, URZ, UR6, URZ, 0x33, !UPT ;  /* 0x000000063f107292 */ /* 0x000fe2000f8e333f */
[----:B------:R-:W-:Y:S01]  /*14be0*/  ULDC.64 UR20, c[0x0][0x198] ;  /* 0x0000660000147ab9 */ /* 0x000fe20000000a00 */
[----:B--2---:R-:W-:-:S10]  /*14bf0*/  LOP3.LUT R8, R4, 0x2, RZ, 0xfc, !PT ;  /* 0x0000000204087812 */ /* 0x004fd400078efcff */
.L_x_362:
[----:B------:R-:W-:-:S03]  /*14c00*/  UMOV UR4, 0xffffffff ;  /* 0xffffffff00047882 */ /* 0x000fc60000000000 */
[----:B-1----:R-:W-:Y:S05]  /*14c10*/  BRA.DIV UR4, `(.L_x_351) ;  /* 0x0000001a04a47947 */ /* 0x002fea000b800000 */
[----:B------:R-:W-:-:S13]  /*14c20*/  ELECT P6, URZ, PT ;  /* 0x00000000003f782f */ /* 0x000fda00038c0000 */
.L_x_405:
[----:B------:R-:W1:Y:S01]  /*14c30*/  LDC R4, c[0x0][0x28c] ;  /* 0x0000a300ff047b82 */ /* 0x000e620000000800 */
[----:B------:R-:W-:Y:S01]  /*14c40*/  BSSY B1, `(.L_x_352) ;  /* 0x0000035000017945 */ /* 0x000fe20003800000 */
[----:B-1----:R-:W-:-:S13]  /*14c50*/  ISETP.LT.OR P6, PT, R4, 0x1, !P6 ;  /* 0x000000010400780c */ /* 0x002fda00077c1670 */
[----:B------:R-:W-:Y:S05]  /*14c60*/  @P6 BRA `(.L_x_353) ;  /* 0x0000000000c86947 */ /* 0x000fea0003800000 */
[----:B------:R-:W-:Y:S01]  /*14c70*/  IMAD.SHL.U32 R2, R2, 0x100, RZ ;  /* 0x0000010002027824 */ /* 0x000fe200078e00ff */
[----:B------:R-:W-:Y:S01]  /*14c80*/  SHF.L.U32 R3, R3, 0x8, RZ ;  /* 0x0000000803037819 */ /* 0x000fe200000006ff */
[----:B------:R-:W-:Y:S01]  /*14c90*/  IMAD.MOV.U32 R14, RZ, RZ, RZ ;  /* 0x000000ffff0e7224 */ /* 0x000fe200078e00ff */
[----:B------:R-:W-:Y:S01]  /*14ca0*/  MOV R4, R16 ;  /* 0x0000001000047202 */ /* 0x000fe20000000f00 */
[----:B------:R-:W-:Y:S01]  /*14cb0*/  IMAD.MOV.U32 R5, RZ, RZ, R0 ;  /* 0x000000ffff057224 */ /* 0x000fe200078e0000 */
[----:B------:R-:W-:-:S07]  /*14cc0*/  MOV R9, R6 ;  /* 0x0000000600097202 */ /* 0x000fce0000000f00 */
.L_x_357:
[----:B-1----:R-:W1:Y:S01]  /*14cd0*/  S2R R13, SR_CgaCtaId ;  /* 0x00000000000d7919 */ /* 0x002e620000008800 */
[----:B------:R-:W-:Y:S02]  /*14ce0*/  MOV R12, 0x400 ;  /* 0x00000400000c7802 */ /* 0x000fe40000000f00 */
[----:B------:R-:W-:Y:S02]  /*14cf0*/  SHF.L.U32 R18, R5, 0x1f, RZ ;  /* 0x0000001f05127819 */ /* 0x000fe400000006ff */
[----:B-1----:R-:W-:-:S05]  /*14d00*/  LEA R12, R13, R12, 0x18 ;  /* 0x0000000c0d0c7211 */ /* 0x002fca00078ec0ff */
[----:B------:R-:W-:-:S04]  /*14d10*/  IMAD R13, R9, 0x8, R12 ;  /* 0x00000008090d7824 */ /* 0x000fc800078e020c */
[----:B------:R-:W1:Y:S02]  /*14d20*/  SYNCS.PHASECHK.TRANS64.TRYWAIT P1, [R13+URZ+0x18], R18 ;  /* 0x000018120d0075a7 */ /* 0x000e64000802017f */
[----:B-1----:R-:W-:Y:S05]  /*14d30*/  @!P1 BRA `(.L_x_354) ;  /* 0x00000018007c9947 */ /* 0x002fea0003800000 */
.L_x_406:
[----:B-1----:R-:W1:Y:S01]  /*14d40*/  @!P2 LDC R18, c[0x0][0x500] ;  /* 0x00014000ff12ab82 */ /* 0x002e620000000800 */
[----:B------:R-:W-:-:S04]  /*14d50*/  PRMT R15, R8, 0x9910, RZ ;  /* 0x00009910080f7816 */ /* 0x000fc800000000ff */
[----:B------:R-:W-:Y:S01]  /*14d60*/  ISETP.NE.AND P1, PT, R15, 0x2, PT ;  /* 0x000000020f00780c */ /* 0x000fe20003f25270 */
[----:B-1----:R1:W-:-:S12]  /*14d70*/  @!P2 SYNCS.ARRIVE.TRANS64 RZ, [R13+URZ], R18 ;  /* 0x000000120dffa9a7 */ /* 0x0023d8000800003f */
[----:B------:R-:W-:Y:S05]  /*14d80*/  @P1 BRA `(.L_x_355) ;  /* 0x0000000000041947 */ /* 0x000fea0003800000 */
[----:B------:R-:W-:Y:S01]  /*14d90*/  BPT.TRAP 0x1 ;  /* 0x000000040000795c */ /* 0x000fe20000300000 */
.L_x_355:
[----:B------:R-:W-:Y:S05]  /*14da0*/  @P0 BRA `(.L_x_356) ;  /* 0x0000000000040947 */ /* 0x000fea0003800000 */
[----:B------:R-:W-:Y:S01]  /*14db0*/  BPT.TRAP 0x1 ;  /* 0x000000040000795c */ /* 0x000fe20000300000 */
.L_x_356:
[----:B------:R-:W-:Y:S01]  /*14dc0*/  LEA R12, R9, R12, 0xf ;  /* 0x0000000c090c7211 */ /* 0x000fe200078e78ff */
[----:B------:R-:W-:Y:S01]  /*14dd0*/  UIADD3 UR4, UP0, UR20, 0xf0, URZ ;  /* 0x000000f014047890 */ /* 0x000fe2000ff1e03f */
[----:B------:R-:W-:Y:S01]  /*14de0*/  R2UR UR9, R13 ;  /* 0x000000000d0972ca */ /* 0x000fe200000e0000 */
[----:B------:R-:W-:Y:S01]  /*14df0*/  UIADD3 UR22, UP1, UR20, 0x1f0, URZ ;  /* 0x000001f014167890 */ /* 0x000fe2000ff3e03f */
[----:B------:R-:W-:Y:S01]  /*14e00*/  R2UR UR8, R12 ;  /* 0x000000000c0872ca */ /* 0x000fe200000e0000 */
[----:B------:R-:W-:Y:S01]  /*14e10*/  UIADD3.X UR5, URZ, UR21, URZ, UP0, !UPT ;  /* 0x000000153f057290 */ /* 0x000fe200087fe43f */
[----:B------:R-:W-:Y:S01]  /*14e20*/  R2UR UR11, R3 ;  /* 0x00000000030b72ca */ /* 0x000fe200000e0000 */
[----:B------:R-:W-:Y:S01]  /*14e30*/  VIADD R9, R9, 0x1 ;  /* 0x0000000109097836 */ /* 0x000fe20000000000 */
[----:B------:R-:W-:Y:S01]  /*14e40*/  R2UR UR10, R14 ;  /* 0x000000000e0a72ca */ /* 0x000fe200000e0000 */
[----:B------:R-:W-:Y:S01]  /*14e50*/  UIADD3.X UR23, URZ, UR21, URZ, UP1, !UPT ;  /* 0x000000153f177290 */ /* 0x000fe20008ffe43f */
[----:B------:R-:W-:Y:S01]  /*14e60*/  R2UR UR12, R10 ;  /* 0x000000000a0c72ca */ /* 0x000fe200000e0000 */
[----:B------:R-:W-:Y:S01]  /*14e70*/  UMOV UR6, 0x0 ;  /* 0x0000000000067882 */ /* 0x000fe20000000000 */
[----:B------:R-:W-:Y:S01]  /*14e80*/  IADD3 R4, R4, -0x1, RZ ;  /* 0xffffffff04047810 */ /* 0x000fe20007ffe0ff */
[----:B------:R-:W-:Y:S01]  /*14e90*/  UMOV UR7, 0x10000000 ;  /* 0x1000000000077882 */ /* 0x000fe20000000000 */
[----:B------:R-:W-:Y:S01]  /*14ea0*/  R2UR UR18, R2 ;  /* 0x00000000021272ca */ /* 0x000fe200000e0000 */
[----:B------:R-:W-:Y:S01]  /*14eb0*/  VIADD R14, R14, 0x40 ;  /* 0x000000400e0e7836 */ /* 0x000fe20000000000 */
[----:B------:R-:W-:Y:S01]  /*14ec0*/  ISETP.GT.AND P3, PT, R4, 0x1, PT ;  /* 0x000000010400780c */ /* 0x000fe20003f64270 */
[----:B------:R-:W-:Y:S01]  /*14ed0*/  UIADD3 UR13, UR8, 0x8400, URZ ;  /* 0x00008400080d7890 */ /* 0x000fe2000fffe03f */
[----:B------:R-:W-:Y:S01]  /*14ee0*/  ISETP.NE.AND P1, PT, R9, 0x3, PT ;  /* 0x000000030900780c */ /* 0x000fe20003f25270 */
[----:B------:R-:W-:-:S03]  /*14ef0*/  UIADD3 UR14, UR8, 0x20400, URZ ;  /* 0x00020400080e7890 */ /* 0x000fc6000fffe03f */
[----:B------:R-:W-:Y:S02]  /*14f00*/  SEL R12, RZ, 0x1, P1 ;  /* 0x00000001ff0c7807 */ /* 0x000fe40000800000 */
[----:B------:R-:W-:Y:S01]  /*14f10*/  UMOV UR8, UR13 ;  /* 0x0000000d00087c82 */ /* 0x000fe20008000000 */
[----:B------:R-:W-:Y:S01]  /*14f20*/  SEL R9, R9, RZ, P1 ;  /* 0x000000ff09097207 */ /* 0x000fe20000800000 */
[----:B------:R2:W-:Y:S01]  /*14f30*/  UTMALDG.3D [UR8], [UR4], desc[UR6] ;  /* 0x00000608040075b4 */ /* 0x0005e20008011000 */
[----:B------:R-:W-:Y:S01]  /*14f40*/  LOP3.LUT R5, R5, R12, RZ, 0x3c, !PT ;  /* 0x0000000c05057212 */ /* 0x000fe200078e3cff */
[----:B--2---:R-:W-:Y:S01]  /*14f50*/  UMOV UR8, UR14 ;  /* 0x0000000e00087c82 */ /* 0x004fe20008000000 */
[----:B------:R-:W-:Y:S02]  /*14f60*/  UMOV UR11, UR18 ;  /* 0x00000012000b7c82 */ /* 0x000fe40008000000 */
[----:B------:R2:W-:Y:S02]  /*14f70*/  UTMALDG.3D [UR8], [UR22], desc[UR6] ;  /* 0x00000608160075b4 */ /* 0x0005e40008011000 */
[----:B--2---:R-:W-:Y:S05]  /*14f80*/  @P3 BRA `(.L_x_357) ;  /* 0xfffffffc00503947 */ /* 0x004fea000383ffff */
.L_x_353:
[----:B------:R-:W-:Y:S05]  /*14f90*/  BSYNC B1 ;  /* 0x0000000000017941 */ /* 0x000fea0003800000 */
.L_x_352:
[----:B------:R-:W2:Y:S01]  /*14fa0*/  LDL.LU R15, [R1+0x204] ;  /* 0x00020400010f7983 */ /* 0x000ea20000300800 */
[----:B------:R-:W-:Y:S01]  /*14fb0*/  LOP3.LUT P1, RZ, R11, 0xff, RZ, 0xc0, !PT ;  /* 0x000000ff0bff7812 */ /* 0x000fe2000782c0ff */
[----:B------:R-:W-:Y:S02]  /*14fc0*/  ULDC.64 UR4, c[0x0][0x8f8] ;  /* 0x00023e0000047ab9 */ /* 0x000fe40000000a00 */
[----:B------:R-:W3:Y:S01]  /*14fd0*/  LDL.LU R12, [R1+0x200] ;  /* 0x00020000010c7983 */ /* 0x000ee20000300800 */
[C---:B------:R-:W-:Y:S01]  /*14fe0*/  IADD3 R6, R7.reuse, R6, RZ ;  /* 0x0000000607067210 */ /* 0x040fe20007ffe0ff */
[----:B------:R-:W-:Y:S01]  /*14ff0*/  BSSY B1, `(.L_x_358) ;  /* 0x0000070000017945 */ /* 0x000fe20003800000 */
[----:B------:R-:W-:Y:S01]  /*15000*/  ISETP.GE.U32.AND P3, PT, R7, 0x3, PT ;  /* 0x000000030700780c */ /* 0x000fe20003f66070 */
[----:B------:R-:W-:Y:S01]  /*15010*/  IMAD.MOV.U32 R10, RZ, RZ, -0x1 ;  /* 0xffffffffff0a7424 */ /* 0x000fe200078e00ff */
[----:B------:R-:W-:Y:S02]  /*15020*/  PRMT R4, RZ, 0x7610, R4 ;  /* 0x00007610ff047816 */ /* 0x000fe40000000004 */
[----:B------:R-:W-:-:S03]  /*15030*/  PRMT R11, RZ, 0x7610, R11 ;  /* 0x00007610ff0b7816 */ /* 0x000fc6000000000b */
[----:B------:R-:W4:Y:S01]  /*15040*/  @P1 S2R R3, SR_CgaCtaId ;  /* 0x0000000000031919 */ /* 0x000f220000008800 */
[----:B------:R-:W-:-:S04]  /*15050*/  @P1 MOV R2, 0x400 ;  /* 0x0000040000021802 */ /* 0x000fc80000000f00 */
[----:B----4-:R-:W-:-:S04]  /*15060*/  @P1 LEA R2, R3, R2, 0x18 ;  /* 0x0000000203021211 */ /* 0x010fc800078ec0ff */
[----:B------:R4:W-:Y:S01]  /*15070*/  @P1 SYNCS.ARRIVE.TRANS64.A1T0 RZ, [R2+URZ+0x78], RZ ;  /* 0x000078ff02ff19a7 */ /* 0x0009e2000810003f */
[----:B------:R-:W-:-:S04]  /*15080*/  ISETP.GT.U32.AND P1, PT, R6, 0x2, PT ;  /* 0x000000020600780c */ /* 0x000fc80003f24070 */
[----:B------:R-:W-:Y:S01]  /*15090*/  ISETP.LT.U32.AND P1, PT, R7, 0x3, P1 ;  /* 0x000000030700780c */ /* 0x000fe20000f21070 */
[----:B----4-:R-:W-:Y:S01]  /*150a0*/  IMAD.WIDE.U32 R2, R6, -0x55555555, RZ ;  /* 0xaaaaaaab06027825 */ /* 0x010fe200078e00ff */
[----:B------:R-:W-:-:S04]  /*150b0*/  MOV R2, 0xffffffff ;  /* 0xffffffff00027802 */ /* 0x000fc80000000f00 */
[----:B------:R-:W-:Y:S02]  /*150c0*/  SHF.R.U32.HI R5, RZ, 0x1, R3 ;  /* 0x00000001ff057819 */ /* 0x000fe40000011603 */
[----:B------:R-:W-:-:S03]  /*150d0*/  SEL R3, RZ, 0x1, !P1 ;  /* 0x00000001ff037807 */ /* 0x000fc60004800000 */
[----:B------:R-:W-:Y:S01]  /*150e0*/  IMAD R6, R5, -0x3, R6 ;  /* 0xfffffffd05067824 */ /* 0x000fe200078e0206 */
[----:B------:R-:W-:Y:S01]  /*150f0*/  LOP3.LUT R0, R0, R3, RZ, 0x3c, !PT ;  /* 0x0000000300007212 */ /* 0x000fe200078e3cff */
[----:B------:R-:W-:-:S03]  /*15100*/  IMAD.MOV.U32 R3, RZ, RZ, -0x1 ;  /* 0xffffffffff037424 */ /* 0x000fc600078e00ff */
[----:B------:R-:W-:Y:S02]  /*15110*/  @P3 LOP3.LUT R0, R0, 0x1, R5, 0x78, !PT ;  /* 0x0000000100003812 */ /* 0x000fe400078e7805 */
[----:B---3--:R-:W-:-:S04]  /*15120*/  IADD3 R12, P1, R12, UR46, RZ ;  /* 0x0000002e0c0c7c10 */ /* 0x008fc8000ff3e0ff */
[----:B--2---:R-:W-:Y:S01]  /*15130*/  IADD3.X R15, R15, UR38, RZ, P1, !PT ;  /* 0x000000260f0f7c10 */ /* 0x004fe20008ffe4ff */
[----:B------:R2:W-:Y:S01]  /*15140*/  STL [R1+0x200], R12 ;  /* 0x0002000c01007387 */ /* 0x0005e20000100800 */
[----:B------:R-:W-:-:S03]  /*15150*/  ISETP.GE.U32.AND P1, PT, R12, UR4, PT ;  /* 0x000000040c007c0c */ /* 0x000fc6000bf26070 */
[----:B------:R2:W-:Y:S01]  /*15160*/  STL [R1+0x204], R15 ;  /* 0x0002040f01007387 */ /* 0x0005e20000100800 */
[----:B------:R-:W-:-:S13]  /*15170*/  ISETP.GE.U32.AND.EX P1, PT, R15, UR5, PT, P1 ;  /* 0x000000050f007c0c */ /* 0x000fda000bf26110 */
[----:B--2---:R-:W-:Y:S05]  /*15180*/  @P1 BRA `(.L_x_359) ;  /* 0x0000000400581947 */ /* 0x004fea0003800000 */
[----:B------:R-:W2:Y:S01]  /*15190*/  S2R R9, SR_CTAID.X ;  /* 0x0000000000097919 */ /* 0x000ea20000002500 */
[----:B------:R-:W3:Y:S01]  /*151a0*/  LDC R17, c[0x0][0x904] ;  /* 0x00024100ff117b82 */ /* 0x000ee20000000800 */
[----:B------:R-:W-:Y:S01]  /*151b0*/  ULDC UR4, c[0x0][0x150] ;  /* 0x0000540000047ab9 */ /* 0x000fe20000000800 */
[----:B------:R-:W-:Y:S01]  /*151c0*/  ULDC UR7, c[0x0][0x8d8] ;  /* 0x0002360000077ab9 */ /* 0x000fe20000000800 */
[----:B------:R-:W4:Y:S05]  /*151d0*/  S2R R2, SR_CTAID.Y ;  /* 0x0000000000027919 */ /* 0x000f2a0000002600 */
[----:B------:R-:W5:Y:S08]  /*151e0*/  LDC R4, c[0x0][0x144] ;  /* 0x00005100ff047b82 */ /* 0x000f700000000800 */
[----:B-1----:R-:W1:Y:S01]  /*151f0*/  LDC R13, c[0x0][0x148] ;  /* 0x00005200ff0d7b82 */ /* 0x002e620000000800 */
[----:B---3--:R-:W-:-:S02]  /*15200*/  ISETP.NE.AND P4, PT, R17, 0x1, PT ;  /* 0x000000011100780c */ /* 0x008fc40003f85270 */
[----:B--2---:R-:W-:Y:S02]  /*15210*/  I2FP.F32.U32 R3, R9 ;  /* 0x0000000900037245 */ /* 0x004fe40000201000 */
[----:B----4-:R-:W-:-:S03]  /*15220*/  I2FP.F32.U32 R5, R2 ;  /* 0x0000000200057245 */ /* 0x010fc60000201000 */
[----:B------:R-:W-:Y:S01]  /*15230*/  FMUL R3, R3, UR4 ;  /* 0x0000000403037c20 */ /* 0x000fe20008400000 */
[----:B------:R-:W-:Y:S02]  /*15240*/  ULDC UR4, c[0x0][0x154] ;  /* 0x0000550000047ab9 */ /* 0x000fe40000000800 */
[----:B------:R-:W-:Y:S01]  /*15250*/  FMUL R10, R5, UR4 ;  /* 0x00000004050a7c20 */ /* 0x000fe20008400000 */
[----:B------:R-:W-:Y:S02]  /*15260*/  ULDC.64 UR4, c[0x0][0x8d0] ;  /* 0x0002340000047ab9 */ /* 0x000fe40000000a00 */
[----:B------:R-:W2:Y:S01]  /*15270*/  F2I.U32.TRUNC.NTZ R3, R3 ;  /* 0x0000000300037305 */ /* 0x000ea2000020f000 */
[----:B------:R-:W-:-:S04]  /*15280*/  ISETP.NE.U32.AND P1, PT, RZ, UR4, PT ;  /* 0x00000004ff007c0c */ /* 0x000fc8000bf25070 */
[----:B------:R-:W-:-:S03]  /*15290*/  ISETP.NE.AND.EX P1, PT, RZ, UR5, PT, P1 ;  /* 0x00000005ff007c0c */ /* 0x000fc6000bf25310 */
[----:B------:R-:W3:Y:S01]  /*152a0*/  F2I.U32.TRUNC.NTZ R10, R10 ;  /* 0x0000000a000a7305 */ /* 0x000ee2000020f000 */
[----:B--2---:R-:W-:Y:S01]  /*152b0*/  IADD3 R5, -R3, RZ, RZ ;  /* 0x000000ff03057210 */ /* 0x004fe20007ffe1ff */
[----:B------:R-:W-:-:S04]  /*152c0*/  IMAD.MOV.U32 R3, RZ, RZ, R15 ;  /* 0x000000ffff037224 */ /* 0x000fc800078e000f */
[----:B-----5:R-:W-:Y:S02]  /*152d0*/  IMAD R9, R4, R5, R9 ;  /* 0x0000000504097224 */ /* 0x020fe400078e0209 */
[----:B---3--:R-:W-:-:S04]  /*152e0*/  IMAD.MOV R4, RZ, RZ, -R10 ;  /* 0x000000ffff047224 */ /* 0x008fc800078e0a0a */
[----:B-1----:R-:W-:Y:S01]  /*152f0*/  @P4 IMAD R9, R13, R4, R2 ;  /* 0x000000040d094224 */ /* 0x002fe200078e0202 */
[----:B------:R-:W-:Y:S01]  /*15300*/  MOV R2, R12 ;  /* 0x0000000c00027202 */ /* 0x000fe20000000f00 */
[----:B------:R-:W-:Y:S06]  /*15310*/  @!P1 BRA `(.L_x_360) ;  /* 0x0000000000289947 */ /* 0x000fec0003800000 */
[----:B------:R-:W-:Y:S02]  /*15320*/  ULDC UR6, c[0x0][0x8dc] ;  /* 0x0002370000067ab9 */ /* 0x000fe40000000800 */
[----:B------:R-:W-:-:S04]  /*15330*/  IADD3 R3, P1, R12, UR6, RZ ;  /* 0x000000060c037c10 */ /* 0x000fc8000ff3e0ff */
[----:B------:R-:W-:-:S05]  /*15340*/  IADD3.X R13, RZ, R15, RZ, P1, !PT ;  /* 0x0000000fff0d7210 */ /* 0x000fca0000ffe4ff */
[----:B------:R-:W-:-:S04]  /*15350*/  IMAD.WIDE.U32 R4, R13, UR4, RZ ;  /* 0x000000040d047c25 */ /* 0x000fc8000f8e00ff */
[----:B------:R-:W-:-:S04]  /*15360*/  IMAD.WIDE.U32 R4, P1, R3, UR5, R4 ;  /* 0x0000000503047c25 */ /* 0x000fc8000f820004 */
[----:B------:R-:W-:Y:S01]  /*15370*/  IMAD.WIDE.U32 R2, R3, UR4, RZ ;  /* 0x0000000403027c25 */ /* 0x000fe2000f8e00ff */
[----:B------:R-:W-:-:S04]  /*15380*/  MOV R2, R5 ;  /* 0x0000000500027202 */ /* 0x000fc80000000f00 */
[----:B------:R-:W-:Y:S01]  /*15390*/  IADD3 RZ, P3, R3, R4, RZ ;  /* 0x0000000403ff7210 */ /* 0x000fe20007f7e0ff */
[----:B------:R-:W-:-:S04]  /*153a0*/  IMAD.X R3, RZ, RZ, RZ, P1 ;  /* 0x000000ffff037224 */ /* 0x000fc800008e06ff */
[----:B------:R-:W-:-:S08]  /*153b0*/  IMAD.WIDE.U32.X R2, R13, UR5, R2, P3 ;  /* 0x000000050d027c25 */ /* 0x000fd000098e0402 */
.L_x_360:
[--C-:B------:R-:W-:Y:S01]  /*153c0*/  SHF.R.U64 R10, R2, UR7, R3.reuse ;  /* 0x00000007020a7c19 */ /* 0x100fe20008001203 */
[----:B------:R-:W-:Y:S01]  /*153d0*/  ULDC.64 UR4, c[0x0][0x8c8] ;  /* 0x0002320000047ab9 */ /* 0x000fe20000000a00 */
[----:B------:R-:W-:Y:S01]  /*153e0*/  SHF.R.U32.HI R2, RZ, UR7, R3 ;  /* 0x00000007ff027c19 */ /* 0x000fe20008011603 */
[----:B------:R-:W-:Y:S01]  /*153f0*/  IMAD.MOV.U32 R3, RZ, RZ, R15 ;  /* 0x000000ffff037224 */ /* 0x000fe200078e000f */
[----:B------:R-:W-:Y:S01]  /*15400*/  IADD3 R13, P1, RZ, -R10, RZ ;  /* 0x8000000aff0d7210 */ /* 0x000fe20007f3e0ff */
[----:B------:R-:W-:-:S04]  /*15410*/  ULDC.64 UR6, c[0x0][0x8e8] ;  /* 0x00023a0000067ab9 */ /* 0x000fc80000000a00 */
[----:B------:R-:W-:Y:S01]  /*15420*/  IMAD.X R2, RZ, RZ, ~R2, P1 ;  /* 0x000000ffff027224 */ /* 0x000fe200008e0e02 */
[----:B------:R-:W-:-:S03]  /*15430*/  ISETP.NE.U32.AND P1, PT, RZ, UR6, PT ;  /* 0x00000006ff007c0c */ /* 0x000fc6000bf25070 */
[----:B------:R-:W-:Y:S01]  /*15440*/  IMAD R2, R2, UR4, RZ ;  /* 0x0000000402027c24 */ /* 0x000fe2000f8e02ff */
[----:B------:R-:W-:-:S03]  /*15450*/  ISETP.NE.AND.EX P1, PT, RZ, UR7, PT, P1 ;  /* 0x00000007ff007c0c */ /* 0x000fc6000bf25310 */
[----:B------:R-:W-:Y:S01]  /*15460*/  IMAD R5, R13, UR5, R2 ;  /* 0x000000050d057c24 */ /* 0x000fe2000f8e0202 */
[----:B------:R-:W-:-:S05]  /*15470*/  MOV R2, R12 ;  /* 0x0000000c00027202 */ /* 0x000fca0000000f00 */
[----:B------:R-:W-:Y:S01]  /*15480*/  IMAD.WIDE.U32 R2, R13, UR4, R2 ;  /* 0x000000040d027c25 */ /* 0x000fe2000f8e0002 */
[----:B------:R-:W-:-:S04]  /*15490*/  ULDC UR4, c[0x0][0x8c0] ;  /* 0x0002300000047ab9 */ /* 0x000fc80000000800 */
[----:B------:R-:W-:-:S04]  /*154a0*/  IADD3 R3, R3, R5, RZ ;  /* 0x0000000503037210 */ /* 0x000fc80007ffe0ff */
[--C-:B------:R-:W-:Y:S02]  /*154b0*/  SHF.R.U64 R12, R2, UR4, R3.reuse ;  /* 0x00000004020c7c19 */ /* 0x100fe40008001203 */
[----:B------:R-:W-:Y:S01]  /*154c0*/  SHF.R.U32.HI R3, RZ, UR4, R3 ;  /* 0x00000004ff037c19 */ /* 0x000fe20008011603 */
[----:B------:R-:W-:-:S03]  /*154d0*/  ULDC UR4, c[0x0][0x8b0] ;  /* 0x00022c0000047ab9 */ /* 0x000fc60000000800 */
[--C-:B------:R-:W-:Y:S02]  /*154e0*/  SHF.R.U64 R13, R12, UR4, R3.reuse ;  /* 0x000000040c0d7c19 */ /* 0x100fe40008001203 */
[----:B------:R-:W-:Y:S01]  /*154f0*/  SHF.R.U32.HI R2, RZ, UR4, R3 ;  /* 0x00000004ff027c19 */ /* 0x000fe20008011603 */
[----:B------:R-:W-:-:S03]  /*15500*/  ULDC UR4, c[0x0][0x900] ;  /* 0x0002400000047ab9 */ /* 0x000fc60000000800 */
[--C-:B------:R-:W-:Y:S02]  /*15510*/  SHF.R.U64 R14, R13, UR4, R2.reuse ;  /* 0x000000040d0e7c19 */ /* 0x100fe40008001202 */
[----:B------:R-:W-:-:S03]  /*15520*/  SHF.R.U32.HI R15, RZ, UR4, R2 ;  /* 0x00000004ff0f7c19 */ /* 0x000fc60008011602 */
[----:B------:R-:W-:Y:S01]  /*15530*/  IMAD.MOV.U32 R2, RZ, RZ, R14 ;  /* 0x000000ffff027224 */ /* 0x000fe200078e000e */
[----:B------:R-:W-:Y:S01]  /*15540*/  MOV R3, R15 ;  /* 0x0000000f00037202 */ /* 0x000fe20000000f00 */
[----:B------:R-:W-:Y:S06]  /*15550*/  @!P1 BRA `(.L_x_361) ;  /* 0x0000000000289947 */ /* 0x000fec0003800000 */
[----:B------:R-:W-:Y:S02]  /*15560*/  ULDC UR4, c[0x0][0x8f4] ;  /* 0x00023d0000047ab9 */ /* 0x000fe40000000800 */
[----:B------:R-:W-:-:S05]  /*15570*/  IADD3 R3, P1, R14, UR4, RZ ;  /* 0x000000040e037c10 */ /* 0x000fca000ff3e0ff */
[----:B------:R-:W-:-:S04]  /*15580*/  IMAD.X R15, RZ, RZ, R15, P1 ;  /* 0x000000ffff0f7224 */ /* 0x000fc800008e060f */
[----:B------:R-:W-:-:S04]  /*15590*/  IMAD.WIDE.U32 R4, R15, UR6, RZ ;  /* 0x000000060f047c25 */ /* 0x000fc8000f8e00ff */
[----:B------:R-:W-:-:S04]  /*155a0*/  IMAD.WIDE.U32 R4, P1, R3, UR7, R4 ;  /* 0x0000000703047c25 */ /* 0x000fc8000f820004 */
[----:B------:R-:W-:-:S04]  /*155b0*/  IMAD.WIDE.U32 R2, R3, UR6, RZ ;  /* 0x0000000603027c25 */ /* 0x000fc8000f8e00ff */
[----:B------:R-:W-:Y:S01]  /*155c0*/  IMAD.MOV.U32 R2, RZ, RZ, R5 ;  /* 0x000000ffff027224 */ /* 0x000fe200078e0005 */
[----:B------:R-:W-:Y:S02]  /*155d0*/  IADD3 RZ, P3, R3, R4, RZ ;  /* 0x0000000403ff7210 */ /* 0x000fe40007f7e0ff */
[----:B------:R-:W-:-:S03]  /*155e0*/  IADD3.X R3, RZ, RZ, RZ, P1, !PT ;  /* 0x000000ffff037210 */ /* 0x000fc60000ffe4ff */
[----:B------:R-:W-:-:S08]  /*155f0*/  IMAD.WIDE.U32.X R2, R15, UR7, R2, P3 ;  /* 0x000000070f027c25 */ /* 0x000fd000098e0402 */
.L_x_361:
[----:B------:R-:W-:Y:S01]  /*15600*/  ULDC UR4, c[0x0][0x8f0] ;  /* 0x00023c0000047ab9 */ /* 0x000fe20000000800 */
[----:B------:R-:W-:Y:S02]  /*15610*/  LOP3.LUT R13, R13, UR16, RZ, 0xc0, !PT ;  /* 0x000000100d0d7c12 */ /* 0x000fe4000f8ec0ff */
[----:B------:R-:W-:Y:S01]  /*15620*/  SHF.R.U64 R2, R2, UR4, R3 ;  /* 0x0000000402027c19 */ /* 0x000fe20008001203 */
[----:B------:R-:W-:-:S03]  /*15630*/  ULDC UR4, c[0x0][0x8e0] ;  /* 0x0002380000047ab9 */ /* 0x000fc60000000800 */
[C---:B------:R-:W-:Y:S01]  /*15640*/  IADD3 R3, -R2.reuse, RZ, RZ ;  /* 0x000000ff02037210 */ /* 0x040fe20007ffe1ff */
[----:B------:R-:W-:-:S04]  /*15650*/  IMAD R4, R2, UR17, R13 ;  /* 0x0000001102047c24 */ /* 0x000fc8000f8e020d */
[----:B------:R-:W-:Y:S01]  /*15660*/  IMAD R14, R3, UR4, R14 ;  /* 0x00000004030e7c24 */ /* 0x000fe2000f8e020e */
[----:B------:R-:W-:Y:S01]  /*15670*/  ULDC UR4, c[0x0][0x8b8] ;  /* 0x00022e0000047ab9 */ /* 0x000fe20000000800 */
[----:B------:R-:W-:Y:S01]  /*15680*/  LOP3.LUT R3, R12, UR15, RZ, 0xc0, !PT ;  /* 0x0000000f0c037c12 */ /* 0x000fe2000f8ec0ff */
[----:B------:R-:W-:Y:S01]  /*15690*/  IMAD R9, R4, UR4, R9 ;  /* 0x0000000404097c24 */ /* 0x000fe2000f8e0209 */
[----:B------:R-:W-:Y:S01]  /*156a0*/  ULDC UR4, c[0x0][0x8a8] ;  /* 0x00022a0000047ab9 */ /* 0x000fe20000000800 */
[----:B------:R-:W-:Y:S02]  /*156b0*/  IMAD.MOV.U32 R4, RZ, RZ, 0x1 ;  /* 0x00000001ff047424 */ /* 0x000fe400078e00ff */
[----:B------:R-:W-:-:S05]  /*156c0*/  IMAD R14, R14, UR4, R3 ;  /* 0x000000040e0e7c24 */ /* 0x000fca000f8e0203 */
[----:B------:R-:W-:Y:S02]  /*156d0*/  SEL R2, R14, R9, !P4 ;  /* 0x000000090e027207 */ /* 0x000fe40006000000 */
[----:B------:R-:W-:-:S07]  /*156e0*/  SEL R3, R9, R14, !P4 ;  /* 0x0000000e09037207 */ /* 0x000fce0006000000 */
.L_x_359:
[----:B------:R-:W-:Y:S05]  /*156f0*/  BSYNC B1 ;  /* 0x0000000000017941 */ /* 0x000fea0003800000 */
.L_x_358:
[----:B------:R-:W-:-:S13]  /*15700*/  LOP3.LUT P1, RZ, R4, 0xff, RZ, 0xc0, !PT ;  /* 0x000000ff04ff7812 */ /* 0x000fda000782c0ff */
[----:B------:R-:W-:Y:S05]  /*15710*/  @P1 BRA `(.L_x_362) ;  /* 0xfffffff400381947 */ /* 0x000fea000383ffff */
[----:B------:R-:W-:Y:S05]  /*15720*/  BSYNC B0 ;  /* 0x0000000000007941 */ /* 0x000fea0003800000 */
.L_x_350:
[----:B------:R-:W-:-:S03]  /*15730*/  UMOV UR4, 0xffffffff ;  /* 0xffffffff00047882 */ /* 0x000fc60000000000 */
[----:B------:R-:W-:Y:S05]  /*15740*/  BRA.DIV UR4, `(.L_x_363) ;  /* 0x00000012040c7947 */ /* 0x000fea000b800000 */
[----:B------:R-:W-:-:S13]  /*15750*/  ELECT P6, URZ, PT ;  /* 0x00000000003f782f */ /* 0x000fda00038c0000 */
.L_x_409:
[----:B------:R-:W-:Y:S05]  /*15760*/  @!P6 BRA `(.L_x_10) ;  /* 0x000000000084e947 */ /* 0x000fea0003800000 */
[----:B------:R-:W2:Y:S02]  /*15770*/  LDL.LU R2, [R1+0x208] ;  /* 0x0002080001027983 */ /* 0x000ea40000300800 */
[----:B--2---:R-:W-:-:S04]  /*15780*/  LOP3.LUT R2, R2, 0x2, RZ, 0xfc, !PT ;  /* 0x0000000202027812 */ /* 0x004fc800078efcff */
[----:B------:R-:W-:-:S13]  /*15790*/  ISETP.NE.AND P0, PT, R2, 0x3, PT ;  /* 0x000000030200780c */ /* 0x000fda0003f05270 */
[----:B------:R-:W-:Y:S05]  /*157a0*/  @!P0 BRA `(.L_x_364) ;  /* 0x0000000000048947 */ /* 0x000fea0003800000 */
[----:B------:R-:W-:Y:S01]  /*157b0*/  BPT.TRAP 0x1 ;  /* 0x000000040000795c */ /* 0x000fe20000300000 */
.L_x_364:
[----:B------:R-:W2:Y:S01]  /*157c0*/  S2R R3, SR_CgaCtaId ;  /* 0x0000000000037919 */ /* 0x000ea20000008800 */
[----:B------:R-:W-:-:S04]  /*157d0*/  MOV R2, 0x400 ;  /* 0x0000040000027802 */ /* 0x000fc80000000f00 */
[----:B--2---:R-:W-:Y:S02]  /*157e0*/  LEA R3, R3, R2, 0x18 ;  /* 0x0000000203037211 */ /* 0x004fe400078ec0ff */
[----:B------:R-:W-:Y:S02]  /*157f0*/  SHF.L.U32 R2, R0, 0x1f, RZ ;  /* 0x0000001f00027819 */ /* 0x000fe400000006ff */
[----:B------:R-:W-:-:S05]  /*15800*/  IADD3 R3, R3, 0x18, RZ ;  /* 0x0000001803037810 */ /* 0x000fca0007ffe0ff */
[----:B------:R-:W-:-:S04]  /*15810*/  IMAD R5, R6, 0x8, R3 ;  /* 0x0000000806057824 */ /* 0x000fc800078e0203 */
[----:B------:R-:W2:Y:S02]  /*15820*/  SYNCS.PHASECHK.TRANS64.TRYWAIT P0, [R5+URZ], R2 ;  /* 0x00000002050075a7 */ /* 0x000ea4000800017f */
[----:B--2---:R-:W-:Y:S05]  /*15830*/  @!P0 BRA `(.L_x_365) ;  /* 0x0000000c00f08947 */ /* 0x004fea0003800000 */
.L_x_410:
[----:B------:R-:W-:-:S04]  /*15840*/  IADD3 R6, R6, 0x1, RZ ;  /* 0x0000000106067810 */ /* 0x000fc80007ffe0ff */
[----:B------:R-:W-:-:S04]  /*15850*/  ISETP.NE.AND P0, PT, R6, 0x3, PT ;  /* 0x000000030600780c */ /* 0x000fc80003f05270 */
[----:B--2---:R-:W-:Y:S02]  /*15860*/  SEL R5, RZ, 0x1, P0 ;  /* 0x00000001ff057807 */ /* 0x004fe40000000000 */
[----:B------:R-:W-:Y:S02]  /*15870*/  SEL R6, R6, RZ, P0 ;  /* 0x000000ff06067207 */ /* 0x000fe40000000000 */
[----:B------:R-:W-:-:S03]  /*15880*/  LOP3.LUT R5, R0, R5, RZ, 0x3c, !PT ;  /* 0x0000000500057212 */ /* 0x000fc600078e3cff */
[----:B------:R-:W-:Y:S01]  /*15890*/  IMAD R7, R6, 0x8, R3 ;  /* 0x0000000806077824 */ /* 0x000fe200078e0203 */
[----:B------:R-:W-:-:S04]  /*158a0*/  SHF.L.U32 R0, R5, 0x1f, RZ ;  /* 0x0000001f05007819 */ /* 0x000fc800000006ff */
[----:B------:R-:W2:Y:S02]  /*158b0*/  SYNCS.PHASECHK.TRANS64.TRYWAIT P0, [R7+URZ], R0 ;  /* 0x00000000070075a7 */ /* 0x000ea4000800017f */
[----:B--2---:R-:W-:Y:S05]  /*158c0*/  @!P0 BRA `(.L_x_366) ;  /* 0x0000000c00e08947 */ /* 0x004fea0003800000 */
.L_x_411:
[----:B--2---:R-:W-:-:S04]  /*158d0*/  IADD3 R0, R6, 0x1, RZ ;  /* 0x0000000106007810 */ /* 0x004fc80007ffe0ff */
[----:B------:R-:W-:-:S04]  /*158e0*/  ISETP.NE.AND P0, PT, R0, 0x3, PT ;  /* 0x000000030000780c */ /* 0x000fc80003f05270 */
[----:B------:R-:W-:Y:S02]  /*158f0*/  SEL R2, RZ, 0x1, P0 ;  /* 0x00000001ff027807 */ /* 0x000fe40000000000 */
[----:B------:R-:W-:Y:S02]  /*15900*/  SEL R0, R0, RZ, P0 ;  /* 0x000000ff00007207 */ /* 0x000fe40000000000 */
[----:B------:R-:W-:-:S03]  /*15910*/  LOP3.LUT R2, R5, R2, RZ, 0x3c, !PT ;  /* 0x0000000205027212 */ /* 0x000fc600078e3cff */
[----:B------:R-:W-:Y:S01]  /*15920*/  IMAD R3, R0, 0x8, R3 ;  /* 0x0000000800037824 */ /* 0x000fe200078e0203 */
[----:B------:R-:W-:-:S07]  /*15930*/  SHF.L.U32 R0, R2, 0x1f, RZ ;  /* 0x0000001f02007819 */ /* 0x000fce00000006ff */
.L_x_367:
[----:B--2---:R2:W3:Y:S02]  /*15940*/  SYNCS.PHASECHK.TRANS64.TRYWAIT P0, [R3+URZ], R0 ;  /* 0x00000000030075a7 */ /* 0x0044e4000800017f */
[----:B---3--:R-:W-:Y:S05]  /*15950*/  @!P0 NANOSLEEP.SYNCS 0x989680 ;  /* 0x009896800000895d */ /* 0x008fea0003900000 */
[----:B------:R-:W3:Y:S02]  /*15960*/  @!P0 SYNCS.PHASECHK.TRANS64 P0, [R3+URZ], R0 ;  /* 0x00000000030085a7 */ /* 0x000ee4000800007f */
[----:B---3--:R-:W-:Y:S05]  /*15970*/  @!P0 BRA `(.L_x_367) ;  /* 0xfffffffc00f08947 */ /* 0x008fea000383ffff */
.L_x_10:
[----:B------:R-:W-:Y:S05]  /*15980*/  BSYNC B6 ;  /* 0x0000000000067941 */ /* 0x000fea0003800000 */
.L_x_8:
[----:B------:R-:W-:Y:S05]  /*15990*/  EXIT ;  /* 0x000000000000794d */ /* 0x000fea0003800000 */
.L_x_23:
[----:B---3--:R3:W4:Y:S02]  /*159a0*/  SYNCS.PHASECHK.TRANS64.TRYWAIT P1, [R3+URZ], R0 ;  /* 0x00000000030075a7 */ /* 0x008724000802017f */
[----:B----4-:R-:W-:Y:S05]  /*159b0*/  @!P1 NANOSLEEP.SYNCS 0x989680 ;  /* 0x009896800000995d */ /* 0x010fea0003900000 */
[----:B------:R-:W4:Y:S02]  /*159c0*/  @!P1 SYNCS.PHASECHK.TRANS64 P1, [R3+URZ], R0 ;  /* 0x00000000030095a7 */ /* 0x000f24000802007f */
[----:B----4-:R-:W-:Y:S05]  /*159d0*/  @!P1 BRA `(.L_x_23) ;  /* 0xfffffffc00f09947 */ /* 0x010fea000383ffff */
[----:B------:R-:W-:Y:S05]  /*159e0*/  BRA `(.L_x_22) ;  /* 0xfffffebc00847947 */ /* 0x000fea000383ffff */
.L_x_28:
[----:B--2---:R-:W-:-:S04]  /*159f0*/  MOV R4, UR8 ;  /* 0x0000000800047c02 */ /* 0x004fc80008000f00 */
[----:B------:R2:W3:Y:S03]  /*15a00*/  SYNCS.PHASECHK.TRANS64.TRYWAIT P1, [R4+URZ], R3 ;  /* 0x00000003040075a7 */ /* 0x0004e6000802017f */
[----:B---3--:R-:W-:Y:S05]  /*15a10*/  @!P1 NANOSLEEP.SYNCS 0x989680 ;  /* 0x009896800000995d */ /* 0x008fea0003900000 */
[----:B------:R-:W3:Y:S02]  /*15a20*/  @!P1 SYNCS.PHASECHK.TRANS64 P1, [R4+URZ], R3 ;  /* 0x00000003040095a7 */ /* 0x000ee4000802007f */
[----:B---3--:R-:W-:Y:S05]  /*15a30*/  @!P1 BRA `(.L_x_28) ;  /* 0xfffffffc00ec9947 */ /* 0x008fea000383ffff */
[----:B------:R-:W-:Y:S05]  /*15a40*/  BRA `(.L_x_27) ;  /* 0xfffffef400147947 */ /* 0x000fea000383ffff */
.L_x_49:
[----:B-1----:R-:W-:-:S04]  /*15a50*/  IMAD.U32 R3, RZ, RZ, UR49 ;  /* 0x00000031ff037e24 */ /* 0x002fc8000f8e00ff */
[----:B------:R1:W2:Y:S03]  /*15a60*/  SYNCS.PHASECHK.TRANS64.TRYWAIT P2, [R3+URZ+0x30], R0 ;  /* 0x00003000030075a7 */ /* 0x0002a6000804017f */
[----:B--2---:R-:W-:Y:S05]  /*15a70*/  @!P2 NANOSLEEP.SYNCS 0x989680 ;  /* 0x009896800000a95d */ /* 0x004fea0003900000 */
[----:B------:R-:W2:Y:S02]  /*15a80*/  @!P2 SYNCS.PHASECHK.TRANS64 P2, [R3+URZ+0x30], R0 ;  /* 0x000030000300a5a7 */ /* 0x000ea4000804007f */
[----:B--2---:R-:W-:Y:S05]  /*15a90*/  @!P2 BRA `(.L_x_49) ;  /* 0xfffffffc00eca947 */ /* 0x004fea000383ffff */
[----:B------:R-:W-:Y:S05]  /*15aa0*/  BRA `(.L_x_368) ;  /* 0xffffff3c00c07947 */ /* 0x000fea000383ffff */
.L_x_60:
[----:B-1----:R1:W2:Y:S02]  /*15ab0*/  SYNCS.PHASECHK.TRANS64.TRYWAIT P3, [R11+URZ+0x30], R154 ;  /* 0x0000309a0b0075a7 */ /* 0x0022a4000806017f */
[----:B--2---:R-:W-:Y:S05]  /*15ac0*/  @!P3 NANOSLEEP.SYNCS 0x989680 ;  /* 0x009896800000b95d */ /* 0x004fea0003900000 */
[----:B------:R-:W2:Y:S02]  /*15ad0*/  @!P3 SYNCS.PHASECHK.TRANS64 P3, [R11+URZ+0x30], R154 ;  /* 0x0000309a0b00b5a7 */ /* 0x000ea4000806007f */
[----:B--2---:R-:W-:Y:S05]  /*15ae0*/  @!P3 BRA `(.L_x_60) ;  /* 0xfffffffc00f0b947 */ /* 0x004fea000383ffff */
[----:B------:R-:W-:Y:S05]  /*15af0*/  BRA `(.L_x_369) ;  /* 0xffffff4800247947 */ /* 0x000fea000383ffff */
.L_x_71:
[----:B-1----:R1:W2:Y:S02]  /*15b00*/  SYNCS.PHASECHK.TRANS64.TRYWAIT P3, [R11+URZ+0x30], R24 ;  /* 0x000030180b0075a7 */ /* 0x0022a4000806017f */
[----:B--2---:R-:W-:Y:S05]  /*15b10*/  @!P3 NANOSLEEP.SYNCS 0x989680 ;  /* 0x009896800000b95d */ /* 0x004fea0003900000 */
[----:B------:R-:W2:Y:S02]  /*15b20*/  @!P3 SYNCS.PHASECHK.TRANS64 P3, [R11+URZ+0x30], R24 ;  /* 0x000030180b00b5a7 */ /* 0x000ea4000806007f */
[----:B--2---:R-:W-:Y:S05]  /*15b30*/  @!P3 BRA `(.L_x_71) ;  /* 0xfffffffc00f0b947 */ /* 0x004fea000383ffff */
[----:B------:R-:W-:Y:S05]  /*15b40*/  BRA `(.L_x_370) ;  /* 0xffffff4c00d87947 */ /* 0x000fea000383ffff */
.L_x_82:
[----:B-1----:R1:W2:Y:S02]  /*15b50*/  SYNCS.PHASECHK.TRANS64.TRYWAIT P3, [R24+URZ+0x30], R25 ;  /* 0x00003019180075a7 */ /* 0x0022a4000806017f */
[----:B--2---:R-:W-:Y:S05]  /*15b60*/  @!P3 NANOSLEEP.SYNCS 0x989680 ;  /* 0x009896800000b95d */ /* 0x004fea0003900000 */
[----:B------:R-:W2:Y:S02]  /*15b70*/  @!P3 SYNCS.PHASECHK.TRANS64 P3, [R24+URZ+0x30], R25 ;  /* 0x000030191800b5a7 */ /* 0x000ea4000806007f */
[----:B--2---:R-:W-:Y:S05]  /*15b80*/  @!P3 BRA `(.L_x_82) ;  /* 0xfffffffc00f0b947 */ /* 0x004fea000383ffff */
[----:B------:R-:W-:Y:S05]  /*15b90*/  BRA `(.L_x_371) ;  /* 0xffffff5400d47947 */ /* 0x000fea000383ffff */
.L_x_93:
[----:B-1----:R1:W2:Y:S02]  /*15ba0*/  SYNCS.PHASECHK.TRANS64.TRYWAIT P5, [R25+URZ+0x30], R26 ;  /* 0x0000301a190075a7 */ /* 0x0022a400080a017f */
[----:B--2---:R-:W-:Y:S05]  /*15bb0*/  @!P5 NANOSLEEP.SYNCS 0x989680 ;  /* 0x009896800000d95d */ /* 0x004fea0003900000 */
[----:B------:R-:W2:Y:S02]  /*15bc0*/  @!P5 SYNCS.PHASECHK.TRANS64 P5, [R25+URZ+0x30], R26 ;  /* 0x0000301a1900d5a7 */ /* 0x000ea400080a007f */
[----:B--2---:R-:W-:Y:S05]  /*15bd0*/  @!P5 BRA `(.L_x_93) ;  /* 0xfffffffc00f0d947 */ /* 0x004fea000383ffff */
[----:B------:R-:W-:Y:S05]  /*15be0*/  BRA `(.L_x_372) ;  /* 0xffffff5c009c7947 */ /* 0x000fea000383ffff */
.L_x_104:
[----:B-1----:R1:W2:Y:S02]  /*15bf0*/  SYNCS.PHASECHK.TRANS64.TRYWAIT P5, [R26+URZ+0x30], R27 ;  /* 0x0000301b1a0075a7 */ /* 0x0022a400080a017f */
[----:B--2---:R-:W-:Y:S05]  /*15c00*/  @!P5 NANOSLEEP.SYNCS 0x989680 ;  /* 0x009896800000d95d */ /* 0x004fea0003900000 */
[----:B------:R-:W2:Y:S02]  /*15c10*/  @!P5 SYNCS.PHASECHK.TRANS64 P5, [R26+URZ+0x30], R27 ;  /* 0x0000301b1a00d5a7 */ /* 0x000ea400080a007f */
[----:B--2---:R-:W-:Y:S05]  /*15c20*/  @!P5 BRA `(.L_x_104) ;  /* 0xfffffffc00f0d947 */ /* 0x004fea000383ffff */
[----:B------:R-:W-:Y:S05]  /*15c30*/  BRA `(.L_x_373) ;  /* 0xffffff6400987947 */ /* 0x000fea000383ffff */
.L_x_115:
[----:B-1----:R1:W2:Y:S02]  /*15c40*/  SYNCS.PHASECHK.TRANS64.TRYWAIT P5, [R24+URZ+0x30], R25 ;  /* 0x00003019180075a7 */ /* 0x0022a400080a017f */
[----:B--2---:R-:W-:Y:S05]  /*15c50*/  @!P5 NANOSLEEP.SYNCS 0x989680 ;  /* 0x009896800000d95d */ /* 0x004fea0003900000 */
[----:B------:R-:W2:Y:S02]  /*15c60*/  @!P5 SYNCS.PHASECHK.TRANS64 P5, [R24+URZ+0x30], R25 ;  /* 0x000030191800d5a7 */ /* 0x000ea400080a007f */
[----:B--2---:R-:W-:Y:S05]  /*15c70*/  @!P5 BRA `(.L_x_115) ;  /* 0xfffffffc00f0d947 */ /* 0x004fea000383ffff */
[----:B------:R-:W-:Y:S05]  /*15c80*/  BRA `(.L_x_374) ;  /* 0xffffff6c00507947 */ /* 0x000fea000383ffff */
.L_x_126:
[----:B-1----:R1:W2:Y:S02]  /*15c90*/  SYNCS.PHASECHK.TRANS64.TRYWAIT P5, [R24+URZ+0x30], R25 ;  /* 0x00003019180075a7 */ /* 0x0022a400080a017f */
[----:B--2---:R-:W-:Y:S05]  /*15ca0*/  @!P5 NANOSLEEP.SYNCS 0x989680 ;  /* 0x009896800000d95d */ /* 0x004fea0003900000 */
[----:B------:R-:W2:Y:S02]  /*15cb0*/  @!P5 SYNCS.PHASECHK.TRANS64 P5, [R24+URZ+0x30], R25 ;  /* 0x000030191800d5a7 */ /* 0x000ea400080a007f */
[----:B--2---:R-:W-:Y:S05]  /*15cc0*/  @!P5 BRA `(.L_x_126) ;  /* 0xfffffffc00f0d947 */ /* 0x004fea000383ffff */
[----:B------:R-:W-:Y:S05]  /*15cd0*/  BRA `(.L_x_375) ;  /* 0xffffff7400487947 */ /* 0x000fea000383ffff */
.L_x_137:
[----:B-1----:R1:W2:Y:S02]  /*15ce0*/  SYNCS.PHASECHK.TRANS64.TRYWAIT P5, [R24+URZ+0x30], R25 ;  /* 0x00003019180075a7 */ /* 0x0022a400080a017f */
[----:B--2---:R-:W-:Y:S05]  /*15cf0*/  @!P5 NANOSLEEP.SYNCS 0x989680 ;  /* 0x009896800000d95d */ /* 0x004fea0003900000 */
[----:B------:R-:W2:Y:S02]  /*15d00*/  @!P5 SYNCS.PHASECHK.TRANS64 P5, [R24+URZ+0x30], R25 ;  /* 0x000030191800d5a7 */ /* 0x000ea400080a007f */
[----:B--2---:R-:W-:Y:S05]  /*15d10*/  @!P5 BRA `(.L_x_137) ;  /* 0xfffffffc00f0d947 */ /* 0x004fea000383ffff */
[----:B------:R-:W-:Y:S05]  /*15d20*/  BRA `(.L_x_376) ;  /* 0xffffff7c00007947 */ /* 0x000fea000383ffff */
.L_x_148:
[----:B-1----:R1:W2:Y:S02]  /*15d30*/  SYNCS.PHASECHK.TRANS64.TRYWAIT P5, [R24+URZ+0x30], R25 ;  /* 0x00003019180075a7 */ /* 0x0022a400080a017f */
[----:B--2---:R-:W-:Y:S05]  /*15d40*/  @!P5 NANOSLEEP.SYNCS 0x989680 ;  /* 0x009896800000d95d */ /* 0x004fea0003900000 */
[----:B------:R-:W2:Y:S02]  /*15d50*/  @!P5 SYNCS.PHASECHK.TRANS64 P5, [R24+URZ+0x30], R25 ;  /* 0x000030191800d5a7 */ /* 0x000ea400080a007f */
[----:B--2---:R-:W-:Y:S05]  /*15d60*/  @!P5 BRA `(.L_x_148) ;  /* 0xfffffffc00f0d947 */ /* 0x004fea000383ffff */
[----:B------:R-:W-:Y:S05]  /*15d70*/  BRA `(.L_x_377) ;  /* 0xffffff8000f87947 */ /* 0x000fea000383ffff */
.L_x_159:
[----:B-1----:R1:W2:Y:S02]  /*15d80*/  SYNCS.PHASECHK.TRANS64.TRYWAIT P5, [R24+URZ+0x30], R25 ;  /* 0x00003019180075a7 */ /* 0x0022a400080a017f */
[----:B--2---:R-:W-:Y:S05]  /*15d90*/  @!P5 NANOSLEEP.SYNCS 0x989680 ;  /* 0x009896800000d95d */ /* 0x004fea0003900000 */
[----:B------:R-:W2:Y:S02]  /*15da0*/  @!P5 SYNCS.PHASECHK.TRANS64 P5, [R24+URZ+0x30], R25 ;  /* 0x000030191800d5a7 */ /* 0x000ea400080a007f */
[----:B--2---:R-:W-:Y:S05]  /*15db0*/  @!P5 BRA `(.L_x_159) ;  /* 0xfffffffc00f0d947 */ /* 0x004fea000383ffff */
[----:B------:R-:W-:Y:S05]  /*15dc0*/  BRA `(.L_x_378) ;  /* 0xffffff8800b07947 */ /* 0x000fea000383ffff */
.L_x_170:
[----:B-1----:R1:W2:Y:S02]  /*15dd0*/  SYNCS.PHASECHK.TRANS64.TRYWAIT P5, [R24+URZ+0x30], R25 ;  /* 0x00003019180075a7 */ /* 0x0022a400080a017f */
[----:B--2---:R-:W-:Y:S05]  /*15de0*/  @!P5 NANOSLEEP.SYNCS 0x989680 ;  /* 0x009896800000d95d */ /* 0x004fea0003900000 */
[----:B------:R-:W2:Y:S02]  /*15df0*/  @!P5 SYNCS.PHASECHK.TRANS64 P5, [R24+URZ+0x30], R25 ;  /* 0x000030191800d5a7 */ /* 0x000ea400080a007f */
[----:B--2---:R-:W-:Y:S05]  /*15e00*/  @!P5 BRA `(.L_x_170) ;  /* 0xfffffffc00f0d947 */ /* 0x004fea000383ffff */
[----:B------:R-:W-:Y:S05]  /*15e10*/  BRA `(.L_x_379) ;  /* 0xffffff9000a87947 */ /* 0x000fea000383ffff */
.L_x_181:
[----:B-1----:R1:W2:Y:S02]  /*15e20*/  SYNCS.PHASECHK.TRANS64.TRYWAIT P5, [R24+URZ+0x30], R25 ;  /* 0x00003019180075a7 */ /* 0x0022a400080a017f */
[----:B--2---:R-:W-:Y:S05]  /*15e30*/  @!P5 NANOSLEEP.SYNCS 0x989680 ;  /* 0x009896800000d95d */ /* 0x004fea0003900000 */
[----:B------:R-:W2:Y:S02]  /*15e40*/  @!P5 SYNCS.PHASECHK.TRANS64 P5, [R24+URZ+0x30], R25 ;  /* 0x000030191800d5a7 */ /* 0x000ea400080a007f */
[----:B--2---:R-:W-:Y:S05]  /*15e50*/  @!P5 BRA `(.L_x_181) ;  /* 0xfffffffc00f0d947 */ /* 0x004fea000383ffff */
[----:B------:R-:W-:Y:S05]  /*15e60*/  BRA `(.L_x_380) ;  /* 0xffffff9800607947 */ /* 0x000fea000383ffff */
.L_x_192:
[----:B-1----:R1:W2:Y:S02]  /*15e70*/  SYNCS.PHASECHK.TRANS64.TRYWAIT P5, [R24+URZ+0x30], R25 ;  /* 0x00003019180075a7 */ /* 0x0022a400080a017f */
[----:B--2---:R-:W-:Y:S05]  /*15e80*/  @!P5 NANOSLEEP.SYNCS 0x989680 ;  /* 0x009896800000d95d */ /* 0x004fea0003900000 */
[----:B------:R-:W2:Y:S02]  /*15e90*/  @!P5 SYNCS.PHASECHK.TRANS64 P5, [R24+URZ+0x30], R25 ;  /* 0x000030191800d5a7 */ /* 0x000ea400080a007f */
[----:B--2---:R-:W-:Y:S05]  /*15ea0*/  @!P5 BRA `(.L_x_192) ;  /* 0xfffffffc00f0d947 */ /* 0x004fea000383ffff */
[----:B------:R-:W-:Y:S05]  /*15eb0*/  BRA `(.L_x_381) ;  /* 0xffffffa000587947 */ /* 0x000fea000383ffff */
.L_x_203:
[----:B-1----:R1:W2:Y:S02]  /*15ec0*/  SYNCS.PHASECHK.TRANS64.TRYWAIT P5, [R24+URZ+0x30], R25 ;  /* 0x00003019180075a7 */ /* 0x0022a400080a017f */
[----:B--2---:R-:W-:Y:S05]  /*15ed0*/  @!P5 NANOSLEEP.SYNCS 0x989680 ;  /* 0x009896800000d95d */ /* 0x004fea0003900000 */
[----:B------:R-:W2:Y:S02]  /*15ee0*/  @!P5 SYNCS.PHASECHK.TRANS64 P5, [R24+URZ+0x30], R25 ;  /* 0x000030191800d5a7 */ /* 0x000ea400080a007f */
[----:B--2---:R-:W-:Y:S05]  /*15ef0*/  @!P5 BRA `(.L_x_203) ;  /* 0xfffffffc00f0d947 */ /* 0x004fea000383ffff */
[----:B------:R-:W-:Y:S05]  /*15f00*/  BRA `(.L_x_382) ;  /* 0xffffffa800107947 */ /* 0x000fea000383ffff */
.L_x_214:
[----:B-1----:R1:W2:Y:S02]  /*15f10*/  SYNCS.PHASECHK.TRANS64.TRYWAIT P3, [R24+URZ+0x30], R11 ;  /* 0x0000300b180075a7 */ /* 0x0022a4000806017f */
[----:B--2---:R-:W-:Y:S05]  /*15f20*/  @!P3 NANOSLEEP.SYNCS 0x989680 ;  /* 0x009896800000b95d */ /* 0x004fea0003900000 */
[----:B------:R-:W2:Y:S02]  /*15f30*/  @!P3 SYNCS.PHASECHK.TRANS64 P3, [R24+URZ+0x30], R11 ;  /* 0x0000300b1800b5a7 */ /* 0x000ea4000806007f */
[----:B--2---:R-:W-:Y:S05]  /*15f40*/  @!P3 BRA `(.L_x_214) ;  /* 0xfffffffc00f0b947 */ /* 0x004fea000383ffff */
[----:B------:R-:W-:Y:S05]  /*15f50*/  BRA `(.L_x_383) ;  /* 0xffffffac00fc7947 */ /* 0x000fea000383ffff */
.L_x_234:
[----:B-1----:R-:W-:-:S04]  /*15f60*/  MOV R5, UR4 ;  /* 0x0000000400057c02 */ /* 0x002fc80008000f00 */
[----:B------:R1:W2:Y:S03]  /*15f70*/  SYNCS.PHASECHK.TRANS64.TRYWAIT P0, [R5+URZ+0x78], R0 ;  /* 0x00007800050075a7 */ /* 0x0002a6000800017f */
[----:B--2---:R-:W-:Y:S05]  /*15f80*/  @!P0 NANOSLEEP.SYNCS 0x989680 ;  /* 0x009896800000895d */ /* 0x004fea0003900000 */
[----:B------:R-:W2:Y:S02]  /*15f90*/  @!P0 SYNCS.PHASECHK.TRANS64 P0, [R5+URZ+0x78], R0 ;  /* 0x00007800050085a7 */ /* 0x000ea4000800007f */
[----:B--2---:R-:W-:Y:S05]  /*15fa0*/  @!P0 BRA `(.L_x_234) ;  /* 0xfffffffc00ec8947 */ /* 0x004fea000383ffff */
[----:B------:R-:W-:Y:S05]  /*15fb0*/  BRA `(.L_x_233) ;  /* 0xffffffc400a47947 */ /* 0x000fea000383ffff */
.L_x_243:
[----:B-1----:R-:W-:-:S04]  /*15fc0*/  IMAD.U32 R3, RZ, RZ, UR13 ;  /* 0x0000000dff037e24 */ /* 0x002fc8000f8e00ff */
[----:B------:R1:W2:Y:S03]  /*15fd0*/  SYNCS.PHASECHK.TRANS64.TRYWAIT P1, [R3+URZ+0x50], R2 ;  /* 0x00005002030075a7 */ /* 0x0002a6000802017f */
[----:B--2---:R-:W-:Y:S05]  /*15fe0*/  @!P1 NANOSLEEP.SYNCS 0x989680 ;  /* 0x009896800000995d */ /* 0x004fea0003900000 */
[----:B------:R-:W2:Y:S02]  /*15ff0*/  @!P1 SYNCS.PHASECHK.TRANS64 P1, [R3+URZ+0x50], R2 ;  /* 0x00005002030095a7 */ /* 0x000ea4000802007f */
[----:B--2---:R-:W-:Y:S05]  /*16000*/  @!P1 BRA `(.L_x_243) ;  /* 0xfffffffc00ec9947 */ /* 0x004fea000383ffff */
[----:B------:R-:W-:Y:S05]  /*16010*/  BRA `(.L_x_384) ;  /* 0xffffffc800907947 */ /* 0x000fea000383ffff */
.L_x_249:
[----:B-12---:R-:W-:-:S04]  /*16020*/  MOV R3, UR13 ;  /* 0x0000000d00037c02 */ /* 0x006fc80008000f00 */
[----:B------:R1:W2:Y:S03]  /*16030*/  SYNCS.PHASECHK.TRANS64.TRYWAIT P1, [R3+URZ+0x58], R2 ;  /* 0x00005802030075a7 */ /* 0x0002a6000802017f */
[----:B--2---:R-:W-:Y:S05]  /*16040*/  @!P1 NANOSLEEP.SYNCS 0x989680 ;  /* 0x009896800000995d */ /* 0x004fea0003900000 */
[----:B------:R-:W2:Y:S02]  /*16050*/  @!P1 SYNCS.PHASECHK.TRANS64 P1, [R3+URZ+0x58], R2 ;  /* 0x00005802030095a7 */ /* 0x000ea4000802007f */
[----:B--2---:R-:W-:Y:S05]  /*16060*/  @!P1 BRA `(.L_x_249) ;  /* 0xfffffffc00ec9947 */ /* 0x004fea000383ffff */
[----:B------:R-:W-:Y:S05]  /*16070*/  BRA `(.L_x_385) ;  /* 0xffffffc800d87947 */ /* 0x000fea000383ffff */
.L_x_255:
[----:B-123--:R-:W-:-:S04]  /*16080*/  IMAD.U32 R3, RZ, RZ, UR13 ;  /* 0x0000000dff037e24 */ /* 0x00efc8000f8e00ff */
[----:B------:R1:W2:Y:S03]  /*16090*/  SYNCS.PHASECHK.TRANS64.TRYWAIT P1, [R3+URZ+0x60], R2 ;  /* 0x00006002030075a7 */ /* 0x0002a6000802017f */
[----:B--2---:R-:W-:Y:S05]  /*160a0*/  @!P1 NANOSLEEP.SYNCS 0x989680 ;  /* 0x009896800000995d */ /* 0x004fea0003900000 */
[----:B------:R-:W2:Y:S02]  /*160b0*/  @!P1 SYNCS.PHASECHK.TRANS64 P1, [R3+URZ+0x60], R2 ;  /* 0x00006002030095a7 */ /* 0x000ea4000802007f */
[----:B--2---:R-:W-:Y:S05]  /*160c0*/  @!P1 BRA `(.L_x_255) ;  /* 0xfffffffc00ec9947 */ /* 0x004fea000383ffff */
[----:B------:R-:W-:Y:S05]  /*160d0*/  BRA `(.L_x_386) ;  /* 0xffffffcc002c7947 */ /* 0x000fea000383ffff */
.L_x_261:
[----:B-1234-:R-:W-:-:S04]  /*160e0*/  MOV R3, UR13 ;  /* 0x0000000d00037c02 */ /* 0x01efc80008000f00 */
[----:B------:R1:W2:Y:S03]  /*160f0*/  SYNCS.PHASECHK.TRANS64.TRYWAIT P1, [R3+URZ+0x68], R2 ;  /* 0x00006802030075a7 */ /* 0x0002a6000802017f */
[----:B--2---:R-:W-:Y:S05]  /*16100*/  @!P1 NANOSLEEP.SYNCS 0x989680 ;  /* 0x009896800000995d */ /* 0x004fea0003900000 */
[----:B------:R-:W2:Y:S02]  /*16110*/  @!P1 SYNCS.PHASECHK.TRANS64 P1, [R3+URZ+0x68], R2 ;  /* 0x00006802030095a7 */ /* 0x000ea4000802007f */
[----:B--2---:R-:W-:Y:S05]  /*16120*/  @!P1 BRA `(.L_x_261) ;  /* 0xfffffffc00ec9947 */ /* 0x004fea000383ffff */
[----:B------:R-:W-:Y:S05]  /*16130*/  BRA `(.L_x_387) ;  /* 0xffffffcc00787947 */ /* 0x000fea000383ffff */
.L_x_267:
[----:B-1----:R-:W-:-:S04]  /*16140*/  IMAD.U32 R4, RZ, RZ, UR13 ;  /* 0x0000000dff047e24 */ /* 0x002fc8000f8e00ff */
[----:B------:R1:W2:Y:S03]  /*16150*/  SYNCS.PHASECHK.TRANS64.TRYWAIT P1, [R4+URZ+0x50], R3 ;  /* 0x00005003040075a7 */ /* 0x0002a6000802017f */
[----:B--2---:R-:W-:Y:S05]  /*16160*/  @!P1 NANOSLEEP.SYNCS 0x989680 ;  /* 0x009896800000995d */ /* 0x004fea0003900000 */
[----:B------:R-:W2:Y:S02]  /*16170*/  @!P1 SYNCS.PHASECHK.TRANS64 P1, [R4+URZ+0x50], R3 ;  /* 0x00005003040095a7 */ /* 0x000ea4000802007f */
[----:B--2---:R-:W-:Y:S05]  /*16180*/  @!P1 BRA `(.L_x_267) ;  /* 0xfffffffc00ec9947 */ /* 0x004fea000383ffff */
[----:B------:R-:W-:Y:S05]  /*16190*/  BRA `(.L_x_388) ;  /* 0xffffffcc00cc7947 */ /* 0x000fea000383ffff */
.L_x_273:
[----:B-12---:R-:W-:-:S04]  /*161a0*/  MOV R4, UR13 ;  /* 0x0000000d00047c02 */ /* 0x006fc80008000f00 */
[----:B------:R1:W2:Y:S03]  /*161b0*/  SYNCS.PHASECHK.TRANS64.TRYWAIT P1, [R4+URZ+0x58], R3 ;  /* 0x00005803040075a7 */ /* 0x0002a6000802017f */
[----:B--2---:R-:W-:Y:S05]  /*161c0*/  @!P1 NANOSLEEP.SYNCS 0x989680 ;  /* 0x009896800000995d */ /* 0x004fea0003900000 */
[----:B------:R-:W2:Y:S02]  /*161d0*/  @!P1 SYNCS.PHASECHK.TRANS64 P1, [R4+URZ+0x58], R3 ;  /* 0x00005803040095a7 */ /* 0x000ea4000802007f */
[----:B--2---:R-:W-:Y:S05]  /*161e0*/  @!P1 BRA `(.L_x_273) ;  /* 0xfffffffc00ec9947 */ /* 0x004fea000383ffff */
[----:B------:R-:W-:Y:S05]  /*161f0*/  BRA `(.L_x_389) ;  /* 0xffffffd0000c7947 */ /* 0x000fea000383ffff */
.L_x_279:
[----:B-123--:R-:W-:-:S04]  /*16200*/  IMAD.U32 R4, RZ, RZ, UR13 ;  /* 0x0000000dff047e24 */ /* 0x00efc8000f8e00ff */
[----:B------:R1:W2:Y:S03]  /*16210*/  SYNCS.PHASECHK.TRANS64.TRYWAIT P1, [R4+URZ+0x60], R3 ;  /* 0x00006003040075a7 */ /* 0x0002a6000802017f */
[----:B--2---:R-:W-:Y:S05]  /*16220*/  @!P1 NANOSLEEP.SYNCS 0x989680 ;  /* 0x009896800000995d */ /* 0x004fea0003900000 */
[----:B------:R-:W2:Y:S02]  /*16230*/  @!P1 SYNCS.PHASECHK.TRANS64 P1, [R4+URZ+0x60], R3 ;  /* 0x00006003040095a7 */ /* 0x000ea4000802007f */
[----:B--2---:R-:W-:Y:S05]  /*16240*/  @!P1 BRA `(.L_x_279) ;  /* 0xfffffffc00ec9947 */ /* 0x004fea000383ffff */
[----:B------:R-:W-:Y:S05]  /*16250*/  BRA `(.L_x_390) ;  /* 0xffffffd000547947 */ /* 0x000fea000383ffff */
.L_x_285:
[----:B-1234-:R-:W-:-:S04]  /*16260*/  MOV R4, UR13 ;  /* 0x0000000d00047c02 */ /* 0x01efc80008000f00 */
[----:B------:R1:W2:Y:S03]  /*16270*/  SYNCS.PHASECHK.TRANS64.TRYWAIT P1, [R4+URZ+0x68], R3 ;  /* 0x00006803040075a7 */ /* 0x0002a6000802017f */
[----:B--2---:R-:W-:Y:S05]  /*16280*/  @!P1 NANOSLEEP.SYNCS 0x989680 ;  /* 0x009896800000995d */ /* 0x004fea0003900000 */
[----:B------:R-:W2:Y:S02]  /*16290*/  @!P1 SYNCS.PHASECHK.TRANS64 P1, [R4+URZ+0x68], R3 ;  /* 0x00006803040095a7 */ /* 0x000ea4000802007f */
[----:B--2---:R-:W-:Y:S05]  /*162a0*/  @!P1 BRA `(.L_x_285) ;  /* 0xfffffffc00ec9947 */ /* 0x004fea000383ffff */
[----:B------:R-:W-:Y:S05]  /*162b0*/  BRA `(.L_x_391) ;  /* 0xffffffd000947947 */ /* 0x000fea000383ffff */
.L_x_291:
[----:B------:R-:W-:-:S04]  /*162c0*/  IMAD.U32 R5, RZ, RZ, UR13 ;  /* 0x0000000dff057e24 */ /* 0x000fc8000f8e00ff */
[----:B------:R1:W1:Y:S03]  /*162d0*/  SYNCS.PHASECHK.TRANS64.TRYWAIT P1, [R5+URZ+0x50], R2 ;  /* 0x00005002050075a7 */ /* 0x000266000802017f */
[----:B-1----:R-:W-:Y:S05]  /*162e0*/  @!P1 NANOSLEEP.SYNCS 0x989680 ;  /* 0x009896800000995d */ /* 0x002fea0003900000 */
[----:B------:R-:W1:Y:S02]  /*162f0*/  @!P1 SYNCS.PHASECHK.TRANS64 P1, [R5+URZ+0x50], R2 ;  /* 0x00005002050095a7 */ /* 0x000e64000802007f */
[----:B-1----:R-:W-:Y:S05]  /*16300*/  @!P1 BRA `(.L_x_291) ;  /* 0xfffffffc00ec9947 */ /* 0x002fea000383ffff */
[----:B------:R-:W-:Y:S05]  /*16310*/  BRA `(.L_x_392) ;  /* 0xffffffd000dc7947 */ /* 0x000fea000383ffff */
.L_x_297:
[----:B------:R-:W-:-:S04]  /*16320*/  MOV R5, UR13 ;  /* 0x0000000d00057c02 */ /* 0x000fc80008000f00 */
[----:B------:R1:W1:Y:S03]  /*16330*/  SYNCS.PHASECHK.TRANS64.TRYWAIT P1, [R5+URZ+0x58], R2 ;  /* 0x00005802050075a7 */ /* 0x000266000802017f */
[----:B-1----:R-:W-:Y:S05]  /*16340*/  @!P1 NANOSLEEP.SYNCS 0x989680 ;  /* 0x009896800000995d */ /* 0x002fea0003900000 */
[----:B------:R-:W1:Y:S02]  /*16350*/  @!P1 SYNCS.PHASECHK.TRANS64 P1, [R5+URZ+0x58], R2 ;  /* 0x00005802050095a7 */ /* 0x000e64000802007f */
[----:B-1----:R-:W-:Y:S05]  /*16360*/  @!P1 BRA `(.L_x_297) ;  /* 0xfffffffc00ec9947 */ /* 0x002fea000383ffff */
[----:B------:R-:W-:Y:S05]  /*16370*/  BRA `(.L_x_393) ;  /* 0xffffffd400207947 */ /* 0x000fea000383ffff */
.L_x_303:
[----:B------:R-:W-:-:S04]  /*16380*/  IMAD.U32 R5, RZ, RZ, UR13 ;  /* 0x0000000dff057e24 */ /* 0x000fc8000f8e00ff */
[----:B------:R1:W1:Y:S03]  /*16390*/  SYNCS.PHASECHK.TRANS64.TRYWAIT P1, [R5+URZ+0x60], R2 ;  /* 0x00006002050075a7 */ /* 0x000266000802017f */
[----:B-1----:R-:W-:Y:S05]  /*163a0*/  @!P1 NANOSLEEP.SYNCS 0x989680 ;  /* 0x009896800000995d */ /* 0x002fea0003900000 */
[----:B------:R-:W1:Y:S02]  /*163b0*/  @!P1 SYNCS.PHASECHK.TRANS64 P1, [R5+URZ+0x60], R2 ;  /* 0x00006002050095a7 */ /* 0x000e64000802007f */
[----:B-1----:R-:W-:Y:S05]  /*163c0*/  @!P1 BRA `(.L_x_303) ;  /* 0xfffffffc00ec9947 */ /* 0x002fea000383ffff */
[----:B------:R-:W-:Y:S05]  /*163d0*/  BRA `(.L_x_394) ;  /* 0xffffffd400687947 */ /* 0x000fea000383ffff */
.L_x_309:
[----:B------:R-:W-:-:S04]  /*163e0*/  MOV R5, UR13 ;  /* 0x0000000d00057c02 */ /* 0x000fc80008000f00 */
[----:B------:R1:W1:Y:S03]  /*163f0*/  SYNCS.PHASECHK.TRANS64.TRYWAIT P1, [R5+URZ+0x68], R2 ;  /* 0x00006802050075a7 */ /* 0x000266000802017f */
[----:B-1----:R-:W-:Y:S05]  /*16400*/  @!P1 NANOSLEEP.SYNCS 0x989680 ;  /* 0x009896800000995d */ /* 0x002fea0003900000 */
[----:B------:R-:W1:Y:S02]  /*16410*/  @!P1 SYNCS.PHASECHK.TRANS64 P1, [R5+URZ+0x68], R2 ;  /* 0x00006802050095a7 */ /* 0x000e64000802007f */
[----:B-1----:R-:W-:Y:S05]  /*16420*/  @!P1 BRA `(.L_x_309) ;  /* 0xfffffffc00ec9947 */ /* 0x002fea000383ffff */
[----:B------:R-:W-:Y:S05]  /*16430*/  BRA `(.L_x_395) ;  /* 0xffffffd400ac7947 */ /* 0x000fea000383ffff */
.L_x_315:
[----:B-1----:R-:W-:-:S04]  /*16440*/  IMAD.U32 R2, RZ, RZ, UR13 ;  /* 0x0000000dff027e24 */ /* 0x002fc8000f8e00ff */
[----:B------:R1:W1:Y:S03]  /*16450*/  SYNCS.PHASECHK.TRANS64.TRYWAIT P1, [R2+URZ+0x50], R3 ;  /* 0x00005003020075a7 */ /* 0x000266000802017f */
[----:B-1----:R-:W-:Y:S05]  /*16460*/  @!P1 NANOSLEEP.SYNCS 0x989680 ;  /* 0x009896800000995d */ /* 0x002fea0003900000 */
[----:B------:R-:W1:Y:S02]  /*16470*/  @!P1 SYNCS.PHASECHK.TRANS64 P1, [R2+URZ+0x50], R3 ;  /* 0x00005003020095a7 */ /* 0x000e64000802007f */
[----:B-1----:R-:W-:Y:S05]  /*16480*/  @!P1 BRA `(.L_x_315) ;  /* 0xfffffffc00ec9947 */ /* 0x002fea000383ffff */
[----:B------:R-:W-:Y:S05]  /*16490*/  BRA `(.L_x_396) ;  /* 0xffffffd400f47947 */ /* 0x000fea000383ffff */
.L_x_321:
[----:B-1----:R-:W-:-:S04]  /*164a0*/  MOV R2, UR13 ;  /* 0x0000000d00027c02 */ /* 0x002fc80008000f00 */
[----:B------:R1:W1:Y:S03]  /*164b0*/  SYNCS.PHASECHK.TRANS64.TRYWAIT P1, [R2+URZ+0x58], R3 ;  /* 0x00005803020075a7 */ /* 0x000266000802017f */
[----:B-1----:R-:W-:Y:S05]  /*164c0*/  @!P1 NANOSLEEP.SYNCS 0x989680 ;  /* 0x009896800000995d */ /* 0x002fea0003900000 */
[----:B------:R-:W1:Y:S02]  /*164d0*/  @!P1 SYNCS.PHASECHK.TRANS64 P1, [R2+URZ+0x58], R3 ;  /* 0x00005803020095a7 */ /* 0x000e64000802007f */
[----:B-1----:R-:W-:Y:S05]  /*164e0*/  @!P1 BRA `(.L_x_321) ;  /* 0xfffffffc00ec9947 */ /* 0x002fea000383ffff */
[----:B------:R-:W-:Y:S05]  /*164f0*/  BRA `(.L_x_397) ;  /* 0xffffffd800387947 */ /* 0x000fea000383ffff */
.L_x_327:
[----:B-1----:R-:W-:-:S04]  /*16500*/  IMAD.U32 R2, RZ, RZ, UR13 ;  /* 0x0000000dff027e24 */ /* 0x002fc8000f8e00ff */
[----:B------:R1:W1:Y:S03]  /*16510*/  SYNCS.PHASECHK.TRANS64.TRYWAIT P1, [R2+URZ+0x60], R3 ;  /* 0x00006003020075a7 */ /* 0x000266000802017f */
[----:B-1----:R-:W-:Y:S05]  /*16520*/  @!P1 NANOSLEEP.SYNCS 0x989680 ;  /* 0x009896800000995d */ /* 0x002fea0003900000 */
[----:B------:R-:W1:Y:S02]  /*16530*/  @!P1 SYNCS.PHASECHK.TRANS64 P1, [R2+URZ+0x60], R3 ;  /* 0x00006003020095a7 */ /* 0x000e64000802007f */
[----:B-1----:R-:W-:Y:S05]  /*16540*/  @!P1 BRA `(.L_x_327) ;  /* 0xfffffffc00ec9947 */ /* 0x002fea000383ffff */
[----:B------:R-:W-:Y:S05]  /*16550*/  BRA `(.L_x_398) ;  /* 0xffffffd800807947 */ /* 0x000fea000383ffff */
.L_x_333:
[----:B-1----:R-:W-:-:S04]  /*16560*/  MOV R2, UR13 ;  /* 0x0000000d00027c02 */ /* 0x002fc80008000f00 */
[----:B------:R1:W1:Y:S03]  /*16570*/  SYNCS.PHASECHK.TRANS64.TRYWAIT P1, [R2+URZ+0x68], R3 ;  /* 0x00006803020075a7 */ /* 0x000266000802017f */
[----:B-1----:R-:W-:Y:S05]  /*16580*/  @!P1 NANOSLEEP.SYNCS 0x989680 ;  /* 0x009896800000995d */ /* 0x002fea0003900000 */
[----:B------:R-:W1:Y:S02]  /*16590*/  @!P1 SYNCS.PHASECHK.TRANS64 P1, [R2+URZ+0x68], R3 ;  /* 0x00006803020095a7 */ /* 0x000e64000802007f */
[----:B-1----:R-:W-:Y:S05]  /*165a0*/  @!P1 BRA `(.L_x_333) ;  /* 0xfffffffc00ec9947 */ /* 0x002fea000383ffff */
[----:B------:R-:W-:Y:S05]  /*165b0*/  BRA `(.L_x_399) ;  /* 0xffffffd800c47947 */ /* 0x000fea000383ffff */
.L_x_343:
[----:B---3--:R3:W4:Y:S02]  /*165c0*/  SYNCS.PHASECHK.TRANS64.TRYWAIT P0, [R0+URZ+0x50], R3 ;  /* 0x00005003000075a7 */ /* 0x008724000800017f */
[----:B----4-:R-:W-:Y:S05]  /*165d0*/  @!P0 NANOSLEEP.SYNCS 0x989680 ;  /* 0x009896800000895d */ /* 0x010fea0003900000 */
[----:B------:R-:W4:Y:S02]  /*165e0*/  @!P0 SYNCS.PHASECHK.TRANS64 P0, [R0+URZ+0x50], R3 ;  /* 0x00005003000085a7 */ /* 0x000f24000800007f */
[----:B----4-:R-:W-:Y:S05]  /*165f0*/  @!P0 BRA `(.L_x_343) ;  /* 0xfffffffc00f08947 */ /* 0x010fea000383ffff */
[----:B------:R-:W-:Y:S05]  /*16600*/  BRA `(.L_x_400) ;  /* 0xffffffe000c47947 */ /* 0x000fea000383ffff */
.L_x_345:
[----:B----4-:R4:W1:Y:S02]  /*16610*/  SYNCS.PHASECHK.TRANS64.TRYWAIT P0, [R0+URZ+0x58], R3 ;  /* 0x00005803000075a7 */ /* 0x010864000800017f */
[----:B-1----:R-:W-:Y:S05]  /*16620*/  @!P0 NANOSLEEP.SYNCS 0x989680 ;  /* 0x009896800000895d */ /* 0x002fea0003900000 */
[----:B------:R-:W1:Y:S02]  /*16630*/  @!P0 SYNCS.PHASECHK.TRANS64 P0, [R0+URZ+0x58], R3 ;  /* 0x00005803000085a7 */ /* 0x000e64000800007f */
[----:B-1----:R-:W-:Y:S05]  /*16640*/  @!P0 BRA `(.L_x_345) ;  /* 0xfffffffc00f08947 */ /* 0x002fea000383ffff */
[----:B------:R-:W-:Y:S05]  /*16650*/  BRA `(.L_x_401) ;  /* 0xffffffe000c07947 */ /* 0x000fea000383ffff */
.L_x_347:
[----:B------:R1:W1:Y:S02]  /*16660*/  SYNCS.PHASECHK.TRANS64.TRYWAIT P0, [R0+URZ+0x60], R3 ;  /* 0x00006003000075a7 */ /* 0x000264000800017f */
[----:B-1----:R-:W-:Y:S05]  /*16670*/  @!P0 NANOSLEEP.SYNCS 0x989680 ;  /* 0x009896800000895d */ /* 0x002fea0003900000 */
[----:B------:R-:W1:Y:S02]  /*16680*/  @!P0 SYNCS.PHASECHK.TRANS64 P0, [R0+URZ+0x60], R3 ;  /* 0x00006003000085a7 */ /* 0x000e64000800007f */
[----:B-1----:R-:W-:Y:S05]  /*16690*/  @!P0 BRA `(.L_x_347) ;  /* 0xfffffffc00f08947 */ /* 0x002fea000383ffff */
[----:B------:R-:W-:Y:S05]  /*166a0*/  BRA `(.L_x_402) ;  /* 0xffffffe000bc7947 */ /* 0x000fea000383ffff */
.L_x_351:
[----:B------:R-:W-:Y:S01]  /*166b0*/  BSSY B1, `(.L_x_403) ;  /* 0x0000006000017945 */ /* 0x000fe20003800000 */
[----:B------:R-:W-:-:S07]  /*166c0*/  IMAD.MOV.U32 R15, RZ, RZ, -0x1 ;  /* 0xffffffffff0f7424 */ /* 0x000fce00078e00ff */
[----:B------:R-:W-:Y:S05]  /*166d0*/  WARPSYNC.COLLECTIVE R15, `(.L_x_404) ;  /* 0x000000000f0c7348 */ /* 0x000fea0003c00000 */
[----:B------:R-:W-:Y:S02]  /*166e0*/  ELECT P6, UR62, PT ;  /* 0x00000000003e782f */ /* 0x000fe400038c0000 */
[----:B------:R-:W-:Y:S01]  /*166f0*/  MOV R14, UR62 ;  /* 0x0000003e000e7c02 */ /* 0x000fe20008000f00 */
[----:B------:R-:W-:Y:S10]  /*16700*/  ENDCOLLECTIVE ;  /* 0x000000000000791b */ /* 0x000ff40003800000 */
.L_x_404:
[----:B------:R-:W-:Y:S05]  /*16710*/  BSYNC B1 ;  /* 0x0000000000017941 */ /* 0x000fea0003800000 */
.L_x_403:
[----:B------:R-:W-:Y:S05]  /*16720*/  BRA `(.L_x_405) ;  /* 0xffffffe400407947 */ /* 0x000fea000383ffff */
.L_x_354:
[----:B-1----:R1:W2:Y:S02]  /*16730*/  SYNCS.PHASECHK.TRANS64.TRYWAIT P1, [R13+URZ+0x18], R18 ;  /* 0x000018120d0075a7 */ /* 0x0022a4000802017f */
[----:B--2---:R-:W-:Y:S05]  /*16740*/  @!P1 NANOSLEEP.SYNCS 0x989680 ;  /* 0x009896800000995d */ /* 0x004fea0003900000 */
[----:B------:R-:W2:Y:S02]  /*16750*/  @!P1 SYNCS.PHASECHK.TRANS64 P1, [R13+URZ+0x18], R18 ;  /* 0x000018120d0095a7 */ /* 0x000ea4000802007f */
[----:B--2---:R-:W-:Y:S05]  /*16760*/  @!P1 BRA `(.L_x_354) ;  /* 0xfffffffc00f09947 */ /* 0x004fea000383ffff */
[----:B------:R-:W-:Y:S05]  /*16770*/  BRA `(.L_x_406) ;  /* 0xffffffe400707947 */ /* 0x000fea000383ffff */
.L_x_363:
[----:B------:R-:W-:Y:S01]  /*16780*/  BSSY B0, `(.L_x_407) ;  /* 0x0000006000007945 */ /* 0x000fe20003800000 */
[----:B------:R-:W-:-:S07]  /*16790*/  MOV R15, 0xffffffff ;  /* 0xffffffff000f7802 */ /* 0x000fce0000000f00 */
[----:B-1----:R-:W-:Y:S05]  /*167a0*/  WARPSYNC.COLLECTIVE R15, `(.L_x_408) ;  /* 0x000000000f0c7348 */ /* 0x002fea0003c00000 */
[----:B------:R-:W-:Y:S02]  /*167b0*/  ELECT P6, UR62, PT ;  /* 0x00000000003e782f */ /* 0x000fe400038c0000 */
[----:B------:R-:W-:Y:S01]  /*167c0*/  MOV R14, UR62 ;  /* 0x0000003e000e7c02 */ /* 0x000fe20008000f00 */
[----:B-1----:R-:W-:Y:S10]  /*167d0*/  ENDCOLLECTIVE ;  /* 0x000000000000791b */ /* 0x002ff40003800000 */
.L_x_408:
[----:B------:R-:W-:Y:S05]  /*167e0*/  BSYNC B0 ;  /* 0x0000000000007941 */ /* 0x000fea0003800000 */
.L_x_407:
[----:B------:R-:W-:Y:S05]  /*167f0*/  BRA `(.L_x_409) ;  /* 0xffffffec00d87947 */ /* 0x000fea000383ffff */
.L_x_365:
[----:B--2---:R2:W3:Y:S02]  /*16800*/  SYNCS.PHASECHK.TRANS64.TRYWAIT P0, [R5+URZ], R2 ;  /* 0x00000002050075a7 */ /* 0x0044e4000800017f */
[----:B---3--:R-:W-:Y:S05]  /*16810*/  @!P0 NANOSLEEP.SYNCS 0x989680 ;  /* 0x009896800000895d */ /* 0x008fea0003900000 */
[----:B------:R-:W3:Y:S02]  /*16820*/  @!P0 SYNCS.PHASECHK.TRANS64 P0, [R5+URZ], R2 ;  /* 0x00000002050085a7 */ /* 0x000ee4000800007f */
[----:B---3--:R-:W-:Y:S05]  /*16830*/  @!P0 BRA `(.L_x_365) ;  /* 0xfffffffc00f08947 */ /* 0x008fea000383ffff */
[----:B------:R-:W-:Y:S05]  /*16840*/  BRA `(.L_x_410) ;  /* 0xffffffec00fc7947 */ /* 0x000fea000383ffff */
.L_x_366:
[----:B--2---:R2:W3:Y:S02]  /*16850*/  SYNCS.PHASECHK.TRANS64.TRYWAIT P0, [R7+URZ], R0 ;  /* 0x00000000070075a7 */ /* 0x0044e4000800017f */
[----:B---3--:R-:W-:Y:S05]  /*16860*/  @!P0 NANOSLEEP.SYNCS 0x989680 ;  /* 0x009896800000895d */ /* 0x008fea0003900000 */
[----:B------:R-:W3:Y:S02]  /*16870*/  @!P0 SYNCS.PHASECHK.TRANS64 P0, [R7+URZ], R0 ;  /* 0x00000000070085a7 */ /* 0x000ee4000800007f */
[----:B---3--:R-:W-:Y:S05]  /*16880*/  @!P0 BRA `(.L_x_366) ;  /* 0xfffffffc00f08947 */ /* 0x008fea000383ffff */
[----:B------:R-:W-:Y:S05]  /*16890*/  BRA `(.L_x_411) ;  /* 0xfffffff0000c7947 */ /* 0x000fea000383ffff */
.L_x_412:
[----:B------:R-:W-:-:S00]  /*168a0*/  BRA `(.L_x_412) ;  /* 0xfffffffc00fc7947 */ /* 0x000fc0000383ffff */
[----:B------:R-:W-:-:S00]  /*168b0*/  NOP ;  /* 0x0000000000007918 */ /* 0x000fc00000000000 */
        /* <DEDUP_REMOVED lines=12> */
.L_x_413:


//--------------------- .nv.global.init           --------------------------
	.section	.nv.global.init,"aw",@progbits
.nv.global.init:
	.type		$str$22,@object
	.size		$str$22,($str$26 - $str$22)
$str$22:
        /*0000*/ 	.byte	0x6b, 0x5f, 0x74, 0x69, 0x6c, 0x65, 0x5f, 0x63, 0x6f, 0x75, 0x6e, 0x74, 0x20, 0x3e, 0x3d, 0x20
        /*0010*/ 	.byte	0x31, 0x00
	.type		$str$26,@object
	.size		$str$26,($str$27 - $str$26)
$str$26:
        /*0012*/ 	.byte	0x28, 0x61, 0x64, 0x64, 0x72, 0x65, 0x73, 0x73, 0x20, 0x26, 0x20, 0x6d, 0x61, 0x73, 0x6b, 0x29
        /*0022*/ 	.byte	0x20, 0x3d, 0x3d, 0x20, 0x30, 0x00
	.type		$str$27,@object
	.size		$str$27,($str$23 - $str$27)
$str$27:
        /*0028*/ 	.byte	0x2f, 0x74, 0x6d, 0x70, 0x2f, 0x63, 0x75, 0x74, 0x6c, 0x61, 0x73, 0x73, 0x5f, 0x73, 0x77, 0x65
        /*0038*/ 	.byte	0x65, 0x70, 0x5f, 0x73, 0x72, 0x63, 0x2f, 0x69, 0x6e, 0x63, 0x6c, 0x75, 0x64, 0x65, 0x2f, 0x63
        /*0048*/ 	.byte	0x75, 0x74, 0x65, 0x2f, 0x70, 0x6f, 0x69, 0x6e, 0x74, 0x65, 0x72, 0x5f, 0x66, 0x6c, 0x61, 0x67
        /*0058*/ 	.byte	0x67, 0x65, 0x64, 0x2e, 0x68, 0x70, 0x70, 0x00
	.type		$str$23,@object
	.size		$str$23,(__unnamed_2 - $str$23)
$str$23:
        /*0060*/ 	.byte	0x2f, 0x74, 0x6d, 0x70, 0x2f, 0x63, 0x75, 0x74, 0x6c, 0x61, 0x73, 0x73, 0x5f, 0x73, 0x77, 0x65
        /*0070*/ 	.byte	0x65, 0x70, 0x5f, 0x73, 0x72, 0x63, 0x2f, 0x69, 0x6e, 0x63, 0x6c, 0x75, 0x64, 0x65, 0x2f, 0x63
        /*0080*/ 	.byte	0x75, 0x74, 0x6c, 0x61, 0x73, 0x73, 0x2f, 0x67, 0x65, 0x6d, 0x6d, 0x2f, 0x63, 0x6f, 0x6c, 0x6c
        /*0090*/ 	.byte	0x65, 0x63, 0x74, 0x69, 0x76, 0x65, 0x2f, 0x73, 0x6d, 0x39, 0x30, 0x5f, 0x6d, 0x6d, 0x61, 0x5f
        /*00a0*/ 	.byte	0x74, 0x6d, 0x61, 0x5f, 0x67, 0x6d, 0x6d, 0x61, 0x5f, 0x73, 0x73, 0x5f, 0x77, 0x61, 0x72, 0x70
        /*00b0*/ 	.byte	0x73, 0x70, 0x65, 0x63, 0x69, 0x61, 0x6c, 0x69, 0x7a, 0x65, 0x64, 0x2e, 0x68, 0x70, 0x70, 0x00
	.type		__unnamed_2,@object
	.size		__unnamed_2,(__unnamed_1 - __unnamed_2)
__unnamed_2:
        /* <DEDUP_REMOVED lines=28> */
        /*0280*/ 	.byte	0x3c, 0x34, 0x30, 0x39, 0x36, 0x3e, 0x3e, 0x3e, 0x3e, 0x3e, 0x5d, 0x00
	.type		__unnamed_1,@object
	.size		__unnamed_1,(.L_0 - __unnamed_1)
__unnamed_1:
        /* <DEDUP_REMOVED lines=181> */
        /*0ddc*/ 	.byte	0x65, 0x6e, 0x74, 0x69, 0x74, 0x79, 0x5d, 0x00
.L_0:


//--------------------- .nv.shared._ZN7cutlass13device_kernelINS_4gemm6kernel13GemmUniversalIN4cute5tupleIJiiiiEEENS1_10collective13CollectiveMmaINS1_34MainloopSm90TmaGmmaWarpSpecializedILi3ENS5_IJNS4_1CILi1EEESB_SB_EEENS1_35KernelTmaWarpSpecializedCooperativeEEENS5_IJNSA_ILi256EEESF_NSA_ILi64EEEEEENS_10bfloat16_tENS5_IJlSB_lEEESI_SJ_NS4_8TiledMMAINS4_8MMA_AtomIJNS4_4SM904GMMA28MMA_64x256x16_F32BF16BF16_SSILNSN_5MajorE0ELSP_0ELNSN_7ScaleInE1ELSQ_1EEEEEENS4_6LayoutINS5_IJNSA_ILi2EEESB_SB_EEENS5_IJSB_NSA_ILi0EEESW_EEEEENS5_IJNS4_10UnderscoreESZ_SZ_EEEEENS4_13SM90_TMA_LOADENS4_14ComposedLayoutINS4_7SwizzleILi3ELi4ELi3EEENS4_18smem_ptr_flag_bitsILi16EEENST_INS5_IJNSA_ILi8EEESG_EEENS5_IJSG_SB_EEEEEEEvNS4_8identityES12_S1C_vS1D_EENS_8epilogue10collective18CollectiveEpilogueINS1F_22Sm90TmaWarpSpecializedILi4ELi2ELi16ELb1ELb0EEEJSH_NS5_IJNSA_ILi128EEENSA_ILi32EEEEEESI_SJ_SI_SJ_NS1F_6fusion15FusionCallbacksIS1J_NS1N_13LinCombEltActINS1F_6thread4ReLuESI_fSI_fLNS_15FloatRoundStyleE2EEESH_S1M_JEEES12_NS13_INS14_ILi2ELi4ELi3EEES17_NST_INS5_IJS18_S1L_EEENS5_IJS1L_SB_EEEEEEENS4_17SM75_U32x4_LDSM_NENS4_14SM90_TMA_STOREES1Z_NS4_17SM90_U32x4_STSM_NENS4_9Copy_AtomIJS22_NS_6half_tEEEEvEEEvvEEEEvNT_6ParamsE --------------------------
	.section	.nv.shared._ZN7cutlass13device_kernelINS_4gemm6kernel13GemmUniversalIN4cute5tupleIJiiiiEEENS1_10collective13CollectiveMmaINS1_34MainloopSm90TmaGmmaWarpSpecializedILi3ENS5_IJNS4_1CILi1EEESB_SB_EEENS1_35KernelTmaWarpSpecializedCooperativeEEENS5_IJNSA_ILi256EEESF_NSA_ILi64EEEEEENS_10bfloat16_tENS5_IJlSB_lEEESI_SJ_NS4_8TiledMMAINS4_8MMA_AtomIJNS4_4SM904GMMA28MMA_64x256x16_F32BF16BF16_SSILNSN_5MajorE0ELSP_0ELNSN_7ScaleInE1ELSQ_1EEEEEENS4_6LayoutINS5_IJNSA_ILi2EEESB_SB_EEENS5_IJSB_NSA_ILi0EEESW_EEEEENS5_IJNS4_10UnderscoreESZ_SZ_EEEEENS4_13SM90_TMA_LOADENS4_14ComposedLayoutINS4_7SwizzleILi3ELi4ELi3EEENS4_18smem_ptr_flag_bitsILi16EEENST_INS5_IJNSA_ILi8EEESG_EEENS5_IJSG_SB_EEEEEEEvNS4_8identityES12_S1C_vS1D_EENS_8epilogue10collective18CollectiveEpilogueINS1F_22Sm90TmaWarpSpecializedILi4ELi2ELi16ELb1ELb0EEEJSH_NS5_IJNSA_ILi128EEENSA_ILi32EEEEEESI_SJ_SI_SJ_NS1F_6fusion15FusionCallbacksIS1J_NS1N_13LinCombEltActINS1F_6thread4ReLuESI_fSI_fLNS_15FloatRoundStyleE2EEESH_S1M_JEEES12_NS13_INS14_ILi2ELi4ELi3EEES17_NST_INS5_IJS18_S1L_EEENS5_IJS1L_SB_EEEEEEENS4_17SM75_U32x4_LDSM_NENS4_14SM90_TMA_STOREES1Z_NS4_17SM90_U32x4_STSM_NENS4_9Copy_AtomIJS22_NS_6half_tEEEEvEEEvvEEEEvNT_6ParamsE,"aw",@nobits
	.sectionflags	@""
	.align	16
	.zero		1024


//--------------------- .nv.shared.reserved.0     --------------------------
	.section	.nv.shared.reserved.0,"aw",@nobits
	.weak		__nv_reservedSMEM_offset_0_alias
	.size		__nv_reservedSMEM_offset_0_alias, 0, 0
	.other		__nv_reservedSMEM_offset_0_alias,@"STO_CUDA_RESERVED_SHARED STV_DEFAULT"
__nv_reservedSMEM_offset_0_alias:
	.zero		0


//--------------------- .nv.global                --------------------------
	.section	.nv.global,"aw",@nobits
.nv.global:
	.type		_ZN39_INTERNAL_15f1b052_4_k_cu_3aeb1677_27934cute1_E,@object
	.size		_ZN39_INTERNAL_15f1b052_4_k_cu_3aeb1677_27934cute1_E,(_ZN39_INTERNAL_15f1b052_4_k_cu_3aeb1677_27934cuda3std3__45__cpo6cbeginE - _ZN39_INTERNAL_15f1b052_4_k_cu_3aeb1677_27934cute1_E)
_ZN39_INTERNAL_15f1b052_4_k_cu_3aeb1677_27934cute1_E:
	.zero		1
	.type		_ZN39_INTERNAL_15f1b052_4_k_cu_3aeb1677_27934cuda3std3__45__cpo6cbeginE,@object
	.size		_ZN39_INTERNAL_15f1b052_4_k_cu_3aeb1677_27934cuda3std3__45__cpo6cbeginE,(_ZN39_INTERNAL_15f1b052_4_k_cu_3aeb1677_27934cuda3std3__48in_placeE - _ZN39_INTERNAL_15f1b052_4_k_cu_3aeb1677_27934cuda3std3__45__cpo6cbeginE)
_ZN39_INTERNAL_15f1b052_4_k_cu_3aeb1677_27934cuda3std3__45__cpo6cbeginE:
	.zero		1
	.type		_ZN39_INTERNAL_15f1b052_4_k_cu_3aeb1677_27934cuda3std3__48in_placeE,@object
	.size		_ZN39_INTERNAL_15f1b052_4_k_cu_3aeb1677_27934cuda3std3__48in_placeE,(_ZN39_INTERNAL_15f1b052_4_k_cu_3aeb1677_27934cuda3std6ranges3__45__cpo9iter_moveE - _ZN39_INTERNAL_15f1b052_4_k_cu_3aeb1677_27934cuda3std3__48in_placeE)
_ZN39_INTERNAL_15f1b052_4_k_cu_3aeb1677_27934cuda3std3__48in_placeE:
	.zero		1
	.type		_ZN39_INTERNAL_15f1b052_4_k_cu_3aeb1677_27934cuda3std6ranges3__45__cpo9iter_moveE,@object
	.size		_ZN39_INTERNAL_15f1b052_4_k_cu_3aeb1677_27934cuda3std6ranges3__45__cpo9iter_moveE,(_ZN39_INTERNAL_15f1b052_4_k_cu_3aeb1677_27934cuda3std3__45__cpo5beginE - _ZN39_INTERNAL_15f1b052_4_k_cu_3aeb1677_27934cuda3std6ranges3__45__cpo9iter_moveE)
_ZN39_INTERNAL_15f1b052_4_k_cu_3aeb1677_27934cuda3std6ranges3__45__cpo9iter_moveE:
	.zero		1
	.type		_ZN39_INTERNAL_15f1b052_4_k_cu_3aeb1677_27934cuda3std3__45__cpo5beginE,@object
	.size		_ZN39_INTERNAL_15f1b052_4_k_cu_3aeb1677_27934cuda3std3__45__cpo5beginE,(_ZN39_INTERNAL_15f1b052_4_k_cu_3aeb1677_27934cuda3std3__441_GLOBAL__N__15f1b052_4_k_cu_3aeb1677_27936ignoreE - _ZN39_INTERNAL_15f1b052_4_k_cu_3aeb1677_27934cuda3std3__45__cpo5beginE)
_ZN39_INTERNAL_15f1b052_4_k_cu_3aeb1677_27934cuda3std3__45__cpo5beginE:
	.zero		1
	.type		_ZN39_INTERNAL_15f1b052_4_k_cu_3aeb1677_27934cuda3std3__441_GLOBAL__N__15f1b052_4_k_cu_3aeb1677_27936ignoreE,@object
	.size		_ZN39_INTERNAL_15f1b052_4_k_cu_3aeb1677_27934cuda3std3__441_GLOBAL__N__15f1b052_4_k_cu_3aeb1677_27936ignoreE,(_ZN39_INTERNAL_15f1b052_4_k_cu_3aeb1677_27934cute7productE - _ZN39_INTERNAL_15f1b052_4_k_cu_3aeb1677_27934cuda3std3__441_GLOBAL__N__15f1b052_4_k_cu_3aeb1677_27936ignoreE)
_ZN39_INTERNAL_15f1b052_4_k_cu_3aeb1677_27934cuda3std3__441_GLOBAL__N__15f1b052_4_k_cu_3aeb1677_27936ignoreE:
	.zero		1
	.type		_ZN39_INTERNAL_15f1b052_4_k_cu_3aeb1677_27934cute7productE,@object
	.size		_ZN39_INTERNAL_15f1b052_4_k_cu_3aeb1677_27934cute7productE,(_ZN39_INTERNAL_15f1b052_4_k_cu_3aeb1677_27934cuda3std3__45__cpo3endE - _ZN39_INTERNAL_15f1b052_4_k_cu_3aeb1677_27934cute7productE)
_ZN39_INTERNAL_15f1b052_4_k_cu_3aeb1677_27934cute7productE:
	.zero		1
	.type		_ZN39_INTERNAL_15f1b052_4_k_cu_3aeb1677_27934cuda3std3__45__cpo3endE,@object
	.size		_ZN39_INTERNAL_15f1b052_4_k_cu_3aeb1677_27934cuda3std3__45__cpo3endE,(_ZN39_INTERNAL_15f1b052_4_k_cu_3aeb1677_27934cuda3std3__419piecewise_constructE - _ZN39_INTERNAL_15f1b052_4_k_cu_3aeb1677_27934cuda3std3__45__cpo3endE)
_ZN39_INTERNAL_15f1b052_4_k_cu_3aeb1677_27934cuda3std3__45__cpo3endE:
	.zero		1
	.type		_ZN39_INTERNAL_15f1b052_4_k_cu_3aeb1677_27934cuda3std3__419piecewise_constructE,@object
	.size		_ZN39_INTERNAL_15f1b052_4_k_cu_3aeb1677_27934cuda3std3__419piecewise_constructE,(_ZN39_INTERNAL_15f1b052_4_k_cu_3aeb1677_27934cuda3std3__45__cpo4cendE - _ZN39_INTERNAL_15f1b052_4_k_cu_3aeb1677_27934cuda3std3__419piecewise_constructE)
_ZN39_INTERNAL_15f1b052_4_k_cu_3aeb1677_27934cuda3std3__419piecewise_constructE:
	.zero		1
	.type		_ZN39_INTERNAL_15f1b052_4_k_cu_3aeb1677_27934cuda3std3__45__cpo4cendE,@object
	.size		_ZN39_INTERNAL_15f1b052_4_k_cu_3aeb1677_27934cuda3std3__45__cpo4cendE,(_ZN39_INTERNAL_15f1b052_4_k_cu_3aeb1677_27934cuda3std6ranges3__45__cpo4swapE - _ZN39_INTERNAL_15f1b052_4_k_cu_3aeb1677_27934cuda3std3__45__cpo4cendE)
_ZN39_INTERNAL_15f1b052_4_k_cu_3aeb1677_27934cuda3std3__45__cpo4cendE:
	.zero		1
	.type		_ZN39_INTERNAL_15f1b052_4_k_cu_3aeb1677_27934cuda3std6ranges3__45__cpo4swapE,@object
	.size		_ZN39_INTERNAL_15f1b052_4_k_cu_3aeb1677_27934cuda3std6ranges3__45__cpo4swapE,(.L_9 - _ZN39_INTERNAL_15f1b052_4_k_cu_3aeb1677_27934cuda3std6ranges3__45__cpo4swapE)
_ZN39_INTERNAL_15f1b052_4_k_cu_3aeb1677_27934cuda3std6ranges3__45__cpo4swapE:
	.zero		1
.L_9:


//--------------------- .nv.constant0._ZN7cutlass13device_kernelINS_4gemm6kernel13GemmUniversalIN4cute5tupleIJiiiiEEENS1_10collective13CollectiveMmaINS1_34MainloopSm90TmaGmmaWarpSpecializedILi3ENS5_IJNS4_1CILi1EEESB_SB_EEENS1_35KernelTmaWarpSpecializedCooperativeEEENS5_IJNSA_ILi256EEESF_NSA_ILi64EEEEEENS_10bfloat16_tENS5_IJlSB_lEEESI_SJ_NS4_8TiledMMAINS4_8MMA_AtomIJNS4_4SM904GMMA28MMA_64x256x16_F32BF16BF16_SSILNSN_5MajorE0ELSP_0ELNSN_7ScaleInE1ELSQ_1EEEEEENS4_6LayoutINS5_IJNSA_ILi2EEESB_SB_EEENS5_IJSB_NSA_ILi0EEESW_EEEEENS5_IJNS4_10UnderscoreESZ_SZ_EEEEENS4_13SM90_TMA_LOADENS4_14ComposedLayoutINS4_7SwizzleILi3ELi4ELi3EEENS4_18smem_ptr_flag_bitsILi16EEENST_INS5_IJNSA_ILi8EEESG_EEENS5_IJSG_SB_EEEEEEEvNS4_8identityES12_S1C_vS1D_EENS_8epilogue10collective18CollectiveEpilogueINS1F_22Sm90TmaWarpSpecializedILi4ELi2ELi16ELb1ELb0EEEJSH_NS5_IJNSA_ILi128EEENSA_ILi32EEEEEESI_SJ_SI_SJ_NS1F_6fusion15FusionCallbacksIS1J_NS1N_13LinCombEltActINS1F_6thread4ReLuESI_fSI_fLNS_15FloatRoundStyleE2EEESH_S1M_JEEES12_NS13_INS14_ILi2ELi4ELi3EEES17_NST_INS5_IJS18_S1L_EEENS5_IJS1L_SB_EEEEEEENS4_17SM75_U32x4_LDSM_NENS4_14SM90_TMA_STOREES1Z_NS4_17SM90_U32x4_STSM_NENS4_9Copy_AtomIJS22_NS_6half_tEEEEvEEEvvEEEEvNT_6ParamsE --------------------------
	.section	.nv.constant0._ZN7cutlass13device_kernelINS_4gemm6kernel13GemmUniversalIN4cute5tupleIJiiiiEEENS1_10collective13CollectiveMmaINS1_34MainloopSm90TmaGmmaWarpSpecializedILi3ENS5_IJNS4_1CILi1EEESB_SB_EEENS1_35KernelTmaWarpSpecializedCooperativeEEENS5_IJNSA_ILi256EEESF_NSA_ILi64EEEEEENS_10bfloat16_tENS5_IJlSB_lEEESI_SJ_NS4_8TiledMMAINS4_8MMA_AtomIJNS4_4SM904GMMA28MMA_64x256x16_F32BF16BF16_SSILNSN_5MajorE0ELSP_0ELNSN_7ScaleInE1ELSQ_1EEEEEENS4_6LayoutINS5_IJNSA_ILi2EEESB_SB_EEENS5_IJSB_NSA_ILi0EEESW_EEEEENS5_IJNS4_10UnderscoreESZ_SZ_EEEEENS4_13SM90_TMA_LOADENS4_14ComposedLayoutINS4_7SwizzleILi3ELi4ELi3EEENS4_18smem_ptr_flag_bitsILi16EEENST_INS5_IJNSA_ILi8EEESG_EEENS5_IJSG_SB_EEEEEEEvNS4_8identityES12_S1C_vS1D_EENS_8epilogue10collective18CollectiveEpilogueINS1F_22Sm90TmaWarpSpecializedILi4ELi2ELi16ELb1ELb0EEEJSH_NS5_IJNSA_ILi128EEENSA_ILi32EEEEEESI_SJ_SI_SJ_NS1F_6fusion15FusionCallbacksIS1J_NS1N_13LinCombEltActINS1F_6thread4ReLuESI_fSI_fLNS_15FloatRoundStyleE2EEESH_S1M_JEEES12_NS13_INS14_ILi2ELi4ELi3EEES17_NST_INS5_IJS18_S1L_EEENS5_IJS1L_SB_EEEEEEENS4_17SM75_U32x4_LDSM_NENS4_14SM90_TMA_STOREES1Z_NS4_17SM90_U32x4_STSM_NENS4_9Copy_AtomIJS22_NS_6half_tEEEEvEEEvvEEEEvNT_6ParamsE,"a",@progbits
	.sectionflags	@""
	.align	4
.nv.constant0._ZN7cutlass13device_kernelINS_4gemm6kernel13GemmUniversalIN4cute5tupleIJiiiiEEENS1_10collective13CollectiveMmaINS1_34MainloopSm90TmaGmmaWarpSpecializedILi3ENS5_IJNS4_1CILi1EEESB_SB_EEENS1_35KernelTmaWarpSpecializedCooperativeEEENS5_IJNSA_ILi256EEESF_NSA_ILi64EEEEEENS_10bfloat16_tENS5_IJlSB_lEEESI_SJ_NS4_8TiledMMAINS4_8MMA_AtomIJNS4_4SM904GMMA28MMA_64x256x16_F32BF16BF16_SSILNSN_5MajorE0ELSP_0ELNSN_7ScaleInE1ELSQ_1EEEEEENS4_6LayoutINS5_IJNSA_ILi2EEESB_SB_EEENS5_IJSB_NSA_ILi0EEESW_EEEEENS5_IJNS4_10UnderscoreESZ_SZ_EEEEENS4_13SM90_TMA_LOADENS4_14ComposedLayoutINS4_7SwizzleILi3ELi4ELi3EEENS4_18smem_ptr_flag_bitsILi16EEENST_INS5_IJNSA_ILi8EEESG_EEENS5_IJSG_SB_EEEEEEEvNS4_8identityES12_S1C_vS1D_EENS_8epilogue10collective18CollectiveEpilogueINS1F_22Sm90TmaWarpSpecializedILi4ELi2ELi16ELb1ELb0EEEJSH_NS5_IJNSA_ILi128EEENSA_ILi32EEEEEESI_SJ_SI_SJ_NS1F_6fusion15FusionCallbacksIS1J_NS1N_13LinCombEltActINS1F_6thread4ReLuESI_fSI_fLNS_15FloatRoundStyleE2EEESH_S1M_JEEES12_NS13_INS14_ILi2ELi4ELi3EEES17_NST_INS5_IJS18_S1L_EEENS5_IJS1L_SB_EEEEEEENS4_17SM75_U32x4_LDSM_NENS4_14SM90_TMA_STOREES1Z_NS4_17SM90_U32x4_STSM_NENS4_9Copy_AtomIJS22_NS_6half_tEEEEvEEEvvEEEEvNT_6ParamsE:
	.zero		2432


//--------------------- SYMBOLS --------------------------

	.type		.nv.reservedSmem.offset0,@object
	.size		.nv.reservedSmem.offset0,0x4
	.type		__assertfail,@function
